//
// Generated by NVIDIA NVVM Compiler
//
// Compiler Build ID: CL-36424714
// Cuda compilation tools, release 13.0, V13.0.88
// Based on NVVM 20.0.0
//

.version 9.0
.target sm_100
.address_size 64

	// .globl	_Z13computeHashesPN4cuda3std3__44pairImiEEPKciimm
.extern .func  (.param .b32 func_retval0) vprintf
(
	.param .b64 vprintf_param_0,
	.param .b64 vprintf_param_1
)
;
// _ZZN3cub18CUB_300001_SM_10006detail10merge_sort30DeviceMergeSortBlockSortKernelINS2_10policy_hubIPN4cuda3std3__44pairImiEEE9Policy600ESA_PNS0_8NullTypeESA_SE_jNS7_4lessIS9_EES9_SD_EEvbT0_T1_T2_T3_T4_PT6_PT7_T5_NS1_7vsmem_tEE19static_temp_storage has been demoted
// _ZZN3cub18CUB_300001_SM_10006detail10merge_sort26DeviceMergeSortMergeKernelINS2_10policy_hubIPN4cuda3std3__44pairImiEEE9Policy600ESA_PNS0_8NullTypeESA_SE_jNS7_4lessIS9_EES9_SD_EEvbT2_T3_T4_PT6_PT7_T5_PSJ_SJ_NS1_7vsmem_tEE19static_temp_storage has been demoted
// _ZZN3cub18CUB_300001_SM_10006detail10merge_sort30DeviceMergeSortBlockSortKernelINS2_10policy_hubIPN4cuda3std3__44pairImiEEE9Policy600ESA_PNS0_8NullTypeESA_SE_mNS7_4lessIS9_EES9_SD_EEvbT0_T1_T2_T3_T4_PT6_PT7_T5_NS1_7vsmem_tEE19static_temp_storage has been demoted
// _ZZN3cub18CUB_300001_SM_10006detail10merge_sort26DeviceMergeSortMergeKernelINS2_10policy_hubIPN4cuda3std3__44pairImiEEE9Policy600ESA_PNS0_8NullTypeESA_SE_mNS7_4lessIS9_EES9_SD_EEvbT2_T3_T4_PT6_PT7_T5_PSJ_SJ_NS1_7vsmem_tEE19static_temp_storage has been demoted
.global .align 1 .b8 _ZN34_INTERNAL_8a301bac_4_k_cu_0eb6ed184cuda3std3__45__cpo5beginE[1];
.global .align 1 .b8 _ZN34_INTERNAL_8a301bac_4_k_cu_0eb6ed184cuda3std3__45__cpo3endE[1];
.global .align 1 .b8 _ZN34_INTERNAL_8a301bac_4_k_cu_0eb6ed184cuda3std3__45__cpo6cbeginE[1];
.global .align 1 .b8 _ZN34_INTERNAL_8a301bac_4_k_cu_0eb6ed184cuda3std3__45__cpo4cendE[1];
.global .align 1 .b8 _ZN34_INTERNAL_8a301bac_4_k_cu_0eb6ed184cuda3std3__45__cpo6rbeginE[1];
.global .align 1 .b8 _ZN34_INTERNAL_8a301bac_4_k_cu_0eb6ed184cuda3std3__45__cpo4rendE[1];
.global .align 1 .b8 _ZN34_INTERNAL_8a301bac_4_k_cu_0eb6ed184cuda3std3__45__cpo7crbeginE[1];
.global .align 1 .b8 _ZN34_INTERNAL_8a301bac_4_k_cu_0eb6ed184cuda3std3__45__cpo5crendE[1];
.global .align 1 .b8 _ZN34_INTERNAL_8a301bac_4_k_cu_0eb6ed184cuda3std3__436_GLOBAL__N__8a301bac_4_k_cu_0eb6ed186ignoreE[1];
.global .align 1 .b8 _ZN34_INTERNAL_8a301bac_4_k_cu_0eb6ed184cuda3std3__419piecewise_constructE[1];
.global .align 1 .b8 _ZN34_INTERNAL_8a301bac_4_k_cu_0eb6ed184cuda3std3__48in_placeE[1];
.global .align 1 .b8 _ZN34_INTERNAL_8a301bac_4_k_cu_0eb6ed184cuda3std3__420unreachable_sentinelE[1];
.global .align 1 .b8 _ZN34_INTERNAL_8a301bac_4_k_cu_0eb6ed184cuda3std3__47nulloptE[1];
.global .align 1 .b8 _ZN34_INTERNAL_8a301bac_4_k_cu_0eb6ed184cuda3std3__48unexpectE[1];
.global .align 1 .b8 _ZN34_INTERNAL_8a301bac_4_k_cu_0eb6ed184cuda3std6ranges3__45__cpo4swapE[1];
.global .align 1 .b8 _ZN34_INTERNAL_8a301bac_4_k_cu_0eb6ed184cuda3std6ranges3__45__cpo9iter_moveE[1];
.global .align 1 .b8 _ZN34_INTERNAL_8a301bac_4_k_cu_0eb6ed184cuda3std6ranges3__45__cpo5beginE[1];
.global .align 1 .b8 _ZN34_INTERNAL_8a301bac_4_k_cu_0eb6ed184cuda3std6ranges3__45__cpo3endE[1];
.global .align 1 .b8 _ZN34_INTERNAL_8a301bac_4_k_cu_0eb6ed184cuda3std6ranges3__45__cpo6cbeginE[1];
.global .align 1 .b8 _ZN34_INTERNAL_8a301bac_4_k_cu_0eb6ed184cuda3std6ranges3__45__cpo4cendE[1];
.global .align 1 .b8 _ZN34_INTERNAL_8a301bac_4_k_cu_0eb6ed184cuda3std6ranges3__45__cpo7advanceE[1];
.global .align 1 .b8 _ZN34_INTERNAL_8a301bac_4_k_cu_0eb6ed184cuda3std6ranges3__45__cpo9iter_swapE[1];
.global .align 1 .b8 _ZN34_INTERNAL_8a301bac_4_k_cu_0eb6ed184cuda3std6ranges3__45__cpo4nextE[1];
.global .align 1 .b8 _ZN34_INTERNAL_8a301bac_4_k_cu_0eb6ed184cuda3std6ranges3__45__cpo4prevE[1];
.global .align 1 .b8 _ZN34_INTERNAL_8a301bac_4_k_cu_0eb6ed184cuda3std6ranges3__45__cpo4dataE[1];
.global .align 1 .b8 _ZN34_INTERNAL_8a301bac_4_k_cu_0eb6ed184cuda3std6ranges3__45__cpo5cdataE[1];
.global .align 1 .b8 _ZN34_INTERNAL_8a301bac_4_k_cu_0eb6ed184cuda3std6ranges3__45__cpo4sizeE[1];
.global .align 1 .b8 _ZN34_INTERNAL_8a301bac_4_k_cu_0eb6ed184cuda3std6ranges3__45__cpo5ssizeE[1];
.global .align 1 .b8 _ZN34_INTERNAL_8a301bac_4_k_cu_0eb6ed184cuda3std6ranges3__45__cpo8distanceE[1];
.global .align 1 .b8 _ZN34_INTERNAL_8a301bac_4_k_cu_0eb6ed186thrust24THRUST_300001_SM_1000_NS8cuda_cub3parE[1];
.global .align 1 .b8 _ZN34_INTERNAL_8a301bac_4_k_cu_0eb6ed186thrust24THRUST_300001_SM_1000_NS8cuda_cub10par_nosyncE[1];
.global .align 1 .b8 _ZN34_INTERNAL_8a301bac_4_k_cu_0eb6ed186thrust24THRUST_300001_SM_1000_NS6system6detail10sequential3seqE[1];
.global .align 1 .b8 _ZN34_INTERNAL_8a301bac_4_k_cu_0eb6ed186thrust24THRUST_300001_SM_1000_NS6system3cpp3parE[1];
.global .align 1 .b8 _ZN34_INTERNAL_8a301bac_4_k_cu_0eb6ed186thrust24THRUST_300001_SM_1000_NS12placeholders2_1E[1];
.global .align 1 .b8 _ZN34_INTERNAL_8a301bac_4_k_cu_0eb6ed186thrust24THRUST_300001_SM_1000_NS12placeholders2_2E[1];
.global .align 1 .b8 _ZN34_INTERNAL_8a301bac_4_k_cu_0eb6ed186thrust24THRUST_300001_SM_1000_NS12placeholders2_3E[1];
.global .align 1 .b8 _ZN34_INTERNAL_8a301bac_4_k_cu_0eb6ed186thrust24THRUST_300001_SM_1000_NS12placeholders2_4E[1];
.global .align 1 .b8 _ZN34_INTERNAL_8a301bac_4_k_cu_0eb6ed186thrust24THRUST_300001_SM_1000_NS12placeholders2_5E[1];
.global .align 1 .b8 _ZN34_INTERNAL_8a301bac_4_k_cu_0eb6ed186thrust24THRUST_300001_SM_1000_NS12placeholders2_6E[1];
.global .align 1 .b8 _ZN34_INTERNAL_8a301bac_4_k_cu_0eb6ed186thrust24THRUST_300001_SM_1000_NS12placeholders2_7E[1];
.global .align 1 .b8 _ZN34_INTERNAL_8a301bac_4_k_cu_0eb6ed186thrust24THRUST_300001_SM_1000_NS12placeholders2_8E[1];
.global .align 1 .b8 _ZN34_INTERNAL_8a301bac_4_k_cu_0eb6ed186thrust24THRUST_300001_SM_1000_NS12placeholders2_9E[1];
.global .align 1 .b8 _ZN34_INTERNAL_8a301bac_4_k_cu_0eb6ed186thrust24THRUST_300001_SM_1000_NS12placeholders3_10E[1];
.global .align 1 .b8 _ZN34_INTERNAL_8a301bac_4_k_cu_0eb6ed186thrust24THRUST_300001_SM_1000_NS3seqE[1];
.global .align 1 .b8 _ZN34_INTERNAL_8a301bac_4_k_cu_0eb6ed186thrust24THRUST_300001_SM_1000_NS6deviceE[1];
.global .align 1 .b8 $str[10] = {40, 37, 100, 44, 32, 37, 100, 41, 10};

.visible .entry _Z13computeHashesPN4cuda3std3__44pairImiEEPKciimm(
	.param .u64 .ptr .align 1 _Z13computeHashesPN4cuda3std3__44pairImiEEPKciimm_param_0,
	.param .u64 .ptr .align 1 _Z13computeHashesPN4cuda3std3__44pairImiEEPKciimm_param_1,
	.param .u32 _Z13computeHashesPN4cuda3std3__44pairImiEEPKciimm_param_2,
	.param .u32 _Z13computeHashesPN4cuda3std3__44pairImiEEPKciimm_param_3,
	.param .u64 _Z13computeHashesPN4cuda3std3__44pairImiEEPKciimm_param_4,
	.param .u64 _Z13computeHashesPN4cuda3std3__44pairImiEEPKciimm_param_5
)
{
	.reg .pred 	%p<40>;
	.reg .b32 	%r<118>;
	.reg .b64 	%rd<266>;

	ld.param.u64 	%rd133, [_Z13computeHashesPN4cuda3std3__44pairImiEEPKciimm_param_0];
	ld.param.u64 	%rd136, [_Z13computeHashesPN4cuda3std3__44pairImiEEPKciimm_param_1];
	ld.param.u32 	%r17, [_Z13computeHashesPN4cuda3std3__44pairImiEEPKciimm_param_2];
	ld.param.u32 	%r16, [_Z13computeHashesPN4cuda3std3__44pairImiEEPKciimm_param_3];
	ld.param.u64 	%rd134, [_Z13computeHashesPN4cuda3std3__44pairImiEEPKciimm_param_4];
	ld.param.u64 	%rd135, [_Z13computeHashesPN4cuda3std3__44pairImiEEPKciimm_param_5];
	cvta.to.global.u64 	%rd1, %rd136;
	mov.u32 	%r18, %ctaid.x;
	mov.u32 	%r19, %ntid.x;
	mov.u32 	%r20, %tid.x;
	mad.lo.s32 	%r1, %r18, %r19, %r20;
	setp.ge.s32 	%p1, %r1, %r17;
	@%p1 bra 	$L__BB0_100;
	setp.lt.s32 	%p2, %r16, 1;
	mov.b64 	%rd265, 0;
	@%p2 bra 	$L__BB0_99;
	mul.lo.s32 	%r2, %r16, %r1;
	and.b32  	%r3, %r16, 7;
	setp.lt.u32 	%p3, %r16, 8;
	mov.b64 	%rd265, 0;
	mov.b64 	%rd226, 1;
	mov.b32 	%r116, 0;
	@%p3 bra 	$L__BB0_53;
	and.b32  	%r116, %r16, 2147483640;
	neg.s32 	%r114, %r116;
	add.s64 	%rd2, %rd1, 3;
	mov.b64 	%rd265, 0;
	mov.b64 	%rd226, 1;
	mov.u32 	%r113, %r2;
$L__BB0_4:
	.pragma "nounroll";
	cvt.s64.s32 	%rd143, %r113;
	add.s64 	%rd5, %rd2, %rd143;
	ld.global.s8 	%rd144, [%rd5+-3];
	mad.lo.s64 	%rd6, %rd226, %rd144, %rd265;
	or.b64  	%rd145, %rd6, %rd135;
	and.b64  	%rd146, %rd145, -4294967296;
	setp.ne.s64 	%p4, %rd146, 0;
	@%p4 bra 	$L__BB0_6;
	cvt.u32.u64 	%r22, %rd135;
	cvt.u32.u64 	%r23, %rd6;
	rem.u32 	%r24, %r23, %r22;
	cvt.u64.u32 	%rd228, %r24;
	bra.uni 	$L__BB0_7;
$L__BB0_6:
	rem.u64 	%rd228, %rd6, %rd135;
$L__BB0_7:
	mul.lo.s64 	%rd10, %rd226, %rd134;
	or.b64  	%rd147, %rd10, %rd135;
	and.b64  	%rd148, %rd147, -4294967296;
	setp.ne.s64 	%p5, %rd148, 0;
	@%p5 bra 	$L__BB0_9;
	cvt.u32.u64 	%r25, %rd135;
	cvt.u32.u64 	%r26, %rd10;
	rem.u32 	%r27, %r26, %r25;
	cvt.u64.u32 	%rd229, %r27;
	bra.uni 	$L__BB0_10;
$L__BB0_9:
	rem.u64 	%rd229, %rd10, %rd135;
$L__BB0_10:
	ld.global.s8 	%rd149, [%rd5+-2];
	mad.lo.s64 	%rd14, %rd229, %rd149, %rd228;
	or.b64  	%rd150, %rd14, %rd135;
	and.b64  	%rd151, %rd150, -4294967296;
	setp.ne.s64 	%p6, %rd151, 0;
	@%p6 bra 	$L__BB0_12;
	cvt.u32.u64 	%r28, %rd135;
	cvt.u32.u64 	%r29, %rd14;
	rem.u32 	%r30, %r29, %r28;
	cvt.u64.u32 	%rd230, %r30;
	bra.uni 	$L__BB0_13;
$L__BB0_12:
	rem.u64 	%rd230, %rd14, %rd135;
$L__BB0_13:
	mul.lo.s64 	%rd18, %rd229, %rd134;
	or.b64  	%rd152, %rd18, %rd135;
	and.b64  	%rd153, %rd152, -4294967296;
	setp.ne.s64 	%p7, %rd153, 0;
	@%p7 bra 	$L__BB0_15;
	cvt.u32.u64 	%r31, %rd135;
	cvt.u32.u64 	%r32, %rd18;
	rem.u32 	%r33, %r32, %r31;
	cvt.u64.u32 	%rd231, %r33;
	bra.uni 	$L__BB0_16;
$L__BB0_15:
	rem.u64 	%rd231, %rd18, %rd135;
$L__BB0_16:
	ld.global.s8 	%rd154, [%rd5+-1];
	mad.lo.s64 	%rd22, %rd231, %rd154, %rd230;
	or.b64  	%rd155, %rd22, %rd135;
	and.b64  	%rd156, %rd155, -4294967296;
	setp.ne.s64 	%p8, %rd156, 0;
	@%p8 bra 	$L__BB0_18;
	cvt.u32.u64 	%r34, %rd135;
	cvt.u32.u64 	%r35, %rd22;
	rem.u32 	%r36, %r35, %r34;
	cvt.u64.u32 	%rd232, %r36;
	bra.uni 	$L__BB0_19;
$L__BB0_18:
	rem.u64 	%rd232, %rd22, %rd135;
$L__BB0_19:
	mul.lo.s64 	%rd26, %rd231, %rd134;
	or.b64  	%rd157, %rd26, %rd135;
	and.b64  	%rd158, %rd157, -4294967296;
	setp.ne.s64 	%p9, %rd158, 0;
	@%p9 bra 	$L__BB0_21;
	cvt.u32.u64 	%r37, %rd135;
	cvt.u32.u64 	%r38, %rd26;
	rem.u32 	%r39, %r38, %r37;
	cvt.u64.u32 	%rd233, %r39;
	bra.uni 	$L__BB0_22;
$L__BB0_21:
	rem.u64 	%rd233, %rd26, %rd135;
$L__BB0_22:
	ld.global.s8 	%rd159, [%rd5];
	mad.lo.s64 	%rd30, %rd233, %rd159, %rd232;
	or.b64  	%rd160, %rd30, %rd135;
	and.b64  	%rd161, %rd160, -4294967296;
	setp.ne.s64 	%p10, %rd161, 0;
	@%p10 bra 	$L__BB0_24;
	cvt.u32.u64 	%r40, %rd135;
	cvt.u32.u64 	%r41, %rd30;
	rem.u32 	%r42, %r41, %r40;
	cvt.u64.u32 	%rd234, %r42;
	bra.uni 	$L__BB0_25;
$L__BB0_24:
	rem.u64 	%rd234, %rd30, %rd135;
$L__BB0_25:
	mul.lo.s64 	%rd34, %rd233, %rd134;
	or.b64  	%rd162, %rd34, %rd135;
	and.b64  	%rd163, %rd162, -4294967296;
	setp.ne.s64 	%p11, %rd163, 0;
	@%p11 bra 	$L__BB0_27;
	cvt.u32.u64 	%r43, %rd135;
	cvt.u32.u64 	%r44, %rd34;
	rem.u32 	%r45, %r44, %r43;
	cvt.u64.u32 	%rd235, %r45;
	bra.uni 	$L__BB0_28;
$L__BB0_27:
	rem.u64 	%rd235, %rd34, %rd135;
$L__BB0_28:
	ld.global.s8 	%rd164, [%rd5+1];
	mad.lo.s64 	%rd38, %rd235, %rd164, %rd234;
	or.b64  	%rd165, %rd38, %rd135;
	and.b64  	%rd166, %rd165, -4294967296;
	setp.ne.s64 	%p12, %rd166, 0;
	@%p12 bra 	$L__BB0_30;
	cvt.u32.u64 	%r46, %rd135;
	cvt.u32.u64 	%r47, %rd38;
	rem.u32 	%r48, %r47, %r46;
	cvt.u64.u32 	%rd236, %r48;
	bra.uni 	$L__BB0_31;
$L__BB0_30:
	rem.u64 	%rd236, %rd38, %rd135;
$L__BB0_31:
	mul.lo.s64 	%rd42, %rd235, %rd134;
	or.b64  	%rd167, %rd42, %rd135;
	and.b64  	%rd168, %rd167, -4294967296;
	setp.ne.s64 	%p13, %rd168, 0;
	@%p13 bra 	$L__BB0_33;
	cvt.u32.u64 	%r49, %rd135;
	cvt.u32.u64 	%r50, %rd42;
	rem.u32 	%r51, %r50, %r49;
	cvt.u64.u32 	%rd237, %r51;
	bra.uni 	$L__BB0_34;
$L__BB0_33:
	rem.u64 	%rd237, %rd42, %rd135;
$L__BB0_34:
	ld.global.s8 	%rd169, [%rd5+2];
	mad.lo.s64 	%rd46, %rd237, %rd169, %rd236;
	or.b64  	%rd170, %rd46, %rd135;
	and.b64  	%rd171, %rd170, -4294967296;
	setp.ne.s64 	%p14, %rd171, 0;
	@%p14 bra 	$L__BB0_36;
	cvt.u32.u64 	%r52, %rd135;
	cvt.u32.u64 	%r53, %rd46;
	rem.u32 	%r54, %r53, %r52;
	cvt.u64.u32 	%rd238, %r54;
	bra.uni 	$L__BB0_37;
$L__BB0_36:
	rem.u64 	%rd238, %rd46, %rd135;
$L__BB0_37:
	mul.lo.s64 	%rd50, %rd237, %rd134;
	or.b64  	%rd172, %rd50, %rd135;
	and.b64  	%rd173, %rd172, -4294967296;
	setp.ne.s64 	%p15, %rd173, 0;
	@%p15 bra 	$L__BB0_39;
	cvt.u32.u64 	%r55, %rd135;
	cvt.u32.u64 	%r56, %rd50;
	rem.u32 	%r57, %r56, %r55;
	cvt.u64.u32 	%rd239, %r57;
	bra.uni 	$L__BB0_40;
$L__BB0_39:
	rem.u64 	%rd239, %rd50, %rd135;
$L__BB0_40:
	ld.global.s8 	%rd174, [%rd5+3];
	mad.lo.s64 	%rd54, %rd239, %rd174, %rd238;
	or.b64  	%rd175, %rd54, %rd135;
	and.b64  	%rd176, %rd175, -4294967296;
	setp.ne.s64 	%p16, %rd176, 0;
	@%p16 bra 	$L__BB0_42;
	cvt.u32.u64 	%r58, %rd135;
	cvt.u32.u64 	%r59, %rd54;
	rem.u32 	%r60, %r59, %r58;
	cvt.u64.u32 	%rd240, %r60;
	bra.uni 	$L__BB0_43;
$L__BB0_42:
	rem.u64 	%rd240, %rd54, %rd135;
$L__BB0_43:
	mul.lo.s64 	%rd58, %rd239, %rd134;
	or.b64  	%rd177, %rd58, %rd135;
	and.b64  	%rd178, %rd177, -4294967296;
	setp.ne.s64 	%p17, %rd178, 0;
	@%p17 bra 	$L__BB0_45;
	cvt.u32.u64 	%r61, %rd135;
	cvt.u32.u64 	%r62, %rd58;
	rem.u32 	%r63, %r62, %r61;
	cvt.u64.u32 	%rd241, %r63;
	bra.uni 	$L__BB0_46;
$L__BB0_45:
	rem.u64 	%rd241, %rd58, %rd135;
$L__BB0_46:
	ld.global.s8 	%rd179, [%rd5+4];
	mad.lo.s64 	%rd62, %rd241, %rd179, %rd240;
	or.b64  	%rd180, %rd62, %rd135;
	and.b64  	%rd181, %rd180, -4294967296;
	setp.ne.s64 	%p18, %rd181, 0;
	@%p18 bra 	$L__BB0_48;
	cvt.u32.u64 	%r64, %rd135;
	cvt.u32.u64 	%r65, %rd62;
	rem.u32 	%r66, %r65, %r64;
	cvt.u64.u32 	%rd265, %r66;
	bra.uni 	$L__BB0_49;
$L__BB0_48:
	rem.u64 	%rd265, %rd62, %rd135;
$L__BB0_49:
	mul.lo.s64 	%rd66, %rd241, %rd134;
	or.b64  	%rd182, %rd66, %rd135;
	and.b64  	%rd183, %rd182, -4294967296;
	setp.ne.s64 	%p19, %rd183, 0;
	@%p19 bra 	$L__BB0_51;
	cvt.u32.u64 	%r67, %rd135;
	cvt.u32.u64 	%r68, %rd66;
	rem.u32 	%r69, %r68, %r67;
	cvt.u64.u32 	%rd226, %r69;
	bra.uni 	$L__BB0_52;
$L__BB0_51:
	rem.u64 	%rd226, %rd66, %rd135;
$L__BB0_52:
	add.s32 	%r114, %r114, 8;
	add.s32 	%r113, %r113, 8;
	setp.ne.s32 	%p20, %r114, 0;
	@%p20 bra 	$L__BB0_4;
$L__BB0_53:
	setp.eq.s32 	%p21, %r3, 0;
	@%p21 bra 	$L__BB0_99;
	and.b32  	%r11, %r16, 3;
	setp.lt.u32 	%p22, %r3, 4;
	@%p22 bra 	$L__BB0_80;
	add.s32 	%r70, %r116, %r2;
	cvt.s64.s32 	%rd185, %r70;
	add.s64 	%rd73, %rd1, %rd185;
	ld.global.s8 	%rd186, [%rd73];
	mad.lo.s64 	%rd74, %rd226, %rd186, %rd265;
	or.b64  	%rd187, %rd74, %rd135;
	and.b64  	%rd188, %rd187, -4294967296;
	setp.ne.s64 	%p23, %rd188, 0;
	@%p23 bra 	$L__BB0_57;
	cvt.u32.u64 	%r71, %rd135;
	cvt.u32.u64 	%r72, %rd74;
	rem.u32 	%r73, %r72, %r71;
	cvt.u64.u32 	%rd247, %r73;
	bra.uni 	$L__BB0_58;
$L__BB0_57:
	rem.u64 	%rd247, %rd74, %rd135;
$L__BB0_58:
	mul.lo.s64 	%rd78, %rd226, %rd134;
	or.b64  	%rd189, %rd78, %rd135;
	and.b64  	%rd190, %rd189, -4294967296;
	setp.ne.s64 	%p24, %rd190, 0;
	@%p24 bra 	$L__BB0_60;
	cvt.u32.u64 	%r74, %rd135;
	cvt.u32.u64 	%r75, %rd78;
	rem.u32 	%r76, %r75, %r74;
	cvt.u64.u32 	%rd248, %r76;
	bra.uni 	$L__BB0_61;
$L__BB0_60:
	rem.u64 	%rd248, %rd78, %rd135;
$L__BB0_61:
	ld.global.s8 	%rd191, [%rd73+1];
	mad.lo.s64 	%rd82, %rd248, %rd191, %rd247;
	or.b64  	%rd192, %rd82, %rd135;
	and.b64  	%rd193, %rd192, -4294967296;
	setp.ne.s64 	%p25, %rd193, 0;
	@%p25 bra 	$L__BB0_63;
	cvt.u32.u64 	%r77, %rd135;
	cvt.u32.u64 	%r78, %rd82;
	rem.u32 	%r79, %r78, %r77;
	cvt.u64.u32 	%rd249, %r79;
	bra.uni 	$L__BB0_64;
$L__BB0_63:
	rem.u64 	%rd249, %rd82, %rd135;
$L__BB0_64:
	mul.lo.s64 	%rd86, %rd248, %rd134;
	or.b64  	%rd194, %rd86, %rd135;
	and.b64  	%rd195, %rd194, -4294967296;
	setp.ne.s64 	%p26, %rd195, 0;
	@%p26 bra 	$L__BB0_66;
	cvt.u32.u64 	%r80, %rd135;
	cvt.u32.u64 	%r81, %rd86;
	rem.u32 	%r82, %r81, %r80;
	cvt.u64.u32 	%rd250, %r82;
	bra.uni 	$L__BB0_67;
$L__BB0_66:
	rem.u64 	%rd250, %rd86, %rd135;
$L__BB0_67:
	ld.global.s8 	%rd196, [%rd73+2];
	mad.lo.s64 	%rd90, %rd250, %rd196, %rd249;
	or.b64  	%rd197, %rd90, %rd135;
	and.b64  	%rd198, %rd197, -4294967296;
	setp.ne.s64 	%p27, %rd198, 0;
	@%p27 bra 	$L__BB0_69;
	cvt.u32.u64 	%r83, %rd135;
	cvt.u32.u64 	%r84, %rd90;
	rem.u32 	%r85, %r84, %r83;
	cvt.u64.u32 	%rd251, %r85;
	bra.uni 	$L__BB0_70;
$L__BB0_69:
	rem.u64 	%rd251, %rd90, %rd135;
$L__BB0_70:
	mul.lo.s64 	%rd94, %rd250, %rd134;
	or.b64  	%rd199, %rd94, %rd135;
	and.b64  	%rd200, %rd199, -4294967296;
	setp.ne.s64 	%p28, %rd200, 0;
	@%p28 bra 	$L__BB0_72;
	cvt.u32.u64 	%r86, %rd135;
	cvt.u32.u64 	%r87, %rd94;
	rem.u32 	%r88, %r87, %r86;
	cvt.u64.u32 	%rd252, %r88;
	bra.uni 	$L__BB0_73;
$L__BB0_72:
	rem.u64 	%rd252, %rd94, %rd135;
$L__BB0_73:
	ld.global.s8 	%rd201, [%rd73+3];
	mad.lo.s64 	%rd98, %rd252, %rd201, %rd251;
	or.b64  	%rd202, %rd98, %rd135;
	and.b64  	%rd203, %rd202, -4294967296;
	setp.ne.s64 	%p29, %rd203, 0;
	@%p29 bra 	$L__BB0_75;
	cvt.u32.u64 	%r89, %rd135;
	cvt.u32.u64 	%r90, %rd98;
	rem.u32 	%r91, %r90, %r89;
	cvt.u64.u32 	%rd265, %r91;
	bra.uni 	$L__BB0_76;
$L__BB0_75:
	rem.u64 	%rd265, %rd98, %rd135;
$L__BB0_76:
	mul.lo.s64 	%rd102, %rd252, %rd134;
	or.b64  	%rd204, %rd102, %rd135;
	and.b64  	%rd205, %rd204, -4294967296;
	setp.ne.s64 	%p30, %rd205, 0;
	@%p30 bra 	$L__BB0_78;
	cvt.u32.u64 	%r92, %rd135;
	cvt.u32.u64 	%r93, %rd102;
	rem.u32 	%r94, %r93, %r92;
	cvt.u64.u32 	%rd226, %r94;
	bra.uni 	$L__BB0_79;
$L__BB0_78:
	rem.u64 	%rd226, %rd102, %rd135;
$L__BB0_79:
	add.s32 	%r116, %r116, 4;
$L__BB0_80:
	setp.eq.s32 	%p31, %r11, 0;
	@%p31 bra 	$L__BB0_99;
	setp.eq.s32 	%p32, %r11, 1;
	@%p32 bra 	$L__BB0_95;
	add.s32 	%r95, %r116, %r2;
	cvt.s64.s32 	%rd207, %r95;
	add.s64 	%rd109, %rd1, %rd207;
	ld.global.s8 	%rd208, [%rd109];
	mad.lo.s64 	%rd110, %rd226, %rd208, %rd265;
	or.b64  	%rd209, %rd110, %rd135;
	and.b64  	%rd210, %rd209, -4294967296;
	setp.ne.s64 	%p33, %rd210, 0;
	@%p33 bra 	$L__BB0_84;
	cvt.u32.u64 	%r96, %rd135;
	cvt.u32.u64 	%r97, %rd110;
	rem.u32 	%r98, %r97, %r96;
	cvt.u64.u32 	%rd258, %r98;
	bra.uni 	$L__BB0_85;
$L__BB0_84:
	rem.u64 	%rd258, %rd110, %rd135;
$L__BB0_85:
	mul.lo.s64 	%rd114, %rd226, %rd134;
	or.b64  	%rd211, %rd114, %rd135;
	and.b64  	%rd212, %rd211, -4294967296;
	setp.ne.s64 	%p34, %rd212, 0;
	@%p34 bra 	$L__BB0_87;
	cvt.u32.u64 	%r99, %rd135;
	cvt.u32.u64 	%r100, %rd114;
	rem.u32 	%r101, %r100, %r99;
	cvt.u64.u32 	%rd259, %r101;
	bra.uni 	$L__BB0_88;
$L__BB0_87:
	rem.u64 	%rd259, %rd114, %rd135;
$L__BB0_88:
	ld.global.s8 	%rd213, [%rd109+1];
	mad.lo.s64 	%rd118, %rd259, %rd213, %rd258;
	or.b64  	%rd214, %rd118, %rd135;
	and.b64  	%rd215, %rd214, -4294967296;
	setp.ne.s64 	%p35, %rd215, 0;
	@%p35 bra 	$L__BB0_90;
	cvt.u32.u64 	%r102, %rd135;
	cvt.u32.u64 	%r103, %rd118;
	rem.u32 	%r104, %r103, %r102;
	cvt.u64.u32 	%rd265, %r104;
	bra.uni 	$L__BB0_91;
$L__BB0_90:
	rem.u64 	%rd265, %rd118, %rd135;
$L__BB0_91:
	mul.lo.s64 	%rd122, %rd259, %rd134;
	or.b64  	%rd216, %rd122, %rd135;
	and.b64  	%rd217, %rd216, -4294967296;
	setp.ne.s64 	%p36, %rd217, 0;
	@%p36 bra 	$L__BB0_93;
	cvt.u32.u64 	%r105, %rd135;
	cvt.u32.u64 	%r106, %rd122;
	rem.u32 	%r107, %r106, %r105;
	cvt.u64.u32 	%rd226, %r107;
	bra.uni 	$L__BB0_94;
$L__BB0_93:
	rem.u64 	%rd226, %rd122, %rd135;
$L__BB0_94:
	add.s32 	%r116, %r116, 2;
$L__BB0_95:
	and.b32  	%r108, %r16, 1;
	setp.eq.b32 	%p37, %r108, 1;
	not.pred 	%p38, %p37;
	@%p38 bra 	$L__BB0_99;
	add.s32 	%r109, %r116, %r2;
	cvt.s64.s32 	%rd218, %r109;
	add.s64 	%rd219, %rd1, %rd218;
	ld.global.s8 	%rd220, [%rd219];
	mad.lo.s64 	%rd129, %rd226, %rd220, %rd265;
	or.b64  	%rd221, %rd129, %rd135;
	and.b64  	%rd222, %rd221, -4294967296;
	setp.ne.s64 	%p39, %rd222, 0;
	@%p39 bra 	$L__BB0_98;
	cvt.u32.u64 	%r110, %rd135;
	cvt.u32.u64 	%r111, %rd129;
	rem.u32 	%r112, %r111, %r110;
	cvt.u64.u32 	%rd265, %r112;
	bra.uni 	$L__BB0_99;
$L__BB0_98:
	rem.u64 	%rd265, %rd129, %rd135;
$L__BB0_99:
	cvta.to.global.u64 	%rd223, %rd133;
	mul.wide.s32 	%rd224, %r1, 16;
	add.s64 	%rd225, %rd223, %rd224;
	st.global.u64 	[%rd225], %rd265;
	st.global.u32 	[%rd225+8], %r1;
$L__BB0_100:
	ret;

}
	// .globl	_Z14findHammingOnePKN4cuda3std3__44pairImiEEPKciimm
.visible .entry _Z14findHammingOnePKN4cuda3std3__44pairImiEEPKciimm(
	.param .u64 .ptr .align 1 _Z14findHammingOnePKN4cuda3std3__44pairImiEEPKciimm_param_0,
	.param .u64 .ptr .align 1 _Z14findHammingOnePKN4cuda3std3__44pairImiEEPKciimm_param_1,
	.param .u32 _Z14findHammingOnePKN4cuda3std3__44pairImiEEPKciimm_param_2,
	.param .u32 _Z14findHammingOnePKN4cuda3std3__44pairImiEEPKciimm_param_3,
	.param .u64 _Z14findHammingOnePKN4cuda3std3__44pairImiEEPKciimm_param_4,
	.param .u64 _Z14findHammingOnePKN4cuda3std3__44pairImiEEPKciimm_param_5
)
{
	.local .align 8 .b8 	__local_depot1[8];
	.reg .b64 	%SP;
	.reg .b64 	%SPL;
	.reg .pred 	%p<46>;
	.reg .b16 	%rs<7>;
	.reg .b32 	%r<117>;
	.reg .b64 	%rd<189>;
	.reg .b64 	%fd<6>;

	mov.u64 	%SPL, __local_depot1;
	cvta.local.u64 	%SP, %SPL;
	ld.param.u64 	%rd75, [_Z14findHammingOnePKN4cuda3std3__44pairImiEEPKciimm_param_0];
	ld.param.u64 	%rd76, [_Z14findHammingOnePKN4cuda3std3__44pairImiEEPKciimm_param_1];
	ld.param.u32 	%r39, [_Z14findHammingOnePKN4cuda3std3__44pairImiEEPKciimm_param_2];
	ld.param.u32 	%r40, [_Z14findHammingOnePKN4cuda3std3__44pairImiEEPKciimm_param_3];
	ld.param.u64 	%rd73, [_Z14findHammingOnePKN4cuda3std3__44pairImiEEPKciimm_param_4];
	ld.param.u64 	%rd74, [_Z14findHammingOnePKN4cuda3std3__44pairImiEEPKciimm_param_5];
	cvta.to.global.u64 	%rd1, %rd76;
	cvta.to.global.u64 	%rd2, %rd75;
	add.u64 	%rd77, %SP, 0;
	add.u64 	%rd3, %SPL, 0;
	mov.u32 	%r41, %ctaid.x;
	mov.u32 	%r42, %ntid.x;
	mov.u32 	%r43, %tid.x;
	mad.lo.s32 	%r1, %r41, %r42, %r43;
	setp.ge.s32 	%p1, %r1, %r39;
	setp.lt.s32 	%p2, %r40, 1;
	or.pred  	%p3, %p1, %p2;
	@%p3 bra 	$L__BB1_67;
	mul.wide.s32 	%rd79, %r1, 16;
	add.s64 	%rd4, %rd2, %rd79;
	add.s32 	%r2, %r39, -1;
	setp.ne.s32 	%p4, %r2, 0;
	mov.b64 	%rd186, 1;
	mov.b32 	%r113, 0;
	@%p4 bra 	$L__BB1_53;
	setp.lt.u32 	%p17, %r40, 4;
	mov.b64 	%rd167, 1;
	mov.b32 	%r112, 0;
	@%p17 bra 	$L__BB1_41;
	and.b32  	%r112, %r40, 2147483644;
	neg.s32 	%r105, %r112;
	mov.b64 	%rd167, 1;
	mov.b32 	%r106, 0;
	mov.u64 	%rd166, %rd1;
$L__BB1_4:
	ld.global.u64 	%rd170, [%rd4];
	ld.global.u32 	%r107, [%rd4+8];
	mad.lo.s32 	%r60, %r107, %r40, %r106;
	cvt.s64.s32 	%rd104, %r60;
	add.s64 	%rd105, %rd1, %rd104;
	ld.global.u8 	%rs2, [%rd105];
	setp.eq.s16 	%p18, %rs2, 1;
	neg.s64 	%rd106, %rd167;
	selp.b64 	%rd107, %rd167, %rd106, %p18;
	add.s64 	%rd108, %rd170, %rd74;
	add.s64 	%rd8, %rd108, %rd107;
	or.b64  	%rd109, %rd8, %rd74;
	and.b64  	%rd110, %rd109, -4294967296;
	setp.ne.s64 	%p19, %rd110, 0;
	@%p19 bra 	$L__BB1_6;
	cvt.u32.u64 	%r61, %rd74;
	cvt.u32.u64 	%r62, %rd8;
	rem.u32 	%r63, %r62, %r61;
	cvt.u64.u32 	%rd168, %r63;
	bra.uni 	$L__BB1_7;
$L__BB1_6:
	rem.u64 	%rd168, %rd8, %rd74;
$L__BB1_7:
	ld.global.u64 	%rd169, [%rd2];
	setp.eq.s64 	%p20, %rd169, %rd168;
	@%p20 bra 	$L__BB1_8;
	bra.uni 	$L__BB1_10;
$L__BB1_8:
	ld.global.u32 	%r19, [%rd2+8];
	setp.lt.s32 	%p21, %r107, %r19;
	mov.u64 	%rd169, %rd168;
	@%p21 bra 	$L__BB1_9;
	bra.uni 	$L__BB1_10;
$L__BB1_9:
	st.local.v2.u32 	[%rd3], {%r107, %r19};
	mov.u64 	%rd111, $str;
	cvta.global.u64 	%rd112, %rd111;
	add.u64 	%rd113, %SP, 0;
	{ // callseq 1, 0
	.param .b64 param0;
	st.param.b64 	[param0], %rd112;
	.param .b64 param1;
	st.param.b64 	[param1], %rd113;
	.param .b32 retval0;
	call.uni (retval0), 
	vprintf, 
	(
	param0, 
	param1
	);
	ld.param.b32 	%r64, [retval0];
	} // callseq 1
	ld.global.u64 	%rd170, [%rd4];
	ld.global.u32 	%r107, [%rd4+8];
	ld.global.u64 	%rd169, [%rd2];
$L__BB1_10:
	mul.lo.s64 	%rd17, %rd167, %rd73;
	or.b64  	%rd114, %rd17, %rd74;
	and.b64  	%rd115, %rd114, -4294967296;
	setp.ne.s64 	%p22, %rd115, 0;
	@%p22 bra 	$L__BB1_12;
	cvt.u32.u64 	%r66, %rd74;
	cvt.u32.u64 	%r67, %rd17;
	rem.u32 	%r68, %r67, %r66;
	cvt.u64.u32 	%rd171, %r68;
	bra.uni 	$L__BB1_13;
$L__BB1_12:
	rem.u64 	%rd171, %rd17, %rd74;
$L__BB1_13:
	mul.lo.s32 	%r69, %r107, %r40;
	cvt.s64.s32 	%rd116, %r69;
	add.s64 	%rd117, %rd166, %rd116;
	ld.global.u8 	%rs3, [%rd117+1];
	setp.eq.s16 	%p23, %rs3, 1;
	neg.s64 	%rd118, %rd171;
	selp.b64 	%rd119, %rd171, %rd118, %p23;
	add.s64 	%rd120, %rd170, %rd74;
	add.s64 	%rd21, %rd120, %rd119;
	or.b64  	%rd121, %rd21, %rd74;
	and.b64  	%rd122, %rd121, -4294967296;
	setp.ne.s64 	%p24, %rd122, 0;
	@%p24 bra 	$L__BB1_15;
	cvt.u32.u64 	%r70, %rd74;
	cvt.u32.u64 	%r71, %rd21;
	rem.u32 	%r72, %r71, %r70;
	cvt.u64.u32 	%rd172, %r72;
	bra.uni 	$L__BB1_16;
$L__BB1_15:
	rem.u64 	%rd172, %rd21, %rd74;
$L__BB1_16:
	setp.ne.s64 	%p25, %rd169, %rd172;
	@%p25 bra 	$L__BB1_19;
	ld.global.u32 	%r9, [%rd2+8];
	setp.ge.s32 	%p26, %r107, %r9;
	@%p26 bra 	$L__BB1_19;
	st.local.v2.u32 	[%rd3], {%r107, %r9};
	mov.u64 	%rd123, $str;
	cvta.global.u64 	%rd124, %rd123;
	add.u64 	%rd125, %SP, 0;
	{ // callseq 2, 0
	.param .b64 param0;
	st.param.b64 	[param0], %rd124;
	.param .b64 param1;
	st.param.b64 	[param1], %rd125;
	.param .b32 retval0;
	call.uni (retval0), 
	vprintf, 
	(
	param0, 
	param1
	);
	ld.param.b32 	%r73, [retval0];
	} // callseq 2
	ld.global.u64 	%rd170, [%rd4];
	ld.global.u32 	%r107, [%rd4+8];
	ld.global.u64 	%rd169, [%rd2];
$L__BB1_19:
	mul.lo.s64 	%rd29, %rd171, %rd73;
	or.b64  	%rd126, %rd29, %rd74;
	and.b64  	%rd127, %rd126, -4294967296;
	setp.ne.s64 	%p27, %rd127, 0;
	@%p27 bra 	$L__BB1_21;
	cvt.u32.u64 	%r75, %rd74;
	cvt.u32.u64 	%r76, %rd29;
	rem.u32 	%r77, %r76, %r75;
	cvt.u64.u32 	%rd175, %r77;
	bra.uni 	$L__BB1_22;
$L__BB1_21:
	rem.u64 	%rd175, %rd29, %rd74;
$L__BB1_22:
	mul.lo.s32 	%r78, %r107, %r40;
	cvt.s64.s32 	%rd128, %r78;
	add.s64 	%rd129, %rd166, %rd128;
	ld.global.u8 	%rs4, [%rd129+2];
	setp.eq.s16 	%p28, %rs4, 1;
	neg.s64 	%rd130, %rd175;
	selp.b64 	%rd131, %rd175, %rd130, %p28;
	add.s64 	%rd132, %rd170, %rd74;
	add.s64 	%rd33, %rd132, %rd131;
	or.b64  	%rd133, %rd33, %rd74;
	and.b64  	%rd134, %rd133, -4294967296;
	setp.ne.s64 	%p29, %rd134, 0;
	@%p29 bra 	$L__BB1_24;
	cvt.u32.u64 	%r79, %rd74;
	cvt.u32.u64 	%r80, %rd33;
	rem.u32 	%r81, %r80, %r79;
	cvt.u64.u32 	%rd176, %r81;
	bra.uni 	$L__BB1_25;
$L__BB1_24:
	rem.u64 	%rd176, %rd33, %rd74;
$L__BB1_25:
	setp.ne.s64 	%p30, %rd169, %rd176;
	@%p30 bra 	$L__BB1_28;
	ld.global.u32 	%r12, [%rd2+8];
	setp.ge.s32 	%p31, %r107, %r12;
	@%p31 bra 	$L__BB1_28;
	st.local.v2.u32 	[%rd3], {%r107, %r12};
	mov.u64 	%rd135, $str;
	cvta.global.u64 	%rd136, %rd135;
	add.u64 	%rd137, %SP, 0;
	{ // callseq 3, 0
	.param .b64 param0;
	st.param.b64 	[param0], %rd136;
	.param .b64 param1;
	st.param.b64 	[param1], %rd137;
	.param .b32 retval0;
	call.uni (retval0), 
	vprintf, 
	(
	param0, 
	param1
	);
	ld.param.b32 	%r82, [retval0];
	} // callseq 3
	ld.global.u64 	%rd170, [%rd4];
	ld.global.u32 	%r107, [%rd4+8];
	ld.global.u64 	%rd169, [%rd2];
$L__BB1_28:
	mul.lo.s64 	%rd41, %rd175, %rd73;
	or.b64  	%rd138, %rd41, %rd74;
	and.b64  	%rd139, %rd138, -4294967296;
	setp.ne.s64 	%p32, %rd139, 0;
	@%p32 bra 	$L__BB1_30;
	cvt.u32.u64 	%r84, %rd74;
	cvt.u32.u64 	%r85, %rd41;
	rem.u32 	%r86, %r85, %r84;
	cvt.u64.u32 	%rd179, %r86;
	bra.uni 	$L__BB1_31;
$L__BB1_30:
	rem.u64 	%rd179, %rd41, %rd74;
$L__BB1_31:
	mul.lo.s32 	%r87, %r107, %r40;
	cvt.s64.s32 	%rd140, %r87;
	add.s64 	%rd141, %rd166, %rd140;
	ld.global.u8 	%rs5, [%rd141+3];
	setp.eq.s16 	%p33, %rs5, 1;
	neg.s64 	%rd142, %rd179;
	selp.b64 	%rd143, %rd179, %rd142, %p33;
	add.s64 	%rd144, %rd170, %rd74;
	add.s64 	%rd45, %rd144, %rd143;
	or.b64  	%rd145, %rd45, %rd74;
	and.b64  	%rd146, %rd145, -4294967296;
	setp.ne.s64 	%p34, %rd146, 0;
	@%p34 bra 	$L__BB1_33;
	cvt.u32.u64 	%r88, %rd74;
	cvt.u32.u64 	%r89, %rd45;
	rem.u32 	%r90, %r89, %r88;
	cvt.u64.u32 	%rd180, %r90;
	bra.uni 	$L__BB1_34;
$L__BB1_33:
	rem.u64 	%rd180, %rd45, %rd74;
$L__BB1_34:
	setp.ne.s64 	%p35, %rd169, %rd180;
	@%p35 bra 	$L__BB1_37;
	ld.global.u32 	%r15, [%rd2+8];
	setp.ge.s32 	%p36, %r107, %r15;
	@%p36 bra 	$L__BB1_37;
	st.local.v2.u32 	[%rd3], {%r107, %r15};
	mov.u64 	%rd147, $str;
	cvta.global.u64 	%rd148, %rd147;
	add.u64 	%rd149, %SP, 0;
	{ // callseq 4, 0
	.param .b64 param0;
	st.param.b64 	[param0], %rd148;
	.param .b64 param1;
	st.param.b64 	[param1], %rd149;
	.param .b32 retval0;
	call.uni (retval0), 
	vprintf, 
	(
	param0, 
	param1
	);
	ld.param.b32 	%r91, [retval0];
	} // callseq 4
$L__BB1_37:
	mul.lo.s64 	%rd49, %rd179, %rd73;
	or.b64  	%rd150, %rd49, %rd74;
	and.b64  	%rd151, %rd150, -4294967296;
	setp.ne.s64 	%p37, %rd151, 0;
	@%p37 bra 	$L__BB1_39;
	cvt.u32.u64 	%r93, %rd74;
	cvt.u32.u64 	%r94, %rd49;
	rem.u32 	%r95, %r94, %r93;
	cvt.u64.u32 	%rd167, %r95;
	bra.uni 	$L__BB1_40;
$L__BB1_39:
	rem.u64 	%rd167, %rd49, %rd74;
$L__BB1_40:
	add.s32 	%r106, %r106, 4;
	add.s64 	%rd166, %rd166, 4;
	add.s32 	%r105, %r105, 4;
	setp.eq.s32 	%p38, %r105, 0;
	@%p38 bra 	$L__BB1_41;
	bra.uni 	$L__BB1_4;
$L__BB1_41:
	and.b32  	%r21, %r40, 3;
	setp.eq.s32 	%p39, %r21, 0;
	@%p39 bra 	$L__BB1_67;
	neg.s32 	%r111, %r21;
	mov.u64 	%rd161, $str;
	add.u64 	%rd163, %SP, 0;
$L__BB1_43:
	.pragma "nounroll";
	ld.global.u64 	%rd152, [%rd4];
	ld.global.u32 	%r25, [%rd4+8];
	mad.lo.s32 	%r96, %r25, %r40, %r112;
	cvt.s64.s32 	%rd153, %r96;
	add.s64 	%rd154, %rd1, %rd153;
	ld.global.u8 	%rs6, [%rd154];
	setp.eq.s16 	%p40, %rs6, 1;
	neg.s64 	%rd155, %rd167;
	selp.b64 	%rd156, %rd167, %rd155, %p40;
	add.s64 	%rd157, %rd152, %rd74;
	add.s64 	%rd56, %rd157, %rd156;
	or.b64  	%rd158, %rd56, %rd74;
	and.b64  	%rd159, %rd158, -4294967296;
	setp.ne.s64 	%p41, %rd159, 0;
	@%p41 bra 	$L__BB1_45;
	cvt.u32.u64 	%r97, %rd74;
	cvt.u32.u64 	%r98, %rd56;
	rem.u32 	%r99, %r98, %r97;
	cvt.u64.u32 	%rd184, %r99;
	bra.uni 	$L__BB1_46;
$L__BB1_45:
	rem.u64 	%rd184, %rd56, %rd74;
$L__BB1_46:
	ld.global.u64 	%rd160, [%rd2];
	setp.ne.s64 	%p42, %rd160, %rd184;
	@%p42 bra 	$L__BB1_49;
	ld.global.u32 	%r26, [%rd2+8];
	setp.ge.s32 	%p43, %r25, %r26;
	@%p43 bra 	$L__BB1_49;
	st.local.v2.u32 	[%rd3], {%r25, %r26};
	cvta.global.u64 	%rd162, %rd161;
	{ // callseq 5, 0
	.param .b64 param0;
	st.param.b64 	[param0], %rd162;
	.param .b64 param1;
	st.param.b64 	[param1], %rd163;
	.param .b32 retval0;
	call.uni (retval0), 
	vprintf, 
	(
	param0, 
	param1
	);
	ld.param.b32 	%r100, [retval0];
	} // callseq 5
$L__BB1_49:
	mul.lo.s64 	%rd60, %rd167, %rd73;
	or.b64  	%rd164, %rd60, %rd74;
	and.b64  	%rd165, %rd164, -4294967296;
	setp.ne.s64 	%p44, %rd165, 0;
	@%p44 bra 	$L__BB1_51;
	cvt.u32.u64 	%r102, %rd74;
	cvt.u32.u64 	%r103, %rd60;
	rem.u32 	%r104, %r103, %r102;
	cvt.u64.u32 	%rd167, %r104;
	bra.uni 	$L__BB1_52;
$L__BB1_51:
	rem.u64 	%rd167, %rd60, %rd74;
$L__BB1_52:
	add.s32 	%r112, %r112, 1;
	add.s32 	%r111, %r111, 1;
	setp.eq.s32 	%p45, %r111, 0;
	@%p45 bra 	$L__BB1_67;
	bra.uni 	$L__BB1_43;
$L__BB1_53:
	ld.global.u64 	%rd80, [%rd4];
	ld.global.u32 	%r30, [%rd4+8];
	mad.lo.s32 	%r45, %r30, %r40, %r113;
	cvt.s64.s32 	%rd81, %r45;
	add.s64 	%rd82, %rd1, %rd81;
	ld.global.u8 	%rs1, [%rd82];
	setp.eq.s16 	%p5, %rs1, 1;
	neg.s64 	%rd83, %rd186;
	selp.b64 	%rd84, %rd186, %rd83, %p5;
	add.s64 	%rd85, %rd80, %rd74;
	add.s64 	%rd65, %rd85, %rd84;
	or.b64  	%rd86, %rd65, %rd74;
	and.b64  	%rd87, %rd86, -4294967296;
	setp.ne.s64 	%p6, %rd87, 0;
	@%p6 bra 	$L__BB1_55;
	cvt.u32.u64 	%r46, %rd74;
	cvt.u32.u64 	%r47, %rd65;
	rem.u32 	%r48, %r47, %r46;
	cvt.u64.u32 	%rd187, %r48;
	bra.uni 	$L__BB1_56;
$L__BB1_55:
	rem.u64 	%rd187, %rd65, %rd74;
$L__BB1_56:
	mov.b32 	%r116, 0;
	mov.u32 	%r114, %r2;
$L__BB1_57:
	cvt.rn.f64.s32 	%fd1, %r116;
	cvt.rn.f64.s32 	%fd2, %r114;
	add.f64 	%fd3, %fd1, %fd2;
	mul.f64 	%fd4, %fd3, 0d3FE0000000000000;
	cvt.rpi.f64.f64 	%fd5, %fd4;
	cvt.rzi.s32.f64 	%r50, %fd5;
	mul.wide.s32 	%rd88, %r50, 16;
	add.s64 	%rd89, %rd2, %rd88;
	ld.global.u64 	%rd90, [%rd89];
	setp.gt.u64 	%p7, %rd90, %rd187;
	add.s32 	%r51, %r50, -1;
	selp.b32 	%r116, %r116, %r50, %p7;
	selp.b32 	%r114, %r51, %r114, %p7;
	setp.ne.s32 	%p8, %r116, %r114;
	@%p8 bra 	$L__BB1_57;
	mul.wide.s32 	%rd91, %r116, 16;
	add.s64 	%rd92, %rd2, %rd91;
	ld.global.u64 	%rd93, [%rd92];
	setp.ne.s64 	%p9, %rd93, %rd187;
	setp.lt.s32 	%p10, %r116, 0;
	or.pred  	%p11, %p9, %p10;
	@%p11 bra 	$L__BB1_63;
$L__BB1_59:
	mul.wide.u32 	%rd94, %r116, 16;
	add.s64 	%rd95, %rd2, %rd94;
	ld.global.u64 	%rd96, [%rd95];
	ld.global.u32 	%r36, [%rd95+8];
	setp.ne.s64 	%p12, %rd96, %rd187;
	@%p12 bra 	$L__BB1_63;
	setp.ge.s32 	%p13, %r30, %r36;
	@%p13 bra 	$L__BB1_62;
	st.local.v2.u32 	[%rd3], {%r30, %r36};
	mov.u64 	%rd97, $str;
	cvta.global.u64 	%rd98, %rd97;
	{ // callseq 0, 0
	.param .b64 param0;
	st.param.b64 	[param0], %rd98;
	.param .b64 param1;
	st.param.b64 	[param1], %rd77;
	.param .b32 retval0;
	call.uni (retval0), 
	vprintf, 
	(
	param0, 
	param1
	);
	ld.param.b32 	%r52, [retval0];
	} // callseq 0
$L__BB1_62:
	add.s32 	%r37, %r116, -1;
	setp.ne.s32 	%p14, %r116, 0;
	mov.u32 	%r116, %r37;
	@%p14 bra 	$L__BB1_59;
$L__BB1_63:
	mul.lo.s64 	%rd69, %rd186, %rd73;
	or.b64  	%rd100, %rd69, %rd74;
	and.b64  	%rd101, %rd100, -4294967296;
	setp.ne.s64 	%p15, %rd101, 0;
	@%p15 bra 	$L__BB1_65;
	cvt.u32.u64 	%r54, %rd74;
	cvt.u32.u64 	%r55, %rd69;
	rem.u32 	%r56, %r55, %r54;
	cvt.u64.u32 	%rd186, %r56;
	bra.uni 	$L__BB1_66;
$L__BB1_65:
	rem.u64 	%rd186, %rd69, %rd74;
$L__BB1_66:
	add.s32 	%r113, %r113, 1;
	setp.ne.s32 	%p16, %r113, %r40;
	@%p16 bra 	$L__BB1_53;
$L__BB1_67:
	ret;

}
	// .globl	_ZN3cub18CUB_300001_SM_10006detail11EmptyKernelIvEEvv
.visible .entry _ZN3cub18CUB_300001_SM_10006detail11EmptyKernelIvEEvv()
{


	ret;

}
	// .globl	_ZN3cub18CUB_300001_SM_10006detail10merge_sort30DeviceMergeSortBlockSortKernelINS2_10policy_hubIPN4cuda3std3__44pairImiEEE9Policy600ESA_PNS0_8NullTypeESA_SE_jNS7_4lessIS9_EES9_SD_EEvbT0_T1_T2_T3_T4_PT6_PT7_T5_NS1_7vsmem_tE
.visible .entry _ZN3cub18CUB_300001_SM_10006detail10merge_sort30DeviceMergeSortBlockSortKernelINS2_10policy_hubIPN4cuda3std3__44pairImiEEE9Policy600ESA_PNS0_8NullTypeESA_SE_jNS7_4lessIS9_EES9_SD_EEvbT0_T1_T2_T3_T4_PT6_PT7_T5_NS1_7vsmem_tE(
	.param .u8 _ZN3cub18CUB_300001_SM_10006detail10merge_sort30DeviceMergeSortBlockSortKernelINS2_10policy_hubIPN4cuda3std3__44pairImiEEE9Policy600ESA_PNS0_8NullTypeESA_SE_jNS7_4lessIS9_EES9_SD_EEvbT0_T1_T2_T3_T4_PT6_PT7_T5_NS1_7vsmem_tE_param_0,
	.param .u64 .ptr .align 1 _ZN3cub18CUB_300001_SM_10006detail10merge_sort30DeviceMergeSortBlockSortKernelINS2_10policy_hubIPN4cuda3std3__44pairImiEEE9Policy600ESA_PNS0_8NullTypeESA_SE_jNS7_4lessIS9_EES9_SD_EEvbT0_T1_T2_T3_T4_PT6_PT7_T5_NS1_7vsmem_tE_param_1,
	.param .u64 .ptr .align 1 _ZN3cub18CUB_300001_SM_10006detail10merge_sort30DeviceMergeSortBlockSortKernelINS2_10policy_hubIPN4cuda3std3__44pairImiEEE9Policy600ESA_PNS0_8NullTypeESA_SE_jNS7_4lessIS9_EES9_SD_EEvbT0_T1_T2_T3_T4_PT6_PT7_T5_NS1_7vsmem_tE_param_2,
	.param .u64 .ptr .align 1 _ZN3cub18CUB_300001_SM_10006detail10merge_sort30DeviceMergeSortBlockSortKernelINS2_10policy_hubIPN4cuda3std3__44pairImiEEE9Policy600ESA_PNS0_8NullTypeESA_SE_jNS7_4lessIS9_EES9_SD_EEvbT0_T1_T2_T3_T4_PT6_PT7_T5_NS1_7vsmem_tE_param_3,
	.param .u64 .ptr .align 1 _ZN3cub18CUB_300001_SM_10006detail10merge_sort30DeviceMergeSortBlockSortKernelINS2_10policy_hubIPN4cuda3std3__44pairImiEEE9Policy600ESA_PNS0_8NullTypeESA_SE_jNS7_4lessIS9_EES9_SD_EEvbT0_T1_T2_T3_T4_PT6_PT7_T5_NS1_7vsmem_tE_param_4,
	.param .u32 _ZN3cub18CUB_300001_SM_10006detail10merge_sort30DeviceMergeSortBlockSortKernelINS2_10policy_hubIPN4cuda3std3__44pairImiEEE9Policy600ESA_PNS0_8NullTypeESA_SE_jNS7_4lessIS9_EES9_SD_EEvbT0_T1_T2_T3_T4_PT6_PT7_T5_NS1_7vsmem_tE_param_5,
	.param .u64 .ptr .align 1 _ZN3cub18CUB_300001_SM_10006detail10merge_sort30DeviceMergeSortBlockSortKernelINS2_10policy_hubIPN4cuda3std3__44pairImiEEE9Policy600ESA_PNS0_8NullTypeESA_SE_jNS7_4lessIS9_EES9_SD_EEvbT0_T1_T2_T3_T4_PT6_PT7_T5_NS1_7vsmem_tE_param_6,
	.param .u64 .ptr .align 1 _ZN3cub18CUB_300001_SM_10006detail10merge_sort30DeviceMergeSortBlockSortKernelINS2_10policy_hubIPN4cuda3std3__44pairImiEEE9Policy600ESA_PNS0_8NullTypeESA_SE_jNS7_4lessIS9_EES9_SD_EEvbT0_T1_T2_T3_T4_PT6_PT7_T5_NS1_7vsmem_tE_param_7,
	.param .align 1 .b8 _ZN3cub18CUB_300001_SM_10006detail10merge_sort30DeviceMergeSortBlockSortKernelINS2_10policy_hubIPN4cuda3std3__44pairImiEEE9Policy600ESA_PNS0_8NullTypeESA_SE_jNS7_4lessIS9_EES9_SD_EEvbT0_T1_T2_T3_T4_PT6_PT7_T5_NS1_7vsmem_tE_param_8[1],
	.param .align 8 .b8 _ZN3cub18CUB_300001_SM_10006detail10merge_sort30DeviceMergeSortBlockSortKernelINS2_10policy_hubIPN4cuda3std3__44pairImiEEE9Policy600ESA_PNS0_8NullTypeESA_SE_jNS7_4lessIS9_EES9_SD_EEvbT0_T1_T2_T3_T4_PT6_PT7_T5_NS1_7vsmem_tE_param_9[8]
)
.maxntid 256
{
	.local .align 16 .b8 	__local_depot3[96];
	.reg .b64 	%SP;
	.reg .b64 	%SPL;
	.reg .pred 	%p<188>;
	.reg .b16 	%rs<17>;
	.reg .b32 	%r<643>;
	.reg .b64 	%rd<192>;
	// demoted variable
	.shared .align 16 .b8 _ZZN3cub18CUB_300001_SM_10006detail10merge_sort30DeviceMergeSortBlockSortKernelINS2_10policy_hubIPN4cuda3std3__44pairImiEEE9Policy600ESA_PNS0_8NullTypeESA_SE_jNS7_4lessIS9_EES9_SD_EEvbT0_T1_T2_T3_T4_PT6_PT7_T5_NS1_7vsmem_tEE19static_temp_storage[16400];
	mov.u64 	%SPL, __local_depot3;
	ld.param.u64 	%rd111, [_ZN3cub18CUB_300001_SM_10006detail10merge_sort30DeviceMergeSortBlockSortKernelINS2_10policy_hubIPN4cuda3std3__44pairImiEEE9Policy600ESA_PNS0_8NullTypeESA_SE_jNS7_4lessIS9_EES9_SD_EEvbT0_T1_T2_T3_T4_PT6_PT7_T5_NS1_7vsmem_tE_param_1];
	ld.param.u64 	%rd112, [_ZN3cub18CUB_300001_SM_10006detail10merge_sort30DeviceMergeSortBlockSortKernelINS2_10policy_hubIPN4cuda3std3__44pairImiEEE9Policy600ESA_PNS0_8NullTypeESA_SE_jNS7_4lessIS9_EES9_SD_EEvbT0_T1_T2_T3_T4_PT6_PT7_T5_NS1_7vsmem_tE_param_3];
	ld.param.u32 	%r331, [_ZN3cub18CUB_300001_SM_10006detail10merge_sort30DeviceMergeSortBlockSortKernelINS2_10policy_hubIPN4cuda3std3__44pairImiEEE9Policy600ESA_PNS0_8NullTypeESA_SE_jNS7_4lessIS9_EES9_SD_EEvbT0_T1_T2_T3_T4_PT6_PT7_T5_NS1_7vsmem_tE_param_5];
	ld.param.u64 	%rd110, [_ZN3cub18CUB_300001_SM_10006detail10merge_sort30DeviceMergeSortBlockSortKernelINS2_10policy_hubIPN4cuda3std3__44pairImiEEE9Policy600ESA_PNS0_8NullTypeESA_SE_jNS7_4lessIS9_EES9_SD_EEvbT0_T1_T2_T3_T4_PT6_PT7_T5_NS1_7vsmem_tE_param_6];
	cvta.to.global.u64 	%rd1, %rd110;
	cvta.to.global.u64 	%rd2, %rd112;
	cvta.to.global.u64 	%rd3, %rd111;
	add.u64 	%rd4, %SPL, 0;
	add.u64 	%rd5, %SPL, 16;
	add.u64 	%rd6, %SPL, 32;
	mov.u32 	%r332, %ctaid.x;
	mov.u32 	%r333, %nctaid.x;
	shl.b32 	%r1, %r332, 10;
	add.s32 	%r334, %r333, -1;
	setp.ge.u32 	%p19, %r332, %r334;
	@%p19 bra 	$L__BB3_50;
	// begin inline asm
	griddepcontrol.wait;
	// end inline asm
	cvt.u64.u32 	%rd130, %r1;
	mov.u32 	%r2, %tid.x;
	and.b32  	%r430, %r2, 31;
	shl.b32 	%r3, %r2, 2;
	and.b32  	%r431, %r3, 3968;
	or.b32  	%r432, %r431, %r430;
	cvt.u64.u32 	%rd131, %r432;
	add.s64 	%rd7, %rd131, %rd130;
	shl.b64 	%rd132, %rd7, 4;
	add.s64 	%rd133, %rd3, %rd132;
	ld.global.u64 	%rd134, [%rd133];
	ld.global.u32 	%r433, [%rd133+8];
	ld.global.u64 	%rd135, [%rd133+512];
	ld.global.u32 	%r434, [%rd133+520];
	ld.global.u64 	%rd136, [%rd133+1024];
	ld.global.u32 	%r435, [%rd133+1032];
	ld.global.u64 	%rd137, [%rd133+1536];
	ld.global.u32 	%r436, [%rd133+1544];
	// begin inline asm
	mov.u32 %r429, %laneid;
	// end inline asm
	add.s32 	%r437, %r429, %r431;
	shl.b32 	%r438, %r437, 4;
	mov.u32 	%r439, _ZZN3cub18CUB_300001_SM_10006detail10merge_sort30DeviceMergeSortBlockSortKernelINS2_10policy_hubIPN4cuda3std3__44pairImiEEE9Policy600ESA_PNS0_8NullTypeESA_SE_jNS7_4lessIS9_EES9_SD_EEvbT0_T1_T2_T3_T4_PT6_PT7_T5_NS1_7vsmem_tEE19static_temp_storage;
	add.s32 	%r4, %r439, %r438;
	st.shared.u64 	[%r4], %rd134;
	st.shared.u32 	[%r4+8], %r433;
	st.shared.u64 	[%r4+512], %rd135;
	st.shared.u32 	[%r4+520], %r434;
	st.shared.u64 	[%r4+1024], %rd136;
	st.shared.u32 	[%r4+1032], %r435;
	st.shared.u64 	[%r4+1536], %rd137;
	st.shared.u32 	[%r4+1544], %r436;
	bar.warp.sync 	-1;
	mad.lo.s32 	%r5, %r429, 48, %r4;
	ld.shared.u64 	%rd150, [%r5];
	ld.shared.u32 	%r522, [%r5+8];
	ld.shared.u64 	%rd9, [%r5+16];
	ld.shared.u32 	%r7, [%r5+24];
	ld.shared.u64 	%rd10, [%r5+32];
	ld.shared.u32 	%r8, [%r5+40];
	ld.shared.u64 	%rd152, [%r5+48];
	ld.shared.u32 	%r524, [%r5+56];
	bar.sync 	0;
	// begin inline asm
	griddepcontrol.launch_dependents;
	// end inline asm
	setp.lt.u64 	%p111, %rd9, %rd150;
	@%p111 bra 	$L__BB3_3;
	setp.lt.u64 	%p112, %rd150, %rd9;
	setp.ge.s32 	%p113, %r7, %r522;
	or.pred  	%p114, %p112, %p113;
	mov.u32 	%r520, %r7;
	mov.u64 	%rd148, %rd9;
	@%p114 bra 	$L__BB3_4;
$L__BB3_3:
	mov.u32 	%r520, %r522;
	mov.u64 	%rd148, %rd150;
	mov.u32 	%r522, %r7;
	mov.u64 	%rd150, %rd9;
$L__BB3_4:
	setp.lt.u64 	%p115, %rd152, %rd10;
	@%p115 bra 	$L__BB3_6;
	setp.lt.u64 	%p116, %rd10, %rd152;
	setp.ge.s32 	%p117, %r524, %r8;
	or.pred  	%p118, %p116, %p117;
	mov.u64 	%rd145, %rd10;
	mov.u32 	%r517, %r8;
	@%p118 bra 	$L__BB3_7;
$L__BB3_6:
	mov.u64 	%rd145, %rd152;
	mov.u32 	%r517, %r524;
	mov.u64 	%rd152, %rd10;
	mov.u32 	%r524, %r8;
$L__BB3_7:
	setp.lt.u64 	%p119, %rd145, %rd148;
	@%p119 bra 	$L__BB3_9;
	setp.lt.u64 	%p120, %rd148, %rd145;
	setp.ge.s32 	%p121, %r517, %r520;
	or.pred  	%p122, %p120, %p121;
	mov.u64 	%rd147, %rd145;
	mov.u32 	%r519, %r517;
	@%p122 bra 	$L__BB3_10;
$L__BB3_9:
	mov.u64 	%rd147, %rd148;
	mov.u32 	%r519, %r520;
	mov.u32 	%r520, %r517;
	mov.u64 	%rd148, %rd145;
$L__BB3_10:
	setp.lt.u64 	%p123, %rd148, %rd150;
	@%p123 bra 	$L__BB3_12;
	setp.lt.u64 	%p124, %rd150, %rd148;
	setp.ge.s32 	%p125, %r520, %r522;
	or.pred  	%p126, %p124, %p125;
	mov.u32 	%r526, %r520;
	mov.u64 	%rd154, %rd148;
	@%p126 bra 	$L__BB3_13;
$L__BB3_12:
	mov.u32 	%r526, %r522;
	mov.u64 	%rd154, %rd150;
	mov.u32 	%r522, %r520;
	mov.u64 	%rd150, %rd148;
$L__BB3_13:
	setp.lt.u64 	%p127, %rd152, %rd147;
	@%p127 bra 	$L__BB3_15;
	setp.lt.u64 	%p128, %rd147, %rd152;
	setp.ge.s32 	%p129, %r524, %r519;
	or.pred  	%p130, %p128, %p129;
	mov.u64 	%rd151, %rd147;
	mov.u32 	%r523, %r519;
	@%p130 bra 	$L__BB3_16;
$L__BB3_15:
	mov.u64 	%rd151, %rd152;
	mov.u32 	%r523, %r524;
	mov.u64 	%rd152, %rd147;
	mov.u32 	%r524, %r519;
$L__BB3_16:
	setp.lt.u64 	%p131, %rd151, %rd154;
	@%p131 bra 	$L__BB3_18;
	setp.lt.u64 	%p132, %rd154, %rd151;
	setp.ge.s32 	%p133, %r523, %r526;
	or.pred  	%p134, %p132, %p133;
	mov.u64 	%rd155, %rd151;
	mov.u32 	%r527, %r523;
	@%p134 bra 	$L__BB3_19;
$L__BB3_18:
	mov.u64 	%rd155, %rd154;
	mov.u32 	%r527, %r526;
	mov.u32 	%r526, %r523;
	mov.u64 	%rd154, %rd151;
$L__BB3_19:
	shl.b32 	%r441, %r3, 4;
	add.s32 	%r22, %r439, %r441;
	mov.b32 	%r531, 2;
$L__BB3_20:
	mov.u32 	%r27, %r531;
	bar.sync 	0;
	add.s32 	%r443, %r27, -1;
	st.shared.u64 	[%r22], %rd150;
	st.shared.u32 	[%r22+8], %r522;
	st.shared.u64 	[%r22+16], %rd154;
	st.shared.u32 	[%r22+24], %r526;
	st.shared.u64 	[%r22+32], %rd155;
	st.shared.u32 	[%r22+40], %r527;
	st.shared.u64 	[%r22+48], %rd152;
	st.shared.u32 	[%r22+56], %r524;
	bar.sync 	0;
	neg.s32 	%r444, %r27;
	and.b32  	%r445, %r2, %r444;
	shl.b32 	%r446, %r445, 2;
	shl.b32 	%r531, %r27, 1;
	and.b32  	%r447, %r443, %r2;
	shl.b32 	%r448, %r447, 2;
	min.u32 	%r29, %r448, 1024;
	min.u32 	%r30, %r446, 1024;
	add.s32 	%r449, %r30, %r531;
	min.u32 	%r31, %r449, 1024;
	add.s32 	%r450, %r31, %r531;
	min.u32 	%r32, %r450, 1024;
	sub.s32 	%r451, %r31, %r30;
	sub.s32 	%r452, %r32, %r31;
	setp.lt.s32 	%p135, %r29, %r452;
	sub.s32 	%r453, %r29, %r452;
	selp.b32 	%r534, 0, %r453, %p135;
	min.s32 	%r532, %r451, %r29;
	setp.ge.s32 	%p136, %r534, %r532;
	@%p136 bra 	$L__BB3_25;
	add.s32 	%r35, %r31, %r29;
$L__BB3_22:
	sub.s32 	%r454, %r532, %r534;
	shr.u32 	%r455, %r454, 31;
	add.s32 	%r456, %r454, %r455;
	shr.s32 	%r457, %r456, 1;
	add.s32 	%r38, %r457, %r534;
	add.s32 	%r458, %r38, %r30;
	shl.b32 	%r459, %r458, 4;
	add.s32 	%r39, %r439, %r459;
	ld.shared.u64 	%rd28, [%r39];
	not.b32 	%r461, %r38;
	add.s32 	%r462, %r35, %r461;
	shl.b32 	%r463, %r462, 4;
	add.s32 	%r40, %r439, %r463;
	ld.shared.u64 	%rd29, [%r40];
	setp.lt.u64 	%p138, %rd29, %rd28;
	mov.pred 	%p179, 0;
	@%p138 bra 	$L__BB3_24;
	ld.shared.u32 	%r464, [%r40+8];
	ld.shared.u32 	%r466, [%r39+8];
	setp.lt.u64 	%p139, %rd28, %rd29;
	setp.ge.s32 	%p140, %r464, %r466;
	or.pred  	%p179, %p139, %p140;
$L__BB3_24:
	add.s32 	%r468, %r38, 1;
	selp.b32 	%r534, %r468, %r534, %p179;
	selp.b32 	%r532, %r532, %r38, %p179;
	setp.lt.s32 	%p141, %r534, %r532;
	@%p141 bra 	$L__BB3_22;
$L__BB3_25:
	add.s32 	%r44, %r534, %r30;
	add.s32 	%r469, %r31, %r29;
	sub.s32 	%r45, %r469, %r534;
	shl.b32 	%r470, %r44, 4;
	add.s32 	%r46, %r439, %r470;
	ld.shared.u64 	%rd162, [%r46];
	ld.shared.u32 	%r538, [%r46+8];
	shl.b32 	%r472, %r45, 4;
	add.s32 	%r48, %r439, %r472;
	ld.shared.u64 	%rd159, [%r48];
	ld.shared.u32 	%r535, [%r48+8];
	setp.ge.s32 	%p143, %r45, %r32;
	mov.pred 	%p180, 0;
	@%p143 bra 	$L__BB3_28;
	setp.ge.s32 	%p145, %r44, %r31;
	setp.lt.u64 	%p146, %rd159, %rd162;
	or.pred  	%p147, %p145, %p146;
	mov.pred 	%p180, -1;
	@%p147 bra 	$L__BB3_28;
	setp.ge.u64 	%p148, %rd162, %rd159;
	setp.lt.s32 	%p149, %r535, %r538;
	and.pred  	%p180, %p148, %p149;
$L__BB3_28:
	selp.b64 	%rd150, %rd159, %rd162, %p180;
	selp.b32 	%r522, %r535, %r538, %p180;
	selp.u32 	%r473, 1, 0, %p180;
	add.s32 	%r51, %r45, %r473;
	not.pred 	%p150, %p180;
	selp.u32 	%r474, 1, 0, %p150;
	add.s32 	%r52, %r44, %r474;
	@%p150 bra 	$L__BB3_30;
	ld.shared.u64 	%rd159, [%r48+16];
	ld.shared.u32 	%r535, [%r48+24];
	bra.uni 	$L__BB3_31;
$L__BB3_30:
	ld.shared.u64 	%rd162, [%r46+16];
	ld.shared.u32 	%r538, [%r46+24];
$L__BB3_31:
	setp.ge.s32 	%p152, %r51, %r32;
	mov.pred 	%p181, 0;
	@%p152 bra 	$L__BB3_34;
	setp.ge.s32 	%p154, %r52, %r31;
	setp.lt.u64 	%p155, %rd159, %rd162;
	or.pred  	%p156, %p154, %p155;
	mov.pred 	%p181, -1;
	@%p156 bra 	$L__BB3_34;
	setp.ge.u64 	%p157, %rd162, %rd159;
	setp.lt.s32 	%p158, %r535, %r538;
	and.pred  	%p181, %p157, %p158;
$L__BB3_34:
	selp.b64 	%rd154, %rd159, %rd162, %p181;
	selp.b32 	%r526, %r535, %r538, %p181;
	selp.u32 	%r475, 1, 0, %p181;
	add.s32 	%r58, %r51, %r475;
	not.pred 	%p159, %p181;
	selp.u32 	%r476, 1, 0, %p159;
	add.s32 	%r59, %r52, %r476;
	@%p181 bra 	$L__BB3_36;
	shl.b32 	%r477, %r59, 4;
	add.s32 	%r479, %r439, %r477;
	ld.shared.u64 	%rd162, [%r479];
	ld.shared.u32 	%r538, [%r479+8];
	bra.uni 	$L__BB3_37;
$L__BB3_36:
	shl.b32 	%r480, %r58, 4;
	add.s32 	%r482, %r439, %r480;
	ld.shared.u64 	%rd159, [%r482];
	ld.shared.u32 	%r535, [%r482+8];
$L__BB3_37:
	setp.ge.s32 	%p161, %r58, %r32;
	mov.pred 	%p182, 0;
	@%p161 bra 	$L__BB3_40;
	setp.ge.s32 	%p163, %r59, %r31;
	setp.lt.u64 	%p164, %rd159, %rd162;
	or.pred  	%p165, %p163, %p164;
	mov.pred 	%p182, -1;
	@%p165 bra 	$L__BB3_40;
	setp.ge.u64 	%p166, %rd162, %rd159;
	setp.lt.s32 	%p167, %r535, %r538;
	and.pred  	%p182, %p166, %p167;
$L__BB3_40:
	selp.b64 	%rd155, %rd159, %rd162, %p182;
	selp.b32 	%r527, %r535, %r538, %p182;
	selp.u32 	%r483, 1, 0, %p182;
	add.s32 	%r65, %r58, %r483;
	not.pred 	%p168, %p182;
	selp.u32 	%r484, 1, 0, %p168;
	add.s32 	%r66, %r59, %r484;
	@%p182 bra 	$L__BB3_42;
	shl.b32 	%r485, %r66, 4;
	add.s32 	%r487, %r439, %r485;
	ld.shared.u64 	%rd162, [%r487];
	ld.shared.u32 	%r538, [%r487+8];
	bra.uni 	$L__BB3_43;
$L__BB3_42:
	shl.b32 	%r488, %r65, 4;
	add.s32 	%r490, %r439, %r488;
	ld.shared.u64 	%rd159, [%r490];
	ld.shared.u32 	%r535, [%r490+8];
$L__BB3_43:
	setp.ge.s32 	%p170, %r65, %r32;
	mov.pred 	%p183, 0;
	@%p170 bra 	$L__BB3_46;
	setp.ge.s32 	%p172, %r66, %r31;
	setp.lt.u64 	%p173, %rd159, %rd162;
	or.pred  	%p174, %p172, %p173;
	mov.pred 	%p183, -1;
	@%p174 bra 	$L__BB3_46;
	setp.ge.u64 	%p175, %rd162, %rd159;
	setp.lt.s32 	%p176, %r535, %r538;
	and.pred  	%p183, %p175, %p176;
$L__BB3_46:
	selp.b64 	%rd152, %rd159, %rd162, %p183;
	selp.b32 	%r524, %r535, %r538, %p183;
	setp.lt.u32 	%p177, %r27, 129;
	@%p177 bra 	$L__BB3_20;
	ld.param.s8 	%rs12, [_ZN3cub18CUB_300001_SM_10006detail10merge_sort30DeviceMergeSortBlockSortKernelINS2_10policy_hubIPN4cuda3std3__44pairImiEEE9Policy600ESA_PNS0_8NullTypeESA_SE_jNS7_4lessIS9_EES9_SD_EEvbT0_T1_T2_T3_T4_PT6_PT7_T5_NS1_7vsmem_tE_param_0];
	bar.sync 	0;
	setp.eq.s16 	%p178, %rs12, 0;
	@%p178 bra 	$L__BB3_49;
	st.shared.u64 	[%r5], %rd150;
	st.shared.u32 	[%r5+8], %r522;
	st.shared.u64 	[%r5+16], %rd154;
	st.shared.u32 	[%r5+24], %r526;
	st.shared.u64 	[%r5+32], %rd155;
	st.shared.u32 	[%r5+40], %r527;
	st.shared.u64 	[%r5+48], %rd152;
	st.shared.u32 	[%r5+56], %r524;
	bar.warp.sync 	-1;
	add.s64 	%rd139, %rd2, %rd132;
	ld.shared.v2.u32 	{%r491, %r492}, [%r4];
	st.global.v2.u32 	[%rd139], {%r491, %r492};
	ld.shared.u32 	%r493, [%r4+8];
	st.global.u32 	[%rd139+8], %r493;
	ld.shared.v2.u32 	{%r494, %r495}, [%r4+512];
	st.global.v2.u32 	[%rd139+512], {%r494, %r495};
	ld.shared.u32 	%r496, [%r4+520];
	st.global.u32 	[%rd139+520], %r496;
	ld.shared.v2.u32 	{%r497, %r498}, [%r4+1024];
	st.global.v2.u32 	[%rd139+1024], {%r497, %r498};
	ld.shared.u32 	%r499, [%r4+1032];
	st.global.u32 	[%rd139+1032], %r499;
	ld.shared.v2.u32 	{%r500, %r501}, [%r4+1536];
	st.global.v2.u32 	[%rd139+1536], {%r500, %r501};
	ld.shared.u32 	%r502, [%r4+1544];
	st.global.u32 	[%rd139+1544], %r502;
	bra.uni 	$L__BB3_154;
$L__BB3_49:
	st.shared.u64 	[%r5], %rd150;
	st.shared.u32 	[%r5+8], %r522;
	st.shared.u64 	[%r5+16], %rd154;
	st.shared.u32 	[%r5+24], %r526;
	st.shared.u64 	[%r5+32], %rd155;
	st.shared.u32 	[%r5+40], %r527;
	st.shared.u64 	[%r5+48], %rd152;
	st.shared.u32 	[%r5+56], %r524;
	bar.warp.sync 	-1;
	add.s64 	%rd141, %rd1, %rd132;
	ld.shared.v2.u32 	{%r503, %r504}, [%r4];
	st.global.v2.u32 	[%rd141], {%r503, %r504};
	ld.shared.u32 	%r505, [%r4+8];
	st.global.u32 	[%rd141+8], %r505;
	ld.shared.v2.u32 	{%r506, %r507}, [%r4+512];
	st.global.v2.u32 	[%rd141+512], {%r506, %r507};
	ld.shared.u32 	%r508, [%r4+520];
	st.global.u32 	[%rd141+520], %r508;
	ld.shared.v2.u32 	{%r509, %r510}, [%r4+1024];
	st.global.v2.u32 	[%rd141+1024], {%r509, %r510};
	ld.shared.u32 	%r511, [%r4+1032];
	st.global.u32 	[%rd141+1032], %r511;
	ld.shared.v2.u32 	{%r512, %r513}, [%r4+1536];
	st.global.v2.u32 	[%rd141+1536], {%r512, %r513};
	ld.shared.u32 	%r514, [%r4+1544];
	st.global.u32 	[%rd141+1544], %r514;
	bra.uni 	$L__BB3_154;
$L__BB3_50:
	sub.s32 	%r335, %r331, %r1;
	min.s32 	%r72, %r335, 1024;
	// begin inline asm
	griddepcontrol.wait;
	// end inline asm
	mov.b64 	%rd116, 0;
	st.local.u64 	[%rd6], %rd116;
	st.local.u64 	[%rd6+8], %rd116;
	add.s64 	%rd48, %rd6, 16;
	st.local.u64 	[%rd6+16], %rd116;
	st.local.u64 	[%rd6+24], %rd116;
	add.s64 	%rd49, %rd6, 32;
	mov.b32 	%r336, 0;
	st.local.u32 	[%rd6+44], %r336;
	st.local.u32 	[%rd6+60], %r336;
	cvt.u64.u32 	%rd50, %r1;
	mul.wide.u32 	%rd117, %r1, 16;
	add.s64 	%rd118, %rd3, %rd117;
	mov.u32 	%r73, %tid.x;
	ld.global.u32 	%r544, [%rd118+8];
	ld.global.u64 	%rd168, [%rd118];
	st.local.u64 	[%rd6+32], %rd168;
	st.local.u32 	[%rd6+40], %r544;
	st.local.u64 	[%rd6+48], %rd168;
	st.local.u32 	[%rd6+56], %r544;
	and.b32  	%r337, %r73, 31;
	shl.b32 	%r338, %r73, 2;
	and.b32  	%r339, %r338, 3968;
	or.b32  	%r75, %r339, %r337;
	setp.ge.s32 	%p20, %r75, %r72;
	shl.b32 	%r340, %r75, 4;
	cvt.u64.u32 	%rd119, %r340;
	add.s64 	%rd52, %rd118, %rd119;
	mov.b16 	%rs13, 0;
	mov.u16 	%rs14, %rs13;
	mov.u16 	%rs15, %rs13;
	mov.u16 	%rs16, %rs13;
	mov.u32 	%r541, %r544;
	mov.u64 	%rd165, %rd168;
	@%p20 bra 	$L__BB3_52;
	ld.global.u64 	%rd165, [%rd52];
	ld.global.u32 	%r541, [%rd52+8];
	ld.global.u32 	%r341, [%rd52+12];
	bfe.u32 	%r342, %r341, 0, 8;
	cvt.u16.u32 	%rs16, %r342;
	bfe.u32 	%r343, %r341, 8, 8;
	cvt.u16.u32 	%rs15, %r343;
	bfe.u32 	%r344, %r341, 16, 8;
	cvt.u16.u32 	%rs14, %r344;
	bfe.u32 	%r345, %r341, 24, 8;
	cvt.u16.u32 	%rs13, %r345;
	st.local.u64 	[%rd6], %rd165;
	st.local.u32 	[%rd6+8], %r541;
	st.local.u32 	[%rd6+12], %r341;
$L__BB3_52:
	add.s32 	%r78, %r75, 32;
	setp.ge.s32 	%p21, %r78, %r72;
	mov.u32 	%r542, %r544;
	mov.u64 	%rd166, %rd168;
	@%p21 bra 	$L__BB3_54;
	ld.global.u64 	%rd166, [%rd52+512];
	ld.global.u32 	%r542, [%rd52+520];
	ld.global.u32 	%r346, [%rd52+524];
	st.local.u64 	[%rd6+16], %rd166;
	st.local.u32 	[%rd6+24], %r542;
	st.local.u32 	[%rd6+28], %r346;
$L__BB3_54:
	add.s32 	%r81, %r75, 64;
	setp.ge.s32 	%p22, %r81, %r72;
	mov.u32 	%r543, %r544;
	mov.u64 	%rd167, %rd168;
	@%p22 bra 	$L__BB3_56;
	ld.global.u64 	%rd167, [%rd52+1024];
	ld.global.u32 	%r543, [%rd52+1032];
	ld.global.u32 	%r347, [%rd52+1036];
	st.local.u32 	[%rd6+44], %r347;
$L__BB3_56:
	add.s32 	%r84, %r75, 96;
	setp.ge.s32 	%p23, %r84, %r72;
	@%p23 bra 	$L__BB3_58;
	ld.global.u64 	%rd168, [%rd52+1536];
	ld.global.u32 	%r544, [%rd52+1544];
	ld.global.u32 	%r348, [%rd52+1548];
	st.local.u32 	[%rd6+60], %r348;
$L__BB3_58:
	// begin inline asm
	mov.u32 %r349, %laneid;
	// end inline asm
	shl.b32 	%r87, %r73, 2;
	and.b32  	%r350, %r87, 3968;
	add.s32 	%r351, %r349, %r350;
	shl.b32 	%r352, %r351, 4;
	mov.u32 	%r353, _ZZN3cub18CUB_300001_SM_10006detail10merge_sort30DeviceMergeSortBlockSortKernelINS2_10policy_hubIPN4cuda3std3__44pairImiEEE9Policy600ESA_PNS0_8NullTypeESA_SE_jNS7_4lessIS9_EES9_SD_EEvbT0_T1_T2_T3_T4_PT6_PT7_T5_NS1_7vsmem_tEE19static_temp_storage;
	add.s32 	%r88, %r353, %r352;
	st.shared.u64 	[%r88], %rd165;
	st.shared.u32 	[%r88+8], %r541;
	st.shared.u64 	[%r88+512], %rd166;
	st.shared.u32 	[%r88+520], %r542;
	st.shared.u64 	[%r88+1024], %rd167;
	st.shared.u32 	[%r88+1032], %r543;
	st.shared.u64 	[%r88+1536], %rd168;
	st.shared.u32 	[%r88+1544], %r544;
	bar.warp.sync 	-1;
	mad.lo.s32 	%r89, %r349, 48, %r88;
	ld.shared.u64 	%rd61, [%r89];
	mov.b64 	{%r551, %r552}, %rd61;
	ld.shared.u32 	%r618, [%r89+8];
	st.local.u64 	[%rd6], %rd61;
	st.local.u32 	[%rd6+8], %r618;
	ld.shared.u64 	%rd178, [%r89+16];
	ld.shared.u32 	%r615, [%r89+24];
	st.local.u64 	[%rd6+16], %rd178;
	st.local.u32 	[%rd6+24], %r615;
	ld.shared.u64 	%rd173, [%r89+32];
	ld.shared.u32 	%r612, [%r89+40];
	st.local.u64 	[%rd6+32], %rd173;
	st.local.u32 	[%rd6+40], %r612;
	ld.shared.u64 	%rd176, [%r89+48];
	ld.shared.u32 	%r609, [%r89+56];
	st.local.u64 	[%rd6+48], %rd176;
	st.local.u32 	[%rd6+56], %r609;
	bar.sync 	0;
	// begin inline asm
	griddepcontrol.launch_dependents;
	// end inline asm
	st.local.u64 	[%rd4], %rd61;
	st.local.u32 	[%rd4+8], %r618;
	cvt.u32.u16 	%r354, %rs13;
	cvt.u32.u16 	%r355, %rs14;
	prmt.b32 	%r356, %r355, %r354, 0x3340U;
	cvt.u32.u16 	%r357, %rs15;
	cvt.u32.u16 	%r358, %rs16;
	prmt.b32 	%r359, %r358, %r357, 0x3340U;
	prmt.b32 	%r360, %r359, %r356, 0x5410U;
	st.local.u32 	[%rd4+12], %r360;
	or.b32  	%r361, %r87, 1;
	setp.ge.u32 	%p24, %r361, %r72;
	@%p24 bra 	$L__BB3_63;
	setp.lt.u64 	%p25, %rd61, %rd178;
	@%p25 bra 	$L__BB3_61;
	setp.lt.u64 	%p26, %rd178, %rd61;
	setp.ge.s32 	%p27, %r618, %r615;
	or.pred  	%p28, %p26, %p27;
	mov.u64 	%rd169, %rd4;
	@%p28 bra 	$L__BB3_62;
$L__BB3_61:
	mov.b64 	{%r551, %r552}, %rd178;
	mov.u64 	%rd169, %rd48;
$L__BB3_62:
	mov.b64 	{%r616, %r617}, %rd178;
	st.local.v2.u32 	[%rd4], {%r551, %r552};
	mov.b64 	%rd174, {%r551, %r552};
	ld.local.u32 	%r563, [%rd169+8];
	st.local.u32 	[%rd4+8], %r563;
	bra.uni 	$L__BB3_64;
$L__BB3_63:
	st.local.v2.u32 	[%rd6+16], {%r551, %r552};
	st.local.u32 	[%rd6+24], %r618;
	mov.u32 	%r615, %r618;
	mov.u32 	%r616, %r551;
	mov.u32 	%r617, %r552;
	mov.u64 	%rd178, %rd61;
	mov.u32 	%r563, %r618;
	mov.u64 	%rd174, %rd61;
$L__BB3_64:
	add.s32 	%r362, %r87, 2;
	setp.lt.u32 	%p29, %r362, %r72;
	@%p29 bra 	$L__BB3_66;
	st.local.v2.u32 	[%rd6+32], {%r551, %r552};
	mov.b64 	%rd173, {%r551, %r552};
	st.local.u32 	[%rd6+40], %r563;
	mov.u32 	%r612, %r563;
	mov.u32 	%r613, %r551;
	mov.u32 	%r614, %r552;
	bra.uni 	$L__BB3_70;
$L__BB3_66:
	setp.lt.u64 	%p30, %rd174, %rd173;
	@%p30 bra 	$L__BB3_68;
	setp.lt.u64 	%p31, %rd173, %rd174;
	setp.ge.s32 	%p32, %r563, %r612;
	or.pred  	%p33, %p31, %p32;
	mov.u64 	%rd172, %rd4;
	@%p33 bra 	$L__BB3_69;
$L__BB3_68:
	mov.b64 	{%r551, %r552}, %rd173;
	mov.u64 	%rd172, %rd49;
$L__BB3_69:
	mov.b64 	{%r613, %r614}, %rd173;
	st.local.v2.u32 	[%rd4], {%r551, %r552};
	mov.b64 	%rd174, {%r551, %r552};
	ld.local.u32 	%r563, [%rd172+8];
	st.local.u32 	[%rd4+8], %r563;
$L__BB3_70:
	add.s32 	%r363, %r87, 3;
	setp.lt.u32 	%p34, %r363, %r72;
	@%p34 bra 	$L__BB3_72;
	st.local.v2.u32 	[%rd6+48], {%r551, %r552};
	mov.b64 	%rd176, {%r551, %r552};
	st.local.u32 	[%rd6+56], %r563;
	mov.u32 	%r609, %r563;
	mov.u32 	%r610, %r551;
	mov.u32 	%r611, %r552;
	bra.uni 	$L__BB3_76;
$L__BB3_72:
	setp.lt.u64 	%p35, %rd174, %rd176;
	@%p35 bra 	$L__BB3_74;
	setp.lt.u64 	%p36, %rd176, %rd174;
	setp.ge.s32 	%p37, %r563, %r609;
	or.pred  	%p38, %p36, %p37;
	mov.u64 	%rd175, %rd4;
	@%p38 bra 	$L__BB3_75;
$L__BB3_74:
	add.s64 	%rd175, %rd6, 48;
	mov.b64 	{%r551, %r552}, %rd176;
$L__BB3_75:
	mov.b64 	{%r610, %r611}, %rd176;
	st.local.v2.u32 	[%rd4], {%r551, %r552};
	ld.local.u32 	%r364, [%rd175+8];
	st.local.u32 	[%rd4+8], %r364;
$L__BB3_76:
	mov.b64 	{%r619, %r620}, %rd61;
	setp.ge.u32 	%p39, %r87, %r72;
	@%p39 bra 	$L__BB3_99;
	setp.lt.u64 	%p40, %rd178, %rd61;
	@%p40 bra 	$L__BB3_79;
	mov.b64 	{%r619, %r620}, %rd61;
	setp.lt.u64 	%p41, %rd61, %rd178;
	setp.ge.s32 	%p42, %r615, %r618;
	or.pred  	%p43, %p41, %p42;
	mov.u32 	%r590, %r615;
	mov.u32 	%r598, %r618;
	mov.u32 	%r594, %r615;
	mov.u64 	%rd177, %rd61;
	@%p43 bra 	$L__BB3_80;
$L__BB3_79:
	mov.b64 	{%r616, %r617}, %rd61;
	st.local.u64 	[%rd6], %rd178;
	mov.b64 	{%r619, %r620}, %rd178;
	st.local.u64 	[%rd6+16], %rd61;
	st.local.u32 	[%rd6+8], %r615;
	st.local.u32 	[%rd6+24], %r618;
	mov.u32 	%r590, %r618;
	mov.u32 	%r598, %r615;
	mov.u32 	%r594, %r618;
	mov.u32 	%r618, %r615;
	mov.u64 	%rd177, %rd178;
	mov.u64 	%rd178, %rd61;
$L__BB3_80:
	setp.lt.u64 	%p44, %rd176, %rd173;
	@%p44 bra 	$L__BB3_83;
	setp.lt.u64 	%p45, %rd173, %rd176;
	mov.u32 	%r602, %r609;
	mov.u32 	%r587, %r612;
	mov.u32 	%r585, %r612;
	mov.u64 	%rd179, %rd176;
	@%p45 bra 	$L__BB3_84;
	setp.ge.s32 	%p46, %r609, %r612;
	@%p46 bra 	$L__BB3_84;
$L__BB3_83:
	st.local.u64 	[%rd6+32], %rd176;
	mov.b64 	{%r613, %r614}, %rd176;
	st.local.u64 	[%rd6+48], %rd173;
	mov.b64 	{%r610, %r611}, %rd173;
	st.local.u32 	[%rd6+40], %r609;
	st.local.u32 	[%rd6+56], %r612;
	mov.u32 	%r602, %r612;
	mov.u32 	%r587, %r609;
	mov.u32 	%r585, %r609;
	mov.u32 	%r609, %r612;
	mov.u64 	%rd179, %rd173;
	mov.u64 	%rd173, %rd176;
$L__BB3_84:
	setp.lt.u64 	%p47, %rd173, %rd178;
	@%p47 bra 	$L__BB3_87;
	setp.lt.u64 	%p48, %rd178, %rd173;
	mov.u32 	%r608, %r585;
	mov.u64 	%rd184, %rd173;
	@%p48 bra 	$L__BB3_88;
	setp.ge.s32 	%p49, %r585, %r594;
	@%p49 bra 	$L__BB3_88;
$L__BB3_87:
	st.local.u64 	[%rd6+16], %rd173;
	mov.b64 	{%r616, %r617}, %rd173;
	st.local.u64 	[%rd6+32], %rd178;
	mov.b64 	{%r613, %r614}, %rd178;
	st.local.u32 	[%rd6+24], %r585;
	st.local.u32 	[%rd6+40], %r594;
	mov.u32 	%r587, %r594;
	mov.u32 	%r590, %r585;
	mov.u32 	%r608, %r594;
	mov.u32 	%r594, %r585;
	mov.u64 	%rd184, %rd178;
	mov.u64 	%rd178, %rd173;
$L__BB3_88:
	setp.lt.u64 	%p50, %rd178, %rd177;
	@%p50 bra 	$L__BB3_90;
	setp.lt.u64 	%p51, %rd177, %rd178;
	setp.ge.s32 	%p52, %r594, %r618;
	or.pred  	%p53, %p51, %p52;
	@%p53 bra 	$L__BB3_91;
$L__BB3_90:
	st.local.u64 	[%rd6], %rd178;
	mov.b64 	{%r619, %r620}, %rd178;
	st.local.u64 	[%rd6+16], %rd177;
	mov.b64 	{%r616, %r617}, %rd177;
	st.local.u32 	[%rd6+8], %r594;
	st.local.u32 	[%rd6+24], %r618;
	mov.u32 	%r590, %r618;
	mov.u32 	%r598, %r594;
	mov.u32 	%r594, %r618;
	mov.u64 	%rd178, %rd177;
$L__BB3_91:
	setp.lt.u64 	%p54, %rd179, %rd184;
	@%p54 bra 	$L__BB3_94;
	setp.lt.u64 	%p55, %rd184, %rd179;
	@%p55 bra 	$L__BB3_95;
	setp.ge.s32 	%p56, %r609, %r608;
	@%p56 bra 	$L__BB3_95;
$L__BB3_94:
	st.local.u64 	[%rd6+32], %rd179;
	mov.b64 	{%r613, %r614}, %rd179;
	st.local.u64 	[%rd6+48], %rd184;
	mov.b64 	{%r610, %r611}, %rd184;
	st.local.u32 	[%rd6+40], %r609;
	st.local.u32 	[%rd6+56], %r608;
	mov.u32 	%r602, %r608;
	mov.u32 	%r587, %r609;
	mov.u32 	%r608, %r609;
	mov.u64 	%rd184, %rd179;
$L__BB3_95:
	setp.lt.u64 	%p57, %rd184, %rd178;
	@%p57 bra 	$L__BB3_98;
	setp.lt.u64 	%p58, %rd178, %rd184;
	mov.u32 	%r609, %r602;
	mov.u32 	%r612, %r587;
	mov.u32 	%r615, %r590;
	mov.u32 	%r618, %r598;
	@%p58 bra 	$L__BB3_99;
	setp.ge.s32 	%p59, %r608, %r594;
	mov.u32 	%r609, %r602;
	mov.u32 	%r612, %r587;
	mov.u32 	%r615, %r590;
	mov.u32 	%r618, %r598;
	@%p59 bra 	$L__BB3_99;
$L__BB3_98:
	st.local.u64 	[%rd6+16], %rd184;
	mov.b64 	{%r616, %r617}, %rd184;
	st.local.u64 	[%rd6+32], %rd178;
	mov.b64 	{%r613, %r614}, %rd178;
	st.local.u32 	[%rd6+24], %r608;
	st.local.u32 	[%rd6+40], %r594;
	mov.u32 	%r609, %r602;
	mov.u32 	%r612, %r594;
	mov.u32 	%r615, %r608;
	mov.u32 	%r618, %r598;
$L__BB3_99:
	mov.b32 	%r633, 2;
$L__BB3_100:
	mov.u32 	%r248, %r633;
	bar.sync 	0;
	add.s32 	%r366, %r248, -1;
	shl.b32 	%r367, %r73, 6;
	mov.u32 	%r368, _ZZN3cub18CUB_300001_SM_10006detail10merge_sort30DeviceMergeSortBlockSortKernelINS2_10policy_hubIPN4cuda3std3__44pairImiEEE9Policy600ESA_PNS0_8NullTypeESA_SE_jNS7_4lessIS9_EES9_SD_EEvbT0_T1_T2_T3_T4_PT6_PT7_T5_NS1_7vsmem_tEE19static_temp_storage;
	add.s32 	%r369, %r368, %r367;
	st.shared.v2.u32 	[%r369], {%r619, %r620};
	st.shared.u32 	[%r369+8], %r618;
	st.shared.v2.u32 	[%r369+16], {%r616, %r617};
	st.shared.u32 	[%r369+24], %r615;
	st.shared.v2.u32 	[%r369+32], {%r613, %r614};
	st.shared.u32 	[%r369+40], %r612;
	st.shared.v2.u32 	[%r369+48], {%r610, %r611};
	st.shared.u32 	[%r369+56], %r609;
	bar.sync 	0;
	neg.s32 	%r370, %r248;
	and.b32  	%r371, %r73, %r370;
	shl.b32 	%r372, %r371, 2;
	shl.b32 	%r633, %r248, 1;
	and.b32  	%r373, %r366, %r73;
	shl.b32 	%r374, %r373, 2;
	min.s32 	%r250, %r374, %r72;
	min.s32 	%r251, %r372, %r72;
	add.s32 	%r375, %r251, %r633;
	min.s32 	%r252, %r375, %r72;
	add.s32 	%r376, %r252, %r633;
	min.s32 	%r253, %r376, %r72;
	sub.s32 	%r377, %r252, %r251;
	sub.s32 	%r378, %r253, %r252;
	setp.lt.s32 	%p60, %r250, %r378;
	sub.s32 	%r379, %r250, %r378;
	selp.b32 	%r636, 0, %r379, %p60;
	min.s32 	%r634, %r377, %r250;
	setp.ge.s32 	%p61, %r636, %r634;
	@%p61 bra 	$L__BB3_105;
	add.s32 	%r256, %r252, %r250;
$L__BB3_102:
	sub.s32 	%r380, %r634, %r636;
	shr.u32 	%r381, %r380, 31;
	add.s32 	%r382, %r380, %r381;
	shr.s32 	%r383, %r382, 1;
	add.s32 	%r259, %r383, %r636;
	add.s32 	%r384, %r259, %r251;
	shl.b32 	%r385, %r384, 4;
	add.s32 	%r260, %r368, %r385;
	ld.shared.u64 	%rd86, [%r260];
	not.b32 	%r387, %r259;
	add.s32 	%r388, %r256, %r387;
	shl.b32 	%r389, %r388, 4;
	add.s32 	%r261, %r368, %r389;
	ld.shared.u64 	%rd87, [%r261];
	setp.lt.u64 	%p63, %rd87, %rd86;
	mov.pred 	%p184, 0;
	@%p63 bra 	$L__BB3_104;
	ld.shared.u32 	%r390, [%r261+8];
	ld.shared.u32 	%r392, [%r260+8];
	setp.lt.u64 	%p64, %rd86, %rd87;
	setp.ge.s32 	%p65, %r390, %r392;
	or.pred  	%p184, %p64, %p65;
$L__BB3_104:
	add.s32 	%r394, %r259, 1;
	selp.b32 	%r636, %r394, %r636, %p184;
	selp.b32 	%r634, %r634, %r259, %p184;
	setp.lt.s32 	%p66, %r636, %r634;
	@%p66 bra 	$L__BB3_102;
$L__BB3_105:
	add.s32 	%r265, %r636, %r251;
	add.s32 	%r395, %r252, %r250;
	sub.s32 	%r266, %r395, %r636;
	shl.b32 	%r396, %r265, 4;
	add.s32 	%r267, %r368, %r396;
	ld.shared.u64 	%rd187, [%r267];
	ld.shared.u32 	%r639, [%r267+8];
	st.local.u64 	[%rd4], %rd187;
	st.local.u32 	[%rd4+8], %r639;
	shl.b32 	%r398, %r266, 4;
	add.s32 	%r269, %r368, %r398;
	ld.shared.u64 	%rd186, [%r269];
	ld.shared.u32 	%r638, [%r269+8];
	st.local.u64 	[%rd5], %rd186;
	st.local.u32 	[%rd5+8], %r638;
	setp.ge.s32 	%p68, %r266, %r253;
	mov.pred 	%p185, 0;
	@%p68 bra 	$L__BB3_108;
	setp.ge.s32 	%p70, %r265, %r252;
	setp.lt.u64 	%p71, %rd186, %rd187;
	or.pred  	%p72, %p70, %p71;
	mov.pred 	%p185, -1;
	@%p72 bra 	$L__BB3_108;
	setp.ge.u64 	%p73, %rd187, %rd186;
	setp.lt.s32 	%p74, %r638, %r639;
	and.pred  	%p185, %p73, %p74;
$L__BB3_108:
	selp.b64 	%rd120, %rd5, %rd4, %p185;
	ld.local.v2.u32 	{%r619, %r620}, [%rd120];
	mov.b64 	%rd90, {%r619, %r620};
	st.local.v2.u32 	[%rd6], {%r619, %r620};
	ld.local.u32 	%r618, [%rd120+8];
	st.local.u32 	[%rd6+8], %r618;
	selp.u32 	%r399, 1, 0, %p185;
	add.s32 	%r274, %r266, %r399;
	not.pred 	%p75, %p185;
	selp.u32 	%r400, 1, 0, %p75;
	add.s32 	%r275, %r265, %r400;
	@%p75 bra 	$L__BB3_110;
	ld.shared.v2.u32 	{%r403, %r404}, [%r269+16];
	mov.b64 	%rd186, {%r403, %r404};
	st.local.v2.u32 	[%rd5], {%r403, %r404};
	ld.shared.u32 	%r638, [%r269+24];
	st.local.u32 	[%rd5+8], %r638;
	bra.uni 	$L__BB3_111;
$L__BB3_110:
	ld.shared.v2.u32 	{%r401, %r402}, [%r267+16];
	mov.b64 	%rd187, {%r401, %r402};
	st.local.v2.u32 	[%rd4], {%r401, %r402};
	ld.shared.u32 	%r639, [%r267+24];
	st.local.u32 	[%rd4+8], %r639;
$L__BB3_111:
	setp.ge.s32 	%p77, %r274, %r253;
	mov.pred 	%p76, 0;
	mov.pred 	%p186, %p76;
	@%p77 bra 	$L__BB3_116;
	setp.ge.s32 	%p79, %r275, %r252;
	mov.pred 	%p186, -1;
	@%p79 bra 	$L__BB3_116;
	setp.lt.u64 	%p81, %rd186, %rd187;
	@%p81 bra 	$L__BB3_116;
	setp.lt.u64 	%p83, %rd187, %rd186;
	mov.pred 	%p186, %p76;
	@%p83 bra 	$L__BB3_116;
	setp.lt.s32 	%p186, %r638, %r639;
$L__BB3_116:
	selp.b64 	%rd121, %rd5, %rd4, %p186;
	ld.local.v2.u32 	{%r616, %r617}, [%rd121];
	mov.b64 	%rd95, {%r616, %r617};
	st.local.v2.u32 	[%rd6+16], {%r616, %r617};
	ld.local.u32 	%r615, [%rd121+8];
	st.local.u32 	[%rd6+24], %r615;
	selp.u32 	%r405, 1, 0, %p186;
	add.s32 	%r284, %r274, %r405;
	not.pred 	%p84, %p186;
	selp.u32 	%r406, 1, 0, %p84;
	add.s32 	%r285, %r275, %r406;
	@%p186 bra 	$L__BB3_118;
	shl.b32 	%r407, %r285, 4;
	mov.u32 	%r408, _ZZN3cub18CUB_300001_SM_10006detail10merge_sort30DeviceMergeSortBlockSortKernelINS2_10policy_hubIPN4cuda3std3__44pairImiEEE9Policy600ESA_PNS0_8NullTypeESA_SE_jNS7_4lessIS9_EES9_SD_EEvbT0_T1_T2_T3_T4_PT6_PT7_T5_NS1_7vsmem_tEE19static_temp_storage;
	add.s32 	%r409, %r408, %r407;
	ld.shared.v2.u32 	{%r410, %r411}, [%r409];
	mov.b64 	%rd187, {%r410, %r411};
	st.local.v2.u32 	[%rd4], {%r410, %r411};
	ld.shared.u32 	%r639, [%r409+8];
	st.local.u32 	[%rd4+8], %r639;
	bra.uni 	$L__BB3_119;
$L__BB3_118:
	shl.b32 	%r412, %r284, 4;
	mov.u32 	%r413, _ZZN3cub18CUB_300001_SM_10006detail10merge_sort30DeviceMergeSortBlockSortKernelINS2_10policy_hubIPN4cuda3std3__44pairImiEEE9Policy600ESA_PNS0_8NullTypeESA_SE_jNS7_4lessIS9_EES9_SD_EEvbT0_T1_T2_T3_T4_PT6_PT7_T5_NS1_7vsmem_tEE19static_temp_storage;
	add.s32 	%r414, %r413, %r412;
	ld.shared.v2.u32 	{%r415, %r416}, [%r414];
	mov.b64 	%rd186, {%r415, %r416};
	st.local.v2.u32 	[%rd5], {%r415, %r416};
	ld.shared.u32 	%r638, [%r414+8];
	st.local.u32 	[%rd5+8], %r638;
$L__BB3_119:
	setp.ge.s32 	%p86, %r284, %r253;
	mov.pred 	%p85, 0;
	mov.pred 	%p187, %p85;
	@%p86 bra 	$L__BB3_124;
	setp.ge.s32 	%p88, %r285, %r252;
	mov.pred 	%p187, -1;
	@%p88 bra 	$L__BB3_124;
	setp.lt.u64 	%p90, %rd186, %rd187;
	@%p90 bra 	$L__BB3_124;
	setp.lt.u64 	%p92, %rd187, %rd186;
	mov.pred 	%p187, %p85;
	@%p92 bra 	$L__BB3_124;
	setp.lt.s32 	%p187, %r638, %r639;
$L__BB3_124:
	selp.b64 	%rd122, %rd5, %rd4, %p187;
	ld.local.v2.u32 	{%r613, %r614}, [%rd122];
	mov.b64 	%rd100, {%r613, %r614};
	st.local.v2.u32 	[%rd6+32], {%r613, %r614};
	ld.local.u32 	%r612, [%rd122+8];
	st.local.u32 	[%rd6+40], %r612;
	selp.u32 	%r417, 1, 0, %p187;
	add.s32 	%r294, %r284, %r417;
	not.pred 	%p93, %p187;
	selp.u32 	%r418, 1, 0, %p93;
	add.s32 	%r295, %r285, %r418;
	@%p187 bra 	$L__BB3_126;
	shl.b32 	%r419, %r295, 4;
	mov.u32 	%r420, _ZZN3cub18CUB_300001_SM_10006detail10merge_sort30DeviceMergeSortBlockSortKernelINS2_10policy_hubIPN4cuda3std3__44pairImiEEE9Policy600ESA_PNS0_8NullTypeESA_SE_jNS7_4lessIS9_EES9_SD_EEvbT0_T1_T2_T3_T4_PT6_PT7_T5_NS1_7vsmem_tEE19static_temp_storage;
	add.s32 	%r421, %r420, %r419;
	ld.shared.v2.u32 	{%r422, %r423}, [%r421];
	mov.b64 	%rd187, {%r422, %r423};
	st.local.v2.u32 	[%rd4], {%r422, %r423};
	ld.shared.u32 	%r639, [%r421+8];
	st.local.u32 	[%rd4+8], %r639;
	bra.uni 	$L__BB3_127;
$L__BB3_126:
	shl.b32 	%r424, %r294, 4;
	mov.u32 	%r425, _ZZN3cub18CUB_300001_SM_10006detail10merge_sort30DeviceMergeSortBlockSortKernelINS2_10policy_hubIPN4cuda3std3__44pairImiEEE9Policy600ESA_PNS0_8NullTypeESA_SE_jNS7_4lessIS9_EES9_SD_EEvbT0_T1_T2_T3_T4_PT6_PT7_T5_NS1_7vsmem_tEE19static_temp_storage;
	add.s32 	%r426, %r425, %r424;
	ld.shared.v2.u32 	{%r427, %r428}, [%r426];
	mov.b64 	%rd186, {%r427, %r428};
	st.local.v2.u32 	[%rd5], {%r427, %r428};
	ld.shared.u32 	%r638, [%r426+8];
	st.local.u32 	[%rd5+8], %r638;
$L__BB3_127:
	setp.ge.s32 	%p94, %r294, %r253;
	mov.u64 	%rd191, %rd4;
	@%p94 bra 	$L__BB3_132;
	setp.ge.s32 	%p95, %r295, %r252;
	mov.u64 	%rd191, %rd5;
	@%p95 bra 	$L__BB3_132;
	setp.lt.u64 	%p96, %rd186, %rd187;
	mov.u64 	%rd191, %rd5;
	@%p96 bra 	$L__BB3_132;
	setp.lt.u64 	%p97, %rd187, %rd186;
	mov.u64 	%rd191, %rd4;
	@%p97 bra 	$L__BB3_132;
	setp.lt.s32 	%p98, %r638, %r639;
	selp.b64 	%rd191, %rd5, %rd4, %p98;
$L__BB3_132:
	ld.local.v2.u32 	{%r610, %r611}, [%rd191];
	mov.b64 	%rd107, {%r610, %r611};
	st.local.v2.u32 	[%rd6+48], {%r610, %r611};
	ld.local.u32 	%r609, [%rd191+8];
	st.local.u32 	[%rd6+56], %r609;
	setp.lt.u32 	%p99, %r248, 129;
	@%p99 bra 	$L__BB3_100;
	ld.param.s8 	%rs11, [_ZN3cub18CUB_300001_SM_10006detail10merge_sort30DeviceMergeSortBlockSortKernelINS2_10policy_hubIPN4cuda3std3__44pairImiEEE9Policy600ESA_PNS0_8NullTypeESA_SE_jNS7_4lessIS9_EES9_SD_EEvbT0_T1_T2_T3_T4_PT6_PT7_T5_NS1_7vsmem_tE_param_0];
	bar.sync 	0;
	setp.eq.s16 	%p100, %rs11, 0;
	@%p100 bra 	$L__BB3_144;
	st.shared.u64 	[%r89], %rd90;
	st.shared.u32 	[%r89+8], %r618;
	st.shared.u64 	[%r89+16], %rd95;
	st.shared.u32 	[%r89+24], %r615;
	st.shared.u64 	[%r89+32], %rd100;
	st.shared.u32 	[%r89+40], %r612;
	st.shared.u64 	[%r89+48], %rd107;
	st.shared.u32 	[%r89+56], %r609;
	bar.warp.sync 	-1;
	ld.shared.v2.u32 	{%r305, %r306}, [%r88];
	st.local.v2.u32 	[%rd6], {%r305, %r306};
	ld.shared.u32 	%r307, [%r88+8];
	st.local.u32 	[%rd6+8], %r307;
	ld.shared.v2.u32 	{%r308, %r309}, [%r88+512];
	st.local.v2.u32 	[%rd6+16], {%r308, %r309};
	ld.shared.u32 	%r310, [%r88+520];
	st.local.u32 	[%rd6+24], %r310;
	ld.shared.v2.u32 	{%r311, %r312}, [%r88+1024];
	st.local.v2.u32 	[%rd6+32], {%r311, %r312};
	ld.shared.u32 	%r313, [%r88+1032];
	st.local.u32 	[%rd6+40], %r313;
	ld.shared.v2.u32 	{%r314, %r315}, [%r88+1536];
	st.local.v2.u32 	[%rd6+48], {%r314, %r315};
	ld.shared.u32 	%r316, [%r88+1544];
	st.local.u32 	[%rd6+56], %r316;
	setp.eq.s32 	%p101, %r73, 0;
	@%p101 bra 	$L__BB3_135;
	bra.uni 	$L__BB3_136;
$L__BB3_135:
	st.volatile.shared.u32 	[_ZZN3cub18CUB_300001_SM_10006detail10merge_sort30DeviceMergeSortBlockSortKernelINS2_10policy_hubIPN4cuda3std3__44pairImiEEE9Policy600ESA_PNS0_8NullTypeESA_SE_jNS7_4lessIS9_EES9_SD_EEvbT0_T1_T2_T3_T4_PT6_PT7_T5_NS1_7vsmem_tEE19static_temp_storage+16384], %r72;
$L__BB3_136:
	bar.sync 	0;
	ld.volatile.shared.u32 	%r329, [_ZZN3cub18CUB_300001_SM_10006detail10merge_sort30DeviceMergeSortBlockSortKernelINS2_10policy_hubIPN4cuda3std3__44pairImiEEE9Policy600ESA_PNS0_8NullTypeESA_SE_jNS7_4lessIS9_EES9_SD_EEvbT0_T1_T2_T3_T4_PT6_PT7_T5_NS1_7vsmem_tEE19static_temp_storage+16384];
	setp.ge.s32 	%p102, %r75, %r329;
	cvt.u64.u32 	%rd123, %r75;
	add.s64 	%rd124, %rd123, %rd50;
	shl.b64 	%rd125, %rd124, 4;
	add.s64 	%rd108, %rd2, %rd125;
	@%p102 bra 	$L__BB3_138;
	st.global.v2.u32 	[%rd108], {%r305, %r306};
	st.global.u32 	[%rd108+8], %r307;
$L__BB3_138:
	setp.ge.s32 	%p103, %r78, %r329;
	@%p103 bra 	$L__BB3_140;
	st.global.v2.u32 	[%rd108+512], {%r308, %r309};
	st.global.u32 	[%rd108+520], %r310;
$L__BB3_140:
	setp.ge.s32 	%p104, %r81, %r329;
	@%p104 bra 	$L__BB3_142;
	st.global.v2.u32 	[%rd108+1024], {%r311, %r312};
	st.global.u32 	[%rd108+1032], %r313;
$L__BB3_142:
	setp.ge.s32 	%p105, %r84, %r329;
	@%p105 bra 	$L__BB3_154;
	st.global.v2.u32 	[%rd108+1536], {%r314, %r315};
	st.global.u32 	[%rd108+1544], %r316;
	bra.uni 	$L__BB3_154;
$L__BB3_144:
	st.shared.u64 	[%r89], %rd90;
	st.shared.u32 	[%r89+8], %r618;
	st.shared.u64 	[%r89+16], %rd95;
	st.shared.u32 	[%r89+24], %r615;
	st.shared.u64 	[%r89+32], %rd100;
	st.shared.u32 	[%r89+40], %r612;
	st.shared.u64 	[%r89+48], %rd107;
	st.shared.u32 	[%r89+56], %r609;
	bar.warp.sync 	-1;
	ld.shared.v2.u32 	{%r317, %r318}, [%r88];
	st.local.v2.u32 	[%rd6], {%r317, %r318};
	ld.shared.u32 	%r319, [%r88+8];
	st.local.u32 	[%rd6+8], %r319;
	ld.shared.v2.u32 	{%r320, %r321}, [%r88+512];
	st.local.v2.u32 	[%rd6+16], {%r320, %r321};
	ld.shared.u32 	%r322, [%r88+520];
	st.local.u32 	[%rd6+24], %r322;
	ld.shared.v2.u32 	{%r323, %r324}, [%r88+1024];
	st.local.v2.u32 	[%rd6+32], {%r323, %r324};
	ld.shared.u32 	%r325, [%r88+1032];
	st.local.u32 	[%rd6+40], %r325;
	ld.shared.v2.u32 	{%r326, %r327}, [%r88+1536];
	st.local.v2.u32 	[%rd6+48], {%r326, %r327};
	ld.shared.u32 	%r328, [%r88+1544];
	st.local.u32 	[%rd6+56], %r328;
	setp.eq.s32 	%p106, %r73, 0;
	@%p106 bra 	$L__BB3_145;
	bra.uni 	$L__BB3_146;
$L__BB3_145:
	st.volatile.shared.u32 	[_ZZN3cub18CUB_300001_SM_10006detail10merge_sort30DeviceMergeSortBlockSortKernelINS2_10policy_hubIPN4cuda3std3__44pairImiEEE9Policy600ESA_PNS0_8NullTypeESA_SE_jNS7_4lessIS9_EES9_SD_EEvbT0_T1_T2_T3_T4_PT6_PT7_T5_NS1_7vsmem_tEE19static_temp_storage+16384], %r72;
$L__BB3_146:
	ld.param.u64 	%rd142, [_ZN3cub18CUB_300001_SM_10006detail10merge_sort30DeviceMergeSortBlockSortKernelINS2_10policy_hubIPN4cuda3std3__44pairImiEEE9Policy600ESA_PNS0_8NullTypeESA_SE_jNS7_4lessIS9_EES9_SD_EEvbT0_T1_T2_T3_T4_PT6_PT7_T5_NS1_7vsmem_tE_param_6];
	bar.sync 	0;
	ld.volatile.shared.u32 	%r330, [_ZZN3cub18CUB_300001_SM_10006detail10merge_sort30DeviceMergeSortBlockSortKernelINS2_10policy_hubIPN4cuda3std3__44pairImiEEE9Policy600ESA_PNS0_8NullTypeESA_SE_jNS7_4lessIS9_EES9_SD_EEvbT0_T1_T2_T3_T4_PT6_PT7_T5_NS1_7vsmem_tEE19static_temp_storage+16384];
	setp.ge.s32 	%p107, %r75, %r330;
	cvt.u64.u32 	%rd126, %r75;
	add.s64 	%rd127, %rd126, %rd50;
	cvta.to.global.u64 	%rd128, %rd142;
	shl.b64 	%rd129, %rd127, 4;
	add.s64 	%rd109, %rd128, %rd129;
	@%p107 bra 	$L__BB3_148;
	st.global.v2.u32 	[%rd109], {%r317, %r318};
	st.global.u32 	[%rd109+8], %r319;
$L__BB3_148:
	setp.ge.s32 	%p108, %r78, %r330;
	@%p108 bra 	$L__BB3_150;
	st.global.v2.u32 	[%rd109+512], {%r320, %r321};
	st.global.u32 	[%rd109+520], %r322;
$L__BB3_150:
	setp.ge.s32 	%p109, %r81, %r330;
	@%p109 bra 	$L__BB3_152;
	st.global.v2.u32 	[%rd109+1024], {%r323, %r324};
	st.global.u32 	[%rd109+1032], %r325;
$L__BB3_152:
	setp.ge.s32 	%p110, %r84, %r330;
	@%p110 bra 	$L__BB3_154;
	st.global.v2.u32 	[%rd109+1536], {%r326, %r327};
	st.global.u32 	[%rd109+1544], %r328;
$L__BB3_154:
	ret;

}
	// .globl	_ZN3cub18CUB_300001_SM_10006detail10merge_sort30DeviceMergeSortPartitionKernelIPN4cuda3std3__44pairImiEEjNS6_4lessIS8_EES8_EEvbT_PT2_T0_SF_PSF_T1_SF_i
.visible .entry _ZN3cub18CUB_300001_SM_10006detail10merge_sort30DeviceMergeSortPartitionKernelIPN4cuda3std3__44pairImiEEjNS6_4lessIS8_EES8_EEvbT_PT2_T0_SF_PSF_T1_SF_i(
	.param .u8 _ZN3cub18CUB_300001_SM_10006detail10merge_sort30DeviceMergeSortPartitionKernelIPN4cuda3std3__44pairImiEEjNS6_4lessIS8_EES8_EEvbT_PT2_T0_SF_PSF_T1_SF_i_param_0,
	.param .u64 .ptr .align 1 _ZN3cub18CUB_300001_SM_10006detail10merge_sort30DeviceMergeSortPartitionKernelIPN4cuda3std3__44pairImiEEjNS6_4lessIS8_EES8_EEvbT_PT2_T0_SF_PSF_T1_SF_i_param_1,
	.param .u64 .ptr .align 1 _ZN3cub18CUB_300001_SM_10006detail10merge_sort30DeviceMergeSortPartitionKernelIPN4cuda3std3__44pairImiEEjNS6_4lessIS8_EES8_EEvbT_PT2_T0_SF_PSF_T1_SF_i_param_2,
	.param .u32 _ZN3cub18CUB_300001_SM_10006detail10merge_sort30DeviceMergeSortPartitionKernelIPN4cuda3std3__44pairImiEEjNS6_4lessIS8_EES8_EEvbT_PT2_T0_SF_PSF_T1_SF_i_param_3,
	.param .u32 _ZN3cub18CUB_300001_SM_10006detail10merge_sort30DeviceMergeSortPartitionKernelIPN4cuda3std3__44pairImiEEjNS6_4lessIS8_EES8_EEvbT_PT2_T0_SF_PSF_T1_SF_i_param_4,
	.param .u64 .ptr .align 1 _ZN3cub18CUB_300001_SM_10006detail10merge_sort30DeviceMergeSortPartitionKernelIPN4cuda3std3__44pairImiEEjNS6_4lessIS8_EES8_EEvbT_PT2_T0_SF_PSF_T1_SF_i_param_5,
	.param .align 1 .b8 _ZN3cub18CUB_300001_SM_10006detail10merge_sort30DeviceMergeSortPartitionKernelIPN4cuda3std3__44pairImiEEjNS6_4lessIS8_EES8_EEvbT_PT2_T0_SF_PSF_T1_SF_i_param_6[1],
	.param .u32 _ZN3cub18CUB_300001_SM_10006detail10merge_sort30DeviceMergeSortPartitionKernelIPN4cuda3std3__44pairImiEEjNS6_4lessIS8_EES8_EEvbT_PT2_T0_SF_PSF_T1_SF_i_param_7,
	.param .u32 _ZN3cub18CUB_300001_SM_10006detail10merge_sort30DeviceMergeSortPartitionKernelIPN4cuda3std3__44pairImiEEjNS6_4lessIS8_EES8_EEvbT_PT2_T0_SF_PSF_T1_SF_i_param_8
)
{
	.reg .pred 	%p<22>;
	.reg .b16 	%rs<2>;
	.reg .b32 	%r<74>;
	.reg .b64 	%rd<35>;

	ld.param.s8 	%rs1, [_ZN3cub18CUB_300001_SM_10006detail10merge_sort30DeviceMergeSortPartitionKernelIPN4cuda3std3__44pairImiEEjNS6_4lessIS8_EES8_EEvbT_PT2_T0_SF_PSF_T1_SF_i_param_0];
	ld.param.u64 	%rd16, [_ZN3cub18CUB_300001_SM_10006detail10merge_sort30DeviceMergeSortPartitionKernelIPN4cuda3std3__44pairImiEEjNS6_4lessIS8_EES8_EEvbT_PT2_T0_SF_PSF_T1_SF_i_param_1];
	ld.param.u64 	%rd17, [_ZN3cub18CUB_300001_SM_10006detail10merge_sort30DeviceMergeSortPartitionKernelIPN4cuda3std3__44pairImiEEjNS6_4lessIS8_EES8_EEvbT_PT2_T0_SF_PSF_T1_SF_i_param_2];
	ld.param.u32 	%r22, [_ZN3cub18CUB_300001_SM_10006detail10merge_sort30DeviceMergeSortPartitionKernelIPN4cuda3std3__44pairImiEEjNS6_4lessIS8_EES8_EEvbT_PT2_T0_SF_PSF_T1_SF_i_param_3];
	ld.param.u32 	%r23, [_ZN3cub18CUB_300001_SM_10006detail10merge_sort30DeviceMergeSortPartitionKernelIPN4cuda3std3__44pairImiEEjNS6_4lessIS8_EES8_EEvbT_PT2_T0_SF_PSF_T1_SF_i_param_4];
	ld.param.u64 	%rd18, [_ZN3cub18CUB_300001_SM_10006detail10merge_sort30DeviceMergeSortPartitionKernelIPN4cuda3std3__44pairImiEEjNS6_4lessIS8_EES8_EEvbT_PT2_T0_SF_PSF_T1_SF_i_param_5];
	ld.param.u32 	%r24, [_ZN3cub18CUB_300001_SM_10006detail10merge_sort30DeviceMergeSortPartitionKernelIPN4cuda3std3__44pairImiEEjNS6_4lessIS8_EES8_EEvbT_PT2_T0_SF_PSF_T1_SF_i_param_7];
	ld.param.u32 	%r25, [_ZN3cub18CUB_300001_SM_10006detail10merge_sort30DeviceMergeSortPartitionKernelIPN4cuda3std3__44pairImiEEjNS6_4lessIS8_EES8_EEvbT_PT2_T0_SF_PSF_T1_SF_i_param_8];
	cvta.to.global.u64 	%rd1, %rd18;
	mov.u32 	%r26, %ntid.x;
	mov.u32 	%r27, %ctaid.x;
	mov.u32 	%r28, %tid.x;
	mad.lo.s32 	%r1, %r26, %r27, %r28;
	setp.ge.u32 	%p5, %r1, %r23;
	@%p5 bra 	$L__BB4_15;
	shr.u32 	%r29, %r24, 1;
	add.s32 	%r2, %r24, -1;
	neg.s32 	%r30, %r24;
	and.b32  	%r31, %r1, %r30;
	mul.lo.s32 	%r32, %r25, %r31;
	mul.lo.s32 	%r33, %r25, %r29;
	min.u32 	%r3, %r32, %r22;
	not.b32 	%r34, %r32;
	min.u32 	%r35, %r33, %r34;
	add.s32 	%r36, %r35, %r32;
	min.u32 	%r4, %r36, %r22;
	not.b32 	%r37, %r4;
	min.u32 	%r38, %r33, %r37;
	add.s32 	%r39, %r38, %r4;
	min.u32 	%r5, %r39, %r22;
	// begin inline asm
	griddepcontrol.wait;
	// end inline asm
	add.s32 	%r40, %r1, 1;
	setp.ne.s32 	%p6, %r40, %r23;
	@%p6 bra 	$L__BB4_3;
	mul.wide.u32 	%rd33, %r1, 4;
	add.s64 	%rd34, %rd1, %rd33;
	st.global.u32 	[%rd34], %r4;
	bra.uni 	$L__BB4_15;
$L__BB4_3:
	sub.s32 	%r41, %r5, %r3;
	and.b32  	%r42, %r2, %r1;
	mul.lo.s32 	%r43, %r42, %r25;
	min.u32 	%r6, %r43, %r41;
	setp.eq.s16 	%p7, %rs1, 0;
	@%p7 bra 	$L__BB4_9;
	sub.s32 	%r44, %r4, %r3;
	sub.s32 	%r45, %r5, %r4;
	max.u32 	%r46, %r6, %r45;
	sub.s32 	%r73, %r46, %r45;
	min.u32 	%r69, %r44, %r6;
	setp.ge.u32 	%p8, %r73, %r69;
	@%p8 bra 	$L__BB4_14;
	cvta.to.global.u64 	%rd2, %rd16;
	cvt.u64.u32 	%rd3, %r4;
	cvt.u64.u32 	%rd4, %r3;
$L__BB4_6:
	sub.s32 	%r47, %r69, %r73;
	shr.u32 	%r48, %r47, 1;
	add.s32 	%r11, %r48, %r73;
	cvt.u64.u32 	%rd19, %r11;
	add.s64 	%rd20, %rd19, %rd4;
	shl.b64 	%rd21, %rd20, 4;
	add.s64 	%rd5, %rd2, %rd21;
	ld.global.u64 	%rd6, [%rd5];
	not.b32 	%r49, %r11;
	add.s32 	%r50, %r6, %r49;
	cvt.u64.u32 	%rd22, %r50;
	add.s64 	%rd23, %rd22, %rd3;
	shl.b64 	%rd24, %rd23, 4;
	add.s64 	%rd7, %rd2, %rd24;
	ld.global.u64 	%rd8, [%rd7];
	setp.lt.u64 	%p10, %rd8, %rd6;
	mov.pred 	%p20, 0;
	@%p10 bra 	$L__BB4_8;
	ld.global.u32 	%r51, [%rd7+8];
	ld.global.u32 	%r53, [%rd5+8];
	setp.lt.u64 	%p11, %rd6, %rd8;
	setp.ge.s32 	%p12, %r51, %r53;
	or.pred  	%p20, %p11, %p12;
$L__BB4_8:
	add.s32 	%r55, %r11, 1;
	selp.b32 	%r73, %r55, %r73, %p20;
	selp.b32 	%r69, %r69, %r11, %p20;
	setp.lt.u32 	%p13, %r73, %r69;
	@%p13 bra 	$L__BB4_6;
	bra.uni 	$L__BB4_14;
$L__BB4_9:
	sub.s32 	%r56, %r4, %r3;
	sub.s32 	%r57, %r5, %r4;
	max.u32 	%r58, %r6, %r57;
	sub.s32 	%r73, %r58, %r57;
	min.u32 	%r71, %r56, %r6;
	setp.ge.u32 	%p14, %r73, %r71;
	@%p14 bra 	$L__BB4_14;
	cvta.to.global.u64 	%rd9, %rd17;
	cvt.u64.u32 	%rd10, %r4;
	cvt.u64.u32 	%rd11, %r3;
$L__BB4_11:
	sub.s32 	%r59, %r71, %r73;
	shr.u32 	%r60, %r59, 1;
	add.s32 	%r18, %r60, %r73;
	cvt.u64.u32 	%rd25, %r18;
	add.s64 	%rd26, %rd25, %rd11;
	shl.b64 	%rd27, %rd26, 4;
	add.s64 	%rd12, %rd9, %rd27;
	ld.global.u64 	%rd13, [%rd12];
	not.b32 	%r61, %r18;
	add.s32 	%r62, %r6, %r61;
	cvt.u64.u32 	%rd28, %r62;
	add.s64 	%rd29, %rd28, %rd10;
	shl.b64 	%rd30, %rd29, 4;
	add.s64 	%rd14, %rd9, %rd30;
	ld.global.u64 	%rd15, [%rd14];
	setp.lt.u64 	%p16, %rd15, %rd13;
	mov.pred 	%p21, 0;
	@%p16 bra 	$L__BB4_13;
	ld.global.u32 	%r63, [%rd14+8];
	ld.global.u32 	%r65, [%rd12+8];
	setp.lt.u64 	%p17, %rd13, %rd15;
	setp.ge.s32 	%p18, %r63, %r65;
	or.pred  	%p21, %p17, %p18;
$L__BB4_13:
	add.s32 	%r67, %r18, 1;
	selp.b32 	%r73, %r67, %r73, %p21;
	selp.b32 	%r71, %r71, %r18, %p21;
	setp.lt.u32 	%p19, %r73, %r71;
	@%p19 bra 	$L__BB4_11;
$L__BB4_14:
	add.s32 	%r68, %r73, %r3;
	mul.wide.u32 	%rd31, %r1, 4;
	add.s64 	%rd32, %rd1, %rd31;
	st.global.u32 	[%rd32], %r68;
$L__BB4_15:
	ret;

}
	// .globl	_ZN3cub18CUB_300001_SM_10006detail10merge_sort26DeviceMergeSortMergeKernelINS2_10policy_hubIPN4cuda3std3__44pairImiEEE9Policy600ESA_PNS0_8NullTypeESA_SE_jNS7_4lessIS9_EES9_SD_EEvbT2_T3_T4_PT6_PT7_T5_PSJ_SJ_NS1_7vsmem_tE
.visible .entry _ZN3cub18CUB_300001_SM_10006detail10merge_sort26DeviceMergeSortMergeKernelINS2_10policy_hubIPN4cuda3std3__44pairImiEEE9Policy600ESA_PNS0_8NullTypeESA_SE_jNS7_4lessIS9_EES9_SD_EEvbT2_T3_T4_PT6_PT7_T5_PSJ_SJ_NS1_7vsmem_tE(
	.param .u8 _ZN3cub18CUB_300001_SM_10006detail10merge_sort26DeviceMergeSortMergeKernelINS2_10policy_hubIPN4cuda3std3__44pairImiEEE9Policy600ESA_PNS0_8NullTypeESA_SE_jNS7_4lessIS9_EES9_SD_EEvbT2_T3_T4_PT6_PT7_T5_PSJ_SJ_NS1_7vsmem_tE_param_0,
	.param .u64 .ptr .align 1 _ZN3cub18CUB_300001_SM_10006detail10merge_sort26DeviceMergeSortMergeKernelINS2_10policy_hubIPN4cuda3std3__44pairImiEEE9Policy600ESA_PNS0_8NullTypeESA_SE_jNS7_4lessIS9_EES9_SD_EEvbT2_T3_T4_PT6_PT7_T5_PSJ_SJ_NS1_7vsmem_tE_param_1,
	.param .u64 .ptr .align 1 _ZN3cub18CUB_300001_SM_10006detail10merge_sort26DeviceMergeSortMergeKernelINS2_10policy_hubIPN4cuda3std3__44pairImiEEE9Policy600ESA_PNS0_8NullTypeESA_SE_jNS7_4lessIS9_EES9_SD_EEvbT2_T3_T4_PT6_PT7_T5_PSJ_SJ_NS1_7vsmem_tE_param_2,
	.param .u32 _ZN3cub18CUB_300001_SM_10006detail10merge_sort26DeviceMergeSortMergeKernelINS2_10policy_hubIPN4cuda3std3__44pairImiEEE9Policy600ESA_PNS0_8NullTypeESA_SE_jNS7_4lessIS9_EES9_SD_EEvbT2_T3_T4_PT6_PT7_T5_PSJ_SJ_NS1_7vsmem_tE_param_3,
	.param .u64 .ptr .align 1 _ZN3cub18CUB_300001_SM_10006detail10merge_sort26DeviceMergeSortMergeKernelINS2_10policy_hubIPN4cuda3std3__44pairImiEEE9Policy600ESA_PNS0_8NullTypeESA_SE_jNS7_4lessIS9_EES9_SD_EEvbT2_T3_T4_PT6_PT7_T5_PSJ_SJ_NS1_7vsmem_tE_param_4,
	.param .u64 .ptr .align 1 _ZN3cub18CUB_300001_SM_10006detail10merge_sort26DeviceMergeSortMergeKernelINS2_10policy_hubIPN4cuda3std3__44pairImiEEE9Policy600ESA_PNS0_8NullTypeESA_SE_jNS7_4lessIS9_EES9_SD_EEvbT2_T3_T4_PT6_PT7_T5_PSJ_SJ_NS1_7vsmem_tE_param_5,
	.param .align 1 .b8 _ZN3cub18CUB_300001_SM_10006detail10merge_sort26DeviceMergeSortMergeKernelINS2_10policy_hubIPN4cuda3std3__44pairImiEEE9Policy600ESA_PNS0_8NullTypeESA_SE_jNS7_4lessIS9_EES9_SD_EEvbT2_T3_T4_PT6_PT7_T5_PSJ_SJ_NS1_7vsmem_tE_param_6[1],
	.param .u64 .ptr .align 1 _ZN3cub18CUB_300001_SM_10006detail10merge_sort26DeviceMergeSortMergeKernelINS2_10policy_hubIPN4cuda3std3__44pairImiEEE9Policy600ESA_PNS0_8NullTypeESA_SE_jNS7_4lessIS9_EES9_SD_EEvbT2_T3_T4_PT6_PT7_T5_PSJ_SJ_NS1_7vsmem_tE_param_7,
	.param .u32 _ZN3cub18CUB_300001_SM_10006detail10merge_sort26DeviceMergeSortMergeKernelINS2_10policy_hubIPN4cuda3std3__44pairImiEEE9Policy600ESA_PNS0_8NullTypeESA_SE_jNS7_4lessIS9_EES9_SD_EEvbT2_T3_T4_PT6_PT7_T5_PSJ_SJ_NS1_7vsmem_tE_param_8,
	.param .align 8 .b8 _ZN3cub18CUB_300001_SM_10006detail10merge_sort26DeviceMergeSortMergeKernelINS2_10policy_hubIPN4cuda3std3__44pairImiEEE9Policy600ESA_PNS0_8NullTypeESA_SE_jNS7_4lessIS9_EES9_SD_EEvbT2_T3_T4_PT6_PT7_T5_PSJ_SJ_NS1_7vsmem_tE_param_9[8]
)
.maxntid 256
{
	.reg .pred 	%p<158>;
	.reg .b16 	%rs<2>;
	.reg .b32 	%r<418>;
	.reg .b64 	%rd<231>;
	// demoted variable
	.shared .align 16 .b8 _ZZN3cub18CUB_300001_SM_10006detail10merge_sort26DeviceMergeSortMergeKernelINS2_10policy_hubIPN4cuda3std3__44pairImiEEE9Policy600ESA_PNS0_8NullTypeESA_SE_jNS7_4lessIS9_EES9_SD_EEvbT2_T3_T4_PT6_PT7_T5_PSJ_SJ_NS1_7vsmem_tEE19static_temp_storage[16400];
	ld.param.s8 	%rs1, [_ZN3cub18CUB_300001_SM_10006detail10merge_sort26DeviceMergeSortMergeKernelINS2_10policy_hubIPN4cuda3std3__44pairImiEEE9Policy600ESA_PNS0_8NullTypeESA_SE_jNS7_4lessIS9_EES9_SD_EEvbT2_T3_T4_PT6_PT7_T5_PSJ_SJ_NS1_7vsmem_tE_param_0];
	ld.param.u64 	%rd114, [_ZN3cub18CUB_300001_SM_10006detail10merge_sort26DeviceMergeSortMergeKernelINS2_10policy_hubIPN4cuda3std3__44pairImiEEE9Policy600ESA_PNS0_8NullTypeESA_SE_jNS7_4lessIS9_EES9_SD_EEvbT2_T3_T4_PT6_PT7_T5_PSJ_SJ_NS1_7vsmem_tE_param_1];
	ld.param.u32 	%r172, [_ZN3cub18CUB_300001_SM_10006detail10merge_sort26DeviceMergeSortMergeKernelINS2_10policy_hubIPN4cuda3std3__44pairImiEEE9Policy600ESA_PNS0_8NullTypeESA_SE_jNS7_4lessIS9_EES9_SD_EEvbT2_T3_T4_PT6_PT7_T5_PSJ_SJ_NS1_7vsmem_tE_param_3];
	ld.param.u64 	%rd115, [_ZN3cub18CUB_300001_SM_10006detail10merge_sort26DeviceMergeSortMergeKernelINS2_10policy_hubIPN4cuda3std3__44pairImiEEE9Policy600ESA_PNS0_8NullTypeESA_SE_jNS7_4lessIS9_EES9_SD_EEvbT2_T3_T4_PT6_PT7_T5_PSJ_SJ_NS1_7vsmem_tE_param_4];
	ld.param.u64 	%rd116, [_ZN3cub18CUB_300001_SM_10006detail10merge_sort26DeviceMergeSortMergeKernelINS2_10policy_hubIPN4cuda3std3__44pairImiEEE9Policy600ESA_PNS0_8NullTypeESA_SE_jNS7_4lessIS9_EES9_SD_EEvbT2_T3_T4_PT6_PT7_T5_PSJ_SJ_NS1_7vsmem_tE_param_7];
	ld.param.u32 	%r173, [_ZN3cub18CUB_300001_SM_10006detail10merge_sort26DeviceMergeSortMergeKernelINS2_10policy_hubIPN4cuda3std3__44pairImiEEE9Policy600ESA_PNS0_8NullTypeESA_SE_jNS7_4lessIS9_EES9_SD_EEvbT2_T3_T4_PT6_PT7_T5_PSJ_SJ_NS1_7vsmem_tE_param_8];
	cvta.to.global.u64 	%rd1, %rd115;
	cvta.to.global.u64 	%rd2, %rd114;
	cvta.to.global.u64 	%rd3, %rd116;
	mov.u32 	%r1, %ctaid.x;
	mov.u32 	%r174, %nctaid.x;
	shl.b32 	%r2, %r1, 10;
	mov.u32 	%r3, %tid.x;
	add.s32 	%r175, %r174, -1;
	setp.ge.u32 	%p21, %r1, %r175;
	@%p21 bra 	$L__BB5_55;
	mul.wide.u32 	%rd161, %r1, 4;
	add.s64 	%rd162, %rd3, %rd161;
	ld.global.u32 	%r268, [%rd162];
	ld.global.u32 	%r269, [%rd162+4];
	neg.s32 	%r270, %r173;
	and.b32  	%r271, %r1, %r270;
	shl.b32 	%r4, %r271, 10;
	shl.b32 	%r272, %r173, 9;
	and.b32  	%r5, %r272, -1024;
	sub.s32 	%r273, %r1, %r271;
	shl.b32 	%r274, %r273, 10;
	sub.s32 	%r6, %r268, %r4;
	sub.s32 	%r275, %r269, %r4;
	sub.s32 	%r276, %r172, %r4;
	max.u32 	%r277, %r276, %r5;
	sub.s32 	%r278, %r277, %r5;
	sub.s32 	%r279, %r274, %r6;
	min.u32 	%r7, %r279, %r278;
	setp.eq.s32 	%p94, %r274, -1024;
	selp.b32 	%r280, 1023, 1024, %p94;
	add.s32 	%r281, %r280, %r274;
	sub.s32 	%r282, %r281, %r275;
	or.b32  	%r283, %r1, %r270;
	setp.eq.s32 	%p95, %r283, -1;
	min.u32 	%r284, %r5, %r276;
	selp.b32 	%r285, %r284, %r275, %p95;
	selp.b32 	%r286, %r5, %r282, %p95;
	min.u32 	%r8, %r286, %r278;
	sub.s32 	%r9, %r285, %r6;
	// begin inline asm
	griddepcontrol.wait;
	// end inline asm
	setp.eq.s16 	%p96, %rs1, 0;
	@%p96 bra 	$L__BB5_14;
	cvt.u64.u32 	%rd163, %r4;
	cvt.u64.u32 	%rd164, %r6;
	add.s64 	%rd165, %rd164, %rd163;
	cvt.u64.u32 	%rd166, %r5;
	add.s64 	%rd167, %rd163, %rd166;
	cvt.u64.u32 	%rd168, %r7;
	add.s64 	%rd169, %rd167, %rd168;
	setp.ge.s32 	%p97, %r3, %r9;
	cvt.u64.u32 	%rd170, %r3;
	add.s64 	%rd171, %rd165, %rd170;
	shl.b64 	%rd172, %rd171, 4;
	add.s64 	%rd4, %rd2, %rd172;
	sub.s32 	%r287, %r3, %r9;
	cvt.s64.s32 	%rd173, %r287;
	add.s64 	%rd174, %rd169, %rd173;
	shl.b64 	%rd175, %rd174, 4;
	add.s64 	%rd5, %rd2, %rd175;
	@%p97 bra 	$L__BB5_4;
	ld.global.u64 	%rd208, [%rd4];
	ld.global.u32 	%r389, [%rd4+8];
	bra.uni 	$L__BB5_5;
$L__BB5_4:
	ld.global.u64 	%rd208, [%rd5];
	ld.global.u32 	%r389, [%rd5+8];
$L__BB5_5:
	add.s32 	%r288, %r3, 256;
	setp.lt.s32 	%p98, %r288, %r9;
	@%p98 bra 	$L__BB5_7;
	ld.global.u64 	%rd207, [%rd5+4096];
	ld.global.u32 	%r388, [%rd5+4104];
	bra.uni 	$L__BB5_8;
$L__BB5_7:
	ld.global.u64 	%rd207, [%rd4+4096];
	ld.global.u32 	%r388, [%rd4+4104];
$L__BB5_8:
	add.s32 	%r289, %r3, 512;
	setp.lt.s32 	%p99, %r289, %r9;
	@%p99 bra 	$L__BB5_10;
	ld.global.u64 	%rd206, [%rd5+8192];
	ld.global.u32 	%r387, [%rd5+8200];
	bra.uni 	$L__BB5_11;
$L__BB5_10:
	ld.global.u64 	%rd206, [%rd4+8192];
	ld.global.u32 	%r387, [%rd4+8200];
$L__BB5_11:
	add.s32 	%r290, %r3, 768;
	setp.lt.s32 	%p100, %r290, %r9;
	@%p100 bra 	$L__BB5_13;
	ld.global.u64 	%rd205, [%rd5+12288];
	ld.global.u32 	%r386, [%rd5+12296];
	bra.uni 	$L__BB5_26;
$L__BB5_13:
	ld.global.u64 	%rd205, [%rd4+12288];
	ld.global.u32 	%r386, [%rd4+12296];
	bra.uni 	$L__BB5_26;
$L__BB5_14:
	cvt.u64.u32 	%rd176, %r4;
	cvt.u64.u32 	%rd177, %r6;
	add.s64 	%rd178, %rd177, %rd176;
	cvt.u64.u32 	%rd179, %r5;
	add.s64 	%rd180, %rd176, %rd179;
	cvt.u64.u32 	%rd181, %r7;
	add.s64 	%rd182, %rd180, %rd181;
	setp.ge.s32 	%p101, %r3, %r9;
	cvt.u64.u32 	%rd183, %r3;
	add.s64 	%rd184, %rd178, %rd183;
	shl.b64 	%rd185, %rd184, 4;
	add.s64 	%rd17, %rd1, %rd185;
	sub.s32 	%r291, %r3, %r9;
	cvt.s64.s32 	%rd186, %r291;
	add.s64 	%rd187, %rd182, %rd186;
	shl.b64 	%rd188, %rd187, 4;
	add.s64 	%rd18, %rd1, %rd188;
	@%p101 bra 	$L__BB5_16;
	ld.global.u64 	%rd208, [%rd17];
	ld.global.u32 	%r389, [%rd17+8];
	bra.uni 	$L__BB5_17;
$L__BB5_16:
	ld.global.u64 	%rd208, [%rd18];
	ld.global.u32 	%r389, [%rd18+8];
$L__BB5_17:
	add.s32 	%r292, %r3, 256;
	setp.lt.s32 	%p102, %r292, %r9;
	@%p102 bra 	$L__BB5_19;
	ld.global.u64 	%rd207, [%rd18+4096];
	ld.global.u32 	%r388, [%rd18+4104];
	bra.uni 	$L__BB5_20;
$L__BB5_19:
	ld.global.u64 	%rd207, [%rd17+4096];
	ld.global.u32 	%r388, [%rd17+4104];
$L__BB5_20:
	add.s32 	%r293, %r3, 512;
	setp.lt.s32 	%p103, %r293, %r9;
	@%p103 bra 	$L__BB5_22;
	ld.global.u64 	%rd206, [%rd18+8192];
	ld.global.u32 	%r387, [%rd18+8200];
	bra.uni 	$L__BB5_23;
$L__BB5_22:
	ld.global.u64 	%rd206, [%rd17+8192];
	ld.global.u32 	%r387, [%rd17+8200];
$L__BB5_23:
	add.s32 	%r294, %r3, 768;
	setp.lt.s32 	%p104, %r294, %r9;
	@%p104 bra 	$L__BB5_25;
	ld.global.u64 	%rd205, [%rd18+12288];
	ld.global.u32 	%r386, [%rd18+12296];
	bra.uni 	$L__BB5_26;
$L__BB5_25:
	ld.global.u64 	%rd205, [%rd17+12288];
	ld.global.u32 	%r386, [%rd17+12296];
$L__BB5_26:
	sub.s32 	%r295, %r8, %r7;
	shl.b32 	%r296, %r3, 4;
	mov.u32 	%r297, _ZZN3cub18CUB_300001_SM_10006detail10merge_sort26DeviceMergeSortMergeKernelINS2_10policy_hubIPN4cuda3std3__44pairImiEEE9Policy600ESA_PNS0_8NullTypeESA_SE_jNS7_4lessIS9_EES9_SD_EEvbT2_T3_T4_PT6_PT7_T5_PSJ_SJ_NS1_7vsmem_tEE19static_temp_storage;
	add.s32 	%r298, %r297, %r296;
	st.shared.u64 	[%r298], %rd208;
	st.shared.u32 	[%r298+8], %r389;
	st.shared.u64 	[%r298+4096], %rd207;
	st.shared.u32 	[%r298+4104], %r388;
	st.shared.u64 	[%r298+8192], %rd206;
	st.shared.u32 	[%r298+8200], %r387;
	st.shared.u64 	[%r298+12288], %rd205;
	st.shared.u32 	[%r298+12296], %r386;
	bar.sync 	0;
	// begin inline asm
	griddepcontrol.launch_dependents;
	// end inline asm
	add.s32 	%r36, %r295, %r9;
	shl.b32 	%r37, %r3, 2;
	min.s32 	%r38, %r37, %r36;
	setp.lt.s32 	%p105, %r38, %r295;
	sub.s32 	%r299, %r38, %r295;
	selp.b32 	%r392, 0, %r299, %p105;
	min.s32 	%r390, %r9, %r38;
	setp.ge.s32 	%p106, %r392, %r390;
	@%p106 bra 	$L__BB5_31;
	add.s32 	%r41, %r38, %r9;
$L__BB5_28:
	sub.s32 	%r300, %r390, %r392;
	shr.u32 	%r301, %r300, 31;
	add.s32 	%r302, %r300, %r301;
	shr.s32 	%r303, %r302, 1;
	add.s32 	%r44, %r303, %r392;
	shl.b32 	%r304, %r44, 4;
	add.s32 	%r45, %r297, %r304;
	ld.shared.u64 	%rd34, [%r45];
	not.b32 	%r306, %r44;
	add.s32 	%r307, %r41, %r306;
	shl.b32 	%r308, %r307, 4;
	add.s32 	%r46, %r297, %r308;
	ld.shared.u64 	%rd35, [%r46];
	setp.lt.u64 	%p108, %rd35, %rd34;
	mov.pred 	%p148, 0;
	@%p108 bra 	$L__BB5_30;
	ld.shared.u32 	%r309, [%r46+8];
	ld.shared.u32 	%r311, [%r45+8];
	setp.lt.u64 	%p109, %rd34, %rd35;
	setp.ge.s32 	%p110, %r309, %r311;
	or.pred  	%p148, %p109, %p110;
$L__BB5_30:
	add.s32 	%r313, %r44, 1;
	selp.b32 	%r392, %r313, %r392, %p148;
	selp.b32 	%r390, %r390, %r44, %p148;
	setp.lt.s32 	%p111, %r392, %r390;
	@%p111 bra 	$L__BB5_28;
$L__BB5_31:
	sub.s32 	%r314, %r38, %r392;
	add.s32 	%r50, %r314, %r9;
	shl.b32 	%r315, %r392, 4;
	add.s32 	%r51, %r297, %r315;
	ld.shared.u64 	%rd212, [%r51];
	ld.shared.u32 	%r396, [%r51+8];
	shl.b32 	%r317, %r50, 4;
	add.s32 	%r53, %r297, %r317;
	ld.shared.u64 	%rd209, [%r53];
	ld.shared.u32 	%r393, [%r53+8];
	setp.ge.s32 	%p113, %r50, %r36;
	mov.pred 	%p149, 0;
	@%p113 bra 	$L__BB5_34;
	setp.ge.s32 	%p115, %r392, %r9;
	setp.lt.u64 	%p116, %rd209, %rd212;
	or.pred  	%p117, %p115, %p116;
	mov.pred 	%p149, -1;
	@%p117 bra 	$L__BB5_34;
	setp.ge.u64 	%p118, %rd212, %rd209;
	setp.lt.s32 	%p119, %r393, %r396;
	and.pred  	%p149, %p118, %p119;
$L__BB5_34:
	selp.b64 	%rd38, %rd209, %rd212, %p149;
	selp.b32 	%r55, %r393, %r396, %p149;
	selp.u32 	%r318, 1, 0, %p149;
	add.s32 	%r56, %r50, %r318;
	not.pred 	%p120, %p149;
	selp.u32 	%r319, 1, 0, %p120;
	add.s32 	%r57, %r392, %r319;
	@%p120 bra 	$L__BB5_36;
	ld.shared.u64 	%rd209, [%r53+16];
	ld.shared.u32 	%r393, [%r53+24];
	bra.uni 	$L__BB5_37;
$L__BB5_36:
	ld.shared.u64 	%rd212, [%r51+16];
	ld.shared.u32 	%r396, [%r51+24];
$L__BB5_37:
	setp.ge.s32 	%p122, %r56, %r36;
	mov.pred 	%p150, 0;
	@%p122 bra 	$L__BB5_40;
	setp.ge.s32 	%p124, %r57, %r9;
	setp.lt.u64 	%p125, %rd209, %rd212;
	or.pred  	%p126, %p124, %p125;
	mov.pred 	%p150, -1;
	@%p126 bra 	$L__BB5_40;
	setp.ge.u64 	%p127, %rd212, %rd209;
	setp.lt.s32 	%p128, %r393, %r396;
	and.pred  	%p150, %p127, %p128;
$L__BB5_40:
	selp.b64 	%rd43, %rd209, %rd212, %p150;
	selp.b32 	%r62, %r393, %r396, %p150;
	selp.u32 	%r320, 1, 0, %p150;
	add.s32 	%r63, %r56, %r320;
	not.pred 	%p129, %p150;
	selp.u32 	%r321, 1, 0, %p129;
	add.s32 	%r64, %r57, %r321;
	@%p150 bra 	$L__BB5_42;
	shl.b32 	%r322, %r64, 4;
	add.s32 	%r324, %r297, %r322;
	ld.shared.u64 	%rd212, [%r324];
	ld.shared.u32 	%r396, [%r324+8];
	bra.uni 	$L__BB5_43;
$L__BB5_42:
	shl.b32 	%r325, %r63, 4;
	add.s32 	%r327, %r297, %r325;
	ld.shared.u64 	%rd209, [%r327];
	ld.shared.u32 	%r393, [%r327+8];
$L__BB5_43:
	setp.ge.s32 	%p131, %r63, %r36;
	mov.pred 	%p151, 0;
	@%p131 bra 	$L__BB5_46;
	setp.ge.s32 	%p133, %r64, %r9;
	setp.lt.u64 	%p134, %rd209, %rd212;
	or.pred  	%p135, %p133, %p134;
	mov.pred 	%p151, -1;
	@%p135 bra 	$L__BB5_46;
	setp.ge.u64 	%p136, %rd212, %rd209;
	setp.lt.s32 	%p137, %r393, %r396;
	and.pred  	%p151, %p136, %p137;
$L__BB5_46:
	selp.b64 	%rd48, %rd209, %rd212, %p151;
	selp.b32 	%r69, %r393, %r396, %p151;
	selp.u32 	%r328, 1, 0, %p151;
	add.s32 	%r70, %r63, %r328;
	not.pred 	%p138, %p151;
	selp.u32 	%r329, 1, 0, %p138;
	add.s32 	%r71, %r64, %r329;
	@%p151 bra 	$L__BB5_48;
	shl.b32 	%r330, %r71, 4;
	add.s32 	%r332, %r297, %r330;
	ld.shared.u64 	%rd212, [%r332];
	ld.shared.u32 	%r396, [%r332+8];
	bra.uni 	$L__BB5_49;
$L__BB5_48:
	shl.b32 	%r333, %r70, 4;
	add.s32 	%r335, %r297, %r333;
	ld.shared.u64 	%rd209, [%r335];
	ld.shared.u32 	%r393, [%r335+8];
$L__BB5_49:
	setp.ge.s32 	%p140, %r70, %r36;
	mov.pred 	%p152, 0;
	@%p140 bra 	$L__BB5_52;
	setp.ge.s32 	%p142, %r71, %r9;
	setp.lt.u64 	%p143, %rd209, %rd212;
	or.pred  	%p144, %p142, %p143;
	mov.pred 	%p152, -1;
	@%p144 bra 	$L__BB5_52;
	setp.ge.u64 	%p145, %rd212, %rd209;
	setp.lt.s32 	%p146, %r393, %r396;
	and.pred  	%p152, %p145, %p146;
$L__BB5_52:
	setp.eq.s16 	%p147, %rs1, 0;
	selp.b64 	%rd53, %rd209, %rd212, %p152;
	selp.b32 	%r76, %r393, %r396, %p152;
	bar.sync 	0;
	@%p147 bra 	$L__BB5_54;
	cvt.u64.u32 	%rd189, %r2;
	// begin inline asm
	mov.u32 %r336, %laneid;
	// end inline asm
	and.b32  	%r337, %r37, 3968;
	shl.b32 	%r338, %r336, 2;
	add.s32 	%r339, %r338, %r337;
	shl.b32 	%r340, %r339, 4;
	add.s32 	%r342, %r297, %r340;
	st.shared.u64 	[%r342], %rd38;
	st.shared.u32 	[%r342+8], %r55;
	st.shared.u64 	[%r342+16], %rd43;
	st.shared.u32 	[%r342+24], %r62;
	st.shared.u64 	[%r342+32], %rd48;
	st.shared.u32 	[%r342+40], %r69;
	st.shared.u64 	[%r342+48], %rd53;
	st.shared.u32 	[%r342+56], %r76;
	bar.warp.sync 	-1;
	mad.lo.s32 	%r343, %r336, -48, %r342;
	and.b32  	%r344, %r3, 31;
	or.b32  	%r345, %r337, %r344;
	cvt.u64.u32 	%rd190, %r345;
	add.s64 	%rd191, %rd190, %rd189;
	shl.b64 	%rd192, %rd191, 4;
	add.s64 	%rd193, %rd1, %rd192;
	ld.shared.v2.u32 	{%r346, %r347}, [%r343];
	st.global.v2.u32 	[%rd193], {%r346, %r347};
	ld.shared.u32 	%r348, [%r343+8];
	st.global.u32 	[%rd193+8], %r348;
	ld.shared.v2.u32 	{%r349, %r350}, [%r343+512];
	st.global.v2.u32 	[%rd193+512], {%r349, %r350};
	ld.shared.u32 	%r351, [%r343+520];
	st.global.u32 	[%rd193+520], %r351;
	ld.shared.v2.u32 	{%r352, %r353}, [%r343+1024];
	st.global.v2.u32 	[%rd193+1024], {%r352, %r353};
	ld.shared.u32 	%r354, [%r343+1032];
	st.global.u32 	[%rd193+1032], %r354;
	ld.shared.v2.u32 	{%r355, %r356}, [%r343+1536];
	st.global.v2.u32 	[%rd193+1536], {%r355, %r356};
	ld.shared.u32 	%r357, [%r343+1544];
	st.global.u32 	[%rd193+1544], %r357;
	bra.uni 	$L__BB5_135;
$L__BB5_54:
	cvt.u64.u32 	%rd194, %r2;
	// begin inline asm
	mov.u32 %r358, %laneid;
	// end inline asm
	and.b32  	%r359, %r37, 3968;
	shl.b32 	%r360, %r358, 2;
	add.s32 	%r361, %r360, %r359;
	shl.b32 	%r362, %r361, 4;
	add.s32 	%r364, %r297, %r362;
	st.shared.u64 	[%r364], %rd38;
	st.shared.u32 	[%r364+8], %r55;
	st.shared.u64 	[%r364+16], %rd43;
	st.shared.u32 	[%r364+24], %r62;
	st.shared.u64 	[%r364+32], %rd48;
	st.shared.u32 	[%r364+40], %r69;
	st.shared.u64 	[%r364+48], %rd53;
	st.shared.u32 	[%r364+56], %r76;
	bar.warp.sync 	-1;
	mad.lo.s32 	%r365, %r358, -48, %r364;
	and.b32  	%r366, %r3, 31;
	or.b32  	%r367, %r359, %r366;
	cvt.u64.u32 	%rd195, %r367;
	add.s64 	%rd196, %rd195, %rd194;
	shl.b64 	%rd197, %rd196, 4;
	add.s64 	%rd198, %rd2, %rd197;
	ld.shared.v2.u32 	{%r368, %r369}, [%r365];
	st.global.v2.u32 	[%rd198], {%r368, %r369};
	ld.shared.u32 	%r370, [%r365+8];
	st.global.u32 	[%rd198+8], %r370;
	ld.shared.v2.u32 	{%r371, %r372}, [%r365+512];
	st.global.v2.u32 	[%rd198+512], {%r371, %r372};
	ld.shared.u32 	%r373, [%r365+520];
	st.global.u32 	[%rd198+520], %r373;
	ld.shared.v2.u32 	{%r374, %r375}, [%r365+1024];
	st.global.v2.u32 	[%rd198+1024], {%r374, %r375};
	ld.shared.u32 	%r376, [%r365+1032];
	st.global.u32 	[%rd198+1032], %r376;
	ld.shared.v2.u32 	{%r377, %r378}, [%r365+1536];
	st.global.v2.u32 	[%rd198+1536], {%r377, %r378};
	ld.shared.u32 	%r379, [%r365+1544];
	st.global.u32 	[%rd198+1544], %r379;
	bra.uni 	$L__BB5_135;
$L__BB5_55:
	mul.wide.u32 	%rd117, %r1, 4;
	add.s64 	%rd118, %rd3, %rd117;
	ld.global.u32 	%r176, [%rd118];
	ld.global.u32 	%r177, [%rd118+4];
	neg.s32 	%r178, %r173;
	and.b32  	%r179, %r1, %r178;
	shl.b32 	%r77, %r179, 10;
	shl.b32 	%r180, %r173, 9;
	and.b32  	%r78, %r180, -1024;
	sub.s32 	%r181, %r1, %r179;
	shl.b32 	%r182, %r181, 10;
	sub.s32 	%r79, %r176, %r77;
	sub.s32 	%r183, %r177, %r77;
	sub.s32 	%r184, %r172, %r77;
	max.u32 	%r185, %r184, %r78;
	sub.s32 	%r186, %r185, %r78;
	sub.s32 	%r187, %r182, %r79;
	min.u32 	%r80, %r187, %r186;
	setp.eq.s32 	%p22, %r182, -1024;
	selp.b32 	%r188, 1023, 1024, %p22;
	add.s32 	%r189, %r188, %r182;
	sub.s32 	%r190, %r189, %r183;
	or.b32  	%r191, %r1, %r178;
	setp.eq.s32 	%p23, %r191, -1;
	min.u32 	%r192, %r78, %r184;
	selp.b32 	%r193, %r192, %r183, %p23;
	selp.b32 	%r194, %r78, %r190, %p23;
	min.u32 	%r195, %r194, %r186;
	sub.s32 	%r81, %r193, %r79;
	sub.s32 	%r82, %r195, %r80;
	// begin inline asm
	griddepcontrol.wait;
	// end inline asm
	setp.eq.s16 	%p24, %rs1, 0;
	@%p24 bra 	$L__BB5_72;
	cvt.u64.u32 	%rd120, %r77;
	cvt.u64.u32 	%rd121, %r79;
	add.s64 	%rd122, %rd121, %rd120;
	cvt.u64.u32 	%rd123, %r78;
	add.s64 	%rd124, %rd120, %rd123;
	cvt.u64.u32 	%rd125, %r80;
	add.s64 	%rd126, %rd124, %rd125;
	add.s32 	%r83, %r82, %r81;
	setp.ge.s32 	%p25, %r3, %r83;
	cvt.u64.u32 	%rd127, %r3;
	add.s64 	%rd128, %rd122, %rd127;
	shl.b64 	%rd129, %rd128, 4;
	add.s64 	%rd54, %rd2, %rd129;
	sub.s32 	%r197, %r3, %r81;
	cvt.s64.s32 	%rd130, %r197;
	add.s64 	%rd131, %rd126, %rd130;
	shl.b64 	%rd132, %rd131, 4;
	add.s64 	%rd55, %rd2, %rd132;
	mov.b32 	%r405, 0;
	mov.b64 	%rd221, 0;
	@%p25 bra 	$L__BB5_60;
	setp.ge.s32 	%p26, %r3, %r81;
	@%p26 bra 	$L__BB5_59;
	ld.global.u64 	%rd221, [%rd54];
	ld.global.u32 	%r405, [%rd54+8];
	bra.uni 	$L__BB5_60;
$L__BB5_59:
	ld.global.u64 	%rd221, [%rd55];
	ld.global.u32 	%r405, [%rd55+8];
$L__BB5_60:
	add.s32 	%r87, %r3, 256;
	setp.ge.s32 	%p27, %r87, %r83;
	mov.b32 	%r406, 0;
	mov.b64 	%rd222, 0;
	@%p27 bra 	$L__BB5_64;
	setp.lt.s32 	%p28, %r87, %r81;
	@%p28 bra 	$L__BB5_63;
	ld.global.u64 	%rd222, [%rd55+4096];
	ld.global.u32 	%r406, [%rd55+4104];
	bra.uni 	$L__BB5_64;
$L__BB5_63:
	ld.global.u64 	%rd222, [%rd54+4096];
	ld.global.u32 	%r406, [%rd54+4104];
$L__BB5_64:
	add.s32 	%r91, %r3, 512;
	setp.ge.s32 	%p29, %r91, %r83;
	mov.b32 	%r407, 0;
	mov.b64 	%rd223, 0;
	@%p29 bra 	$L__BB5_68;
	setp.lt.s32 	%p30, %r91, %r81;
	@%p30 bra 	$L__BB5_67;
	ld.global.u64 	%rd223, [%rd55+8192];
	ld.global.u32 	%r407, [%rd55+8200];
	bra.uni 	$L__BB5_68;
$L__BB5_67:
	ld.global.u64 	%rd223, [%rd54+8192];
	ld.global.u32 	%r407, [%rd54+8200];
$L__BB5_68:
	add.s32 	%r95, %r3, 768;
	setp.ge.s32 	%p31, %r95, %r83;
	mov.b32 	%r408, 0;
	mov.b64 	%rd224, 0;
	@%p31 bra 	$L__BB5_88;
	setp.lt.s32 	%p32, %r95, %r81;
	@%p32 bra 	$L__BB5_71;
	ld.global.u64 	%rd224, [%rd55+12288];
	ld.global.u32 	%r408, [%rd55+12296];
	bra.uni 	$L__BB5_88;
$L__BB5_71:
	ld.global.u64 	%rd224, [%rd54+12288];
	ld.global.u32 	%r408, [%rd54+12296];
	bra.uni 	$L__BB5_88;
$L__BB5_72:
	cvt.u64.u32 	%rd137, %r77;
	cvt.u64.u32 	%rd138, %r79;
	add.s64 	%rd139, %rd138, %rd137;
	cvt.u64.u32 	%rd140, %r78;
	add.s64 	%rd141, %rd137, %rd140;
	cvt.u64.u32 	%rd142, %r80;
	add.s64 	%rd143, %rd141, %rd142;
	add.s32 	%r98, %r82, %r81;
	setp.ge.s32 	%p33, %r3, %r98;
	cvt.u64.u32 	%rd144, %r3;
	add.s64 	%rd145, %rd139, %rd144;
	shl.b64 	%rd146, %rd145, 4;
	add.s64 	%rd67, %rd1, %rd146;
	sub.s32 	%r202, %r3, %r81;
	cvt.s64.s32 	%rd147, %r202;
	add.s64 	%rd148, %rd143, %rd147;
	shl.b64 	%rd149, %rd148, 4;
	add.s64 	%rd68, %rd1, %rd149;
	mov.b32 	%r405, 0;
	mov.b64 	%rd221, 0;
	@%p33 bra 	$L__BB5_76;
	setp.ge.s32 	%p34, %r3, %r81;
	@%p34 bra 	$L__BB5_75;
	ld.global.u64 	%rd221, [%rd67];
	ld.global.u32 	%r405, [%rd67+8];
	bra.uni 	$L__BB5_76;
$L__BB5_75:
	ld.global.u64 	%rd221, [%rd68];
	ld.global.u32 	%r405, [%rd68+8];
$L__BB5_76:
	add.s32 	%r102, %r3, 256;
	setp.ge.s32 	%p35, %r102, %r98;
	mov.b32 	%r406, 0;
	mov.b64 	%rd222, 0;
	@%p35 bra 	$L__BB5_80;
	setp.lt.s32 	%p36, %r102, %r81;
	@%p36 bra 	$L__BB5_79;
	ld.global.u64 	%rd222, [%rd68+4096];
	ld.global.u32 	%r406, [%rd68+4104];
	bra.uni 	$L__BB5_80;
$L__BB5_79:
	ld.global.u64 	%rd222, [%rd67+4096];
	ld.global.u32 	%r406, [%rd67+4104];
$L__BB5_80:
	add.s32 	%r106, %r3, 512;
	setp.ge.s32 	%p37, %r106, %r98;
	mov.b32 	%r407, 0;
	mov.b64 	%rd223, 0;
	@%p37 bra 	$L__BB5_84;
	setp.lt.s32 	%p38, %r106, %r81;
	@%p38 bra 	$L__BB5_83;
	ld.global.u64 	%rd223, [%rd68+8192];
	ld.global.u32 	%r407, [%rd68+8200];
	bra.uni 	$L__BB5_84;
$L__BB5_83:
	ld.global.u64 	%rd223, [%rd67+8192];
	ld.global.u32 	%r407, [%rd67+8200];
$L__BB5_84:
	add.s32 	%r110, %r3, 768;
	setp.ge.s32 	%p39, %r110, %r98;
	mov.b32 	%r408, 0;
	mov.b64 	%rd224, 0;
	@%p39 bra 	$L__BB5_88;
	setp.lt.s32 	%p40, %r110, %r81;
	@%p40 bra 	$L__BB5_87;
	ld.global.u64 	%rd224, [%rd68+12288];
	ld.global.u32 	%r408, [%rd68+12296];
	bra.uni 	$L__BB5_88;
$L__BB5_87:
	ld.global.u64 	%rd224, [%rd67+12288];
	ld.global.u32 	%r408, [%rd67+12296];
$L__BB5_88:
	shl.b32 	%r206, %r3, 4;
	mov.u32 	%r207, _ZZN3cub18CUB_300001_SM_10006detail10merge_sort26DeviceMergeSortMergeKernelINS2_10policy_hubIPN4cuda3std3__44pairImiEEE9Policy600ESA_PNS0_8NullTypeESA_SE_jNS7_4lessIS9_EES9_SD_EEvbT2_T3_T4_PT6_PT7_T5_PSJ_SJ_NS1_7vsmem_tEE19static_temp_storage;
	add.s32 	%r208, %r207, %r206;
	st.shared.u64 	[%r208], %rd221;
	st.shared.u32 	[%r208+8], %r405;
	st.shared.u64 	[%r208+4096], %rd222;
	st.shared.u32 	[%r208+4104], %r406;
	st.shared.u64 	[%r208+8192], %rd223;
	st.shared.u32 	[%r208+8200], %r407;
	st.shared.u64 	[%r208+12288], %rd224;
	st.shared.u32 	[%r208+12296], %r408;
	bar.sync 	0;
	// begin inline asm
	griddepcontrol.launch_dependents;
	// end inline asm
	add.s32 	%r117, %r82, %r81;
	shl.b32 	%r118, %r3, 2;
	min.s32 	%r119, %r118, %r117;
	setp.lt.s32 	%p41, %r119, %r82;
	sub.s32 	%r209, %r119, %r82;
	selp.b32 	%r411, 0, %r209, %p41;
	min.s32 	%r409, %r81, %r119;
	setp.ge.s32 	%p42, %r411, %r409;
	@%p42 bra 	$L__BB5_93;
	add.s32 	%r122, %r119, %r81;
$L__BB5_90:
	sub.s32 	%r210, %r409, %r411;
	shr.u32 	%r211, %r210, 31;
	add.s32 	%r212, %r210, %r211;
	shr.s32 	%r213, %r212, 1;
	add.s32 	%r125, %r213, %r411;
	shl.b32 	%r214, %r125, 4;
	add.s32 	%r126, %r207, %r214;
	ld.shared.u64 	%rd84, [%r126];
	not.b32 	%r216, %r125;
	add.s32 	%r217, %r122, %r216;
	shl.b32 	%r218, %r217, 4;
	add.s32 	%r127, %r207, %r218;
	ld.shared.u64 	%rd85, [%r127];
	setp.lt.u64 	%p44, %rd85, %rd84;
	mov.pred 	%p153, 0;
	@%p44 bra 	$L__BB5_92;
	ld.shared.u32 	%r219, [%r127+8];
	ld.shared.u32 	%r221, [%r126+8];
	setp.lt.u64 	%p45, %rd84, %rd85;
	setp.ge.s32 	%p46, %r219, %r221;
	or.pred  	%p153, %p45, %p46;
$L__BB5_92:
	add.s32 	%r223, %r125, 1;
	selp.b32 	%r411, %r223, %r411, %p153;
	selp.b32 	%r409, %r409, %r125, %p153;
	setp.lt.s32 	%p47, %r411, %r409;
	@%p47 bra 	$L__BB5_90;
$L__BB5_93:
	sub.s32 	%r224, %r119, %r411;
	add.s32 	%r131, %r224, %r81;
	shl.b32 	%r225, %r411, 4;
	add.s32 	%r132, %r207, %r225;
	ld.shared.u64 	%rd228, [%r132];
	ld.shared.u32 	%r415, [%r132+8];
	shl.b32 	%r227, %r131, 4;
	add.s32 	%r134, %r207, %r227;
	ld.shared.u64 	%rd225, [%r134];
	ld.shared.u32 	%r412, [%r134+8];
	setp.ge.s32 	%p49, %r131, %r117;
	mov.pred 	%p154, 0;
	@%p49 bra 	$L__BB5_96;
	setp.ge.s32 	%p51, %r411, %r81;
	setp.lt.u64 	%p52, %rd225, %rd228;
	or.pred  	%p53, %p51, %p52;
	mov.pred 	%p154, -1;
	@%p53 bra 	$L__BB5_96;
	setp.ge.u64 	%p54, %rd228, %rd225;
	setp.lt.s32 	%p55, %r412, %r415;
	and.pred  	%p154, %p54, %p55;
$L__BB5_96:
	selp.b64 	%rd88, %rd225, %rd228, %p154;
	selp.b32 	%r136, %r412, %r415, %p154;
	selp.u32 	%r228, 1, 0, %p154;
	add.s32 	%r137, %r131, %r228;
	not.pred 	%p56, %p154;
	selp.u32 	%r229, 1, 0, %p56;
	add.s32 	%r138, %r411, %r229;
	@%p56 bra 	$L__BB5_98;
	ld.shared.u64 	%rd225, [%r134+16];
	ld.shared.u32 	%r412, [%r134+24];
	bra.uni 	$L__BB5_99;
$L__BB5_98:
	ld.shared.u64 	%rd228, [%r132+16];
	ld.shared.u32 	%r415, [%r132+24];
$L__BB5_99:
	setp.ge.s32 	%p58, %r137, %r117;
	mov.pred 	%p155, 0;
	@%p58 bra 	$L__BB5_102;
	setp.ge.s32 	%p60, %r138, %r81;
	setp.lt.u64 	%p61, %rd225, %rd228;
	or.pred  	%p62, %p60, %p61;
	mov.pred 	%p155, -1;
	@%p62 bra 	$L__BB5_102;
	setp.ge.u64 	%p63, %rd228, %rd225;
	setp.lt.s32 	%p64, %r412, %r415;
	and.pred  	%p155, %p63, %p64;
$L__BB5_102:
	selp.b64 	%rd93, %rd225, %rd228, %p155;
	selp.b32 	%r143, %r412, %r415, %p155;
	selp.u32 	%r230, 1, 0, %p155;
	add.s32 	%r144, %r137, %r230;
	not.pred 	%p65, %p155;
	selp.u32 	%r231, 1, 0, %p65;
	add.s32 	%r145, %r138, %r231;
	@%p155 bra 	$L__BB5_104;
	shl.b32 	%r232, %r145, 4;
	add.s32 	%r234, %r207, %r232;
	ld.shared.u64 	%rd228, [%r234];
	ld.shared.u32 	%r415, [%r234+8];
	bra.uni 	$L__BB5_105;
$L__BB5_104:
	shl.b32 	%r235, %r144, 4;
	add.s32 	%r237, %r207, %r235;
	ld.shared.u64 	%rd225, [%r237];
	ld.shared.u32 	%r412, [%r237+8];
$L__BB5_105:
	setp.ge.s32 	%p67, %r144, %r117;
	mov.pred 	%p156, 0;
	@%p67 bra 	$L__BB5_108;
	setp.ge.s32 	%p69, %r145, %r81;
	setp.lt.u64 	%p70, %rd225, %rd228;
	or.pred  	%p71, %p69, %p70;
	mov.pred 	%p156, -1;
	@%p71 bra 	$L__BB5_108;
	setp.ge.u64 	%p72, %rd228, %rd225;
	setp.lt.s32 	%p73, %r412, %r415;
	and.pred  	%p156, %p72, %p73;
$L__BB5_108:
	selp.b64 	%rd98, %rd225, %rd228, %p156;
	selp.b32 	%r150, %r412, %r415, %p156;
	selp.u32 	%r238, 1, 0, %p156;
	add.s32 	%r151, %r144, %r238;
	not.pred 	%p74, %p156;
	selp.u32 	%r239, 1, 0, %p74;
	add.s32 	%r152, %r145, %r239;
	@%p156 bra 	$L__BB5_110;
	shl.b32 	%r240, %r152, 4;
	add.s32 	%r242, %r207, %r240;
	ld.shared.u64 	%rd228, [%r242];
	ld.shared.u32 	%r415, [%r242+8];
	bra.uni 	$L__BB5_111;
$L__BB5_110:
	shl.b32 	%r243, %r151, 4;
	add.s32 	%r245, %r207, %r243;
	ld.shared.u64 	%rd225, [%r245];
	ld.shared.u32 	%r412, [%r245+8];
$L__BB5_111:
	setp.ge.s32 	%p76, %r151, %r117;
	mov.pred 	%p157, 0;
	@%p76 bra 	$L__BB5_114;
	setp.ge.s32 	%p78, %r152, %r81;
	setp.lt.u64 	%p79, %rd225, %rd228;
	or.pred  	%p80, %p78, %p79;
	mov.pred 	%p157, -1;
	@%p80 bra 	$L__BB5_114;
	setp.ge.u64 	%p81, %rd228, %rd225;
	setp.lt.s32 	%p82, %r412, %r415;
	and.pred  	%p157, %p81, %p82;
$L__BB5_114:
	setp.eq.s16 	%p83, %rs1, 0;
	selp.b64 	%rd103, %rd225, %rd228, %p157;
	selp.b32 	%r157, %r412, %r415, %p157;
	bar.sync 	0;
	@%p83 bra 	$L__BB5_125;
	// begin inline asm
	mov.u32 %r246, %laneid;
	// end inline asm
	and.b32  	%r158, %r118, 3968;
	shl.b32 	%r247, %r246, 2;
	add.s32 	%r248, %r247, %r158;
	shl.b32 	%r249, %r248, 4;
	add.s32 	%r251, %r207, %r249;
	st.shared.u64 	[%r251], %rd88;
	st.shared.u32 	[%r251+8], %r136;
	st.shared.u64 	[%r251+16], %rd93;
	st.shared.u32 	[%r251+24], %r143;
	st.shared.u64 	[%r251+32], %rd98;
	st.shared.u32 	[%r251+40], %r150;
	st.shared.u64 	[%r251+48], %rd103;
	st.shared.u32 	[%r251+56], %r157;
	bar.warp.sync 	-1;
	mad.lo.s32 	%r252, %r246, -48, %r251;
	ld.shared.u64 	%rd104, [%r252];
	ld.shared.u32 	%r159, [%r252+8];
	ld.shared.u64 	%rd105, [%r252+512];
	ld.shared.u32 	%r160, [%r252+520];
	ld.shared.u64 	%rd106, [%r252+1024];
	ld.shared.u32 	%r161, [%r252+1032];
	ld.shared.u64 	%rd107, [%r252+1536];
	ld.shared.u32 	%r162, [%r252+1544];
	setp.ne.s32 	%p84, %r3, 0;
	@%p84 bra 	$L__BB5_117;
	st.volatile.shared.u32 	[_ZZN3cub18CUB_300001_SM_10006detail10merge_sort26DeviceMergeSortMergeKernelINS2_10policy_hubIPN4cuda3std3__44pairImiEEE9Policy600ESA_PNS0_8NullTypeESA_SE_jNS7_4lessIS9_EES9_SD_EEvbT2_T3_T4_PT6_PT7_T5_PSJ_SJ_NS1_7vsmem_tEE19static_temp_storage+16384], %r117;
$L__BB5_117:
	bar.sync 	0;
	ld.volatile.shared.u32 	%r163, [_ZZN3cub18CUB_300001_SM_10006detail10merge_sort26DeviceMergeSortMergeKernelINS2_10policy_hubIPN4cuda3std3__44pairImiEEE9Policy600ESA_PNS0_8NullTypeESA_SE_jNS7_4lessIS9_EES9_SD_EEvbT2_T3_T4_PT6_PT7_T5_PSJ_SJ_NS1_7vsmem_tEE19static_temp_storage+16384];
	and.b32  	%r253, %r3, 31;
	add.s32 	%r164, %r158, %r253;
	setp.ge.s32 	%p85, %r164, %r163;
	cvt.u64.u32 	%rd153, %r164;
	cvt.u64.u32 	%rd154, %r2;
	add.s64 	%rd155, %rd153, %rd154;
	shl.b64 	%rd156, %rd155, 4;
	add.s64 	%rd108, %rd1, %rd156;
	@%p85 bra 	$L__BB5_119;
	st.global.u64 	[%rd108], %rd104;
	st.global.u32 	[%rd108+8], %r159;
$L__BB5_119:
	add.s32 	%r254, %r164, 32;
	setp.ge.s32 	%p86, %r254, %r163;
	@%p86 bra 	$L__BB5_121;
	st.global.u64 	[%rd108+512], %rd105;
	st.global.u32 	[%rd108+520], %r160;
$L__BB5_121:
	add.s32 	%r255, %r164, 64;
	setp.ge.s32 	%p87, %r255, %r163;
	@%p87 bra 	$L__BB5_123;
	st.global.u64 	[%rd108+1024], %rd106;
	st.global.u32 	[%rd108+1032], %r161;
$L__BB5_123:
	add.s32 	%r256, %r164, 96;
	setp.ge.s32 	%p88, %r256, %r163;
	@%p88 bra 	$L__BB5_135;
	st.global.u64 	[%rd108+1536], %rd107;
	st.global.u32 	[%rd108+1544], %r162;
	bra.uni 	$L__BB5_135;
$L__BB5_125:
	// begin inline asm
	mov.u32 %r257, %laneid;
	// end inline asm
	and.b32  	%r165, %r118, 3968;
	shl.b32 	%r258, %r257, 2;
	add.s32 	%r259, %r258, %r165;
	shl.b32 	%r260, %r259, 4;
	add.s32 	%r262, %r207, %r260;
	st.shared.u64 	[%r262], %rd88;
	st.shared.u32 	[%r262+8], %r136;
	st.shared.u64 	[%r262+16], %rd93;
	st.shared.u32 	[%r262+24], %r143;
	st.shared.u64 	[%r262+32], %rd98;
	st.shared.u32 	[%r262+40], %r150;
	st.shared.u64 	[%r262+48], %rd103;
	st.shared.u32 	[%r262+56], %r157;
	bar.warp.sync 	-1;
	mad.lo.s32 	%r263, %r257, -48, %r262;
	ld.shared.u64 	%rd109, [%r263];
	ld.shared.u32 	%r166, [%r263+8];
	ld.shared.u64 	%rd110, [%r263+512];
	ld.shared.u32 	%r167, [%r263+520];
	ld.shared.u64 	%rd111, [%r263+1024];
	ld.shared.u32 	%r168, [%r263+1032];
	ld.shared.u64 	%rd112, [%r263+1536];
	ld.shared.u32 	%r169, [%r263+1544];
	setp.ne.s32 	%p89, %r3, 0;
	@%p89 bra 	$L__BB5_127;
	st.volatile.shared.u32 	[_ZZN3cub18CUB_300001_SM_10006detail10merge_sort26DeviceMergeSortMergeKernelINS2_10policy_hubIPN4cuda3std3__44pairImiEEE9Policy600ESA_PNS0_8NullTypeESA_SE_jNS7_4lessIS9_EES9_SD_EEvbT2_T3_T4_PT6_PT7_T5_PSJ_SJ_NS1_7vsmem_tEE19static_temp_storage+16384], %r117;
$L__BB5_127:
	bar.sync 	0;
	ld.volatile.shared.u32 	%r170, [_ZZN3cub18CUB_300001_SM_10006detail10merge_sort26DeviceMergeSortMergeKernelINS2_10policy_hubIPN4cuda3std3__44pairImiEEE9Policy600ESA_PNS0_8NullTypeESA_SE_jNS7_4lessIS9_EES9_SD_EEvbT2_T3_T4_PT6_PT7_T5_PSJ_SJ_NS1_7vsmem_tEE19static_temp_storage+16384];
	and.b32  	%r264, %r3, 31;
	add.s32 	%r171, %r165, %r264;
	setp.ge.s32 	%p90, %r171, %r170;
	cvt.u64.u32 	%rd157, %r171;
	cvt.u64.u32 	%rd158, %r2;
	add.s64 	%rd159, %rd157, %rd158;
	shl.b64 	%rd160, %rd159, 4;
	add.s64 	%rd113, %rd2, %rd160;
	@%p90 bra 	$L__BB5_129;
	st.global.u64 	[%rd113], %rd109;
	st.global.u32 	[%rd113+8], %r166;
$L__BB5_129:
	add.s32 	%r265, %r171, 32;
	setp.ge.s32 	%p91, %r265, %r170;
	@%p91 bra 	$L__BB5_131;
	st.global.u64 	[%rd113+512], %rd110;
	st.global.u32 	[%rd113+520], %r167;
$L__BB5_131:
	add.s32 	%r266, %r171, 64;
	setp.ge.s32 	%p92, %r266, %r170;
	@%p92 bra 	$L__BB5_133;
	st.global.u64 	[%rd113+1024], %rd111;
	st.global.u32 	[%rd113+1032], %r168;
$L__BB5_133:
	add.s32 	%r267, %r171, 96;
	setp.ge.s32 	%p93, %r267, %r170;
	@%p93 bra 	$L__BB5_135;
	st.global.u64 	[%rd113+1536], %rd112;
	st.global.u32 	[%rd113+1544], %r169;
$L__BB5_135:
	ret;

}
	// .globl	_ZN3cub18CUB_300001_SM_10006detail10merge_sort30DeviceMergeSortBlockSortKernelINS2_10policy_hubIPN4cuda3std3__44pairImiEEE9Policy600ESA_PNS0_8NullTypeESA_SE_mNS7_4lessIS9_EES9_SD_EEvbT0_T1_T2_T3_T4_PT6_PT7_T5_NS1_7vsmem_tE
.visible .entry _ZN3cub18CUB_300001_SM_10006detail10merge_sort30DeviceMergeSortBlockSortKernelINS2_10policy_hubIPN4cuda3std3__44pairImiEEE9Policy600ESA_PNS0_8NullTypeESA_SE_mNS7_4lessIS9_EES9_SD_EEvbT0_T1_T2_T3_T4_PT6_PT7_T5_NS1_7vsmem_tE(
	.param .u8 _ZN3cub18CUB_300001_SM_10006detail10merge_sort30DeviceMergeSortBlockSortKernelINS2_10policy_hubIPN4cuda3std3__44pairImiEEE9Policy600ESA_PNS0_8NullTypeESA_SE_mNS7_4lessIS9_EES9_SD_EEvbT0_T1_T2_T3_T4_PT6_PT7_T5_NS1_7vsmem_tE_param_0,
	.param .u64 .ptr .align 1 _ZN3cub18CUB_300001_SM_10006detail10merge_sort30DeviceMergeSortBlockSortKernelINS2_10policy_hubIPN4cuda3std3__44pairImiEEE9Policy600ESA_PNS0_8NullTypeESA_SE_mNS7_4lessIS9_EES9_SD_EEvbT0_T1_T2_T3_T4_PT6_PT7_T5_NS1_7vsmem_tE_param_1,
	.param .u64 .ptr .align 1 _ZN3cub18CUB_300001_SM_10006detail10merge_sort30DeviceMergeSortBlockSortKernelINS2_10policy_hubIPN4cuda3std3__44pairImiEEE9Policy600ESA_PNS0_8NullTypeESA_SE_mNS7_4lessIS9_EES9_SD_EEvbT0_T1_T2_T3_T4_PT6_PT7_T5_NS1_7vsmem_tE_param_2,
	.param .u64 .ptr .align 1 _ZN3cub18CUB_300001_SM_10006detail10merge_sort30DeviceMergeSortBlockSortKernelINS2_10policy_hubIPN4cuda3std3__44pairImiEEE9Policy600ESA_PNS0_8NullTypeESA_SE_mNS7_4lessIS9_EES9_SD_EEvbT0_T1_T2_T3_T4_PT6_PT7_T5_NS1_7vsmem_tE_param_3,
	.param .u64 .ptr .align 1 _ZN3cub18CUB_300001_SM_10006detail10merge_sort30DeviceMergeSortBlockSortKernelINS2_10policy_hubIPN4cuda3std3__44pairImiEEE9Policy600ESA_PNS0_8NullTypeESA_SE_mNS7_4lessIS9_EES9_SD_EEvbT0_T1_T2_T3_T4_PT6_PT7_T5_NS1_7vsmem_tE_param_4,
	.param .u64 _ZN3cub18CUB_300001_SM_10006detail10merge_sort30DeviceMergeSortBlockSortKernelINS2_10policy_hubIPN4cuda3std3__44pairImiEEE9Policy600ESA_PNS0_8NullTypeESA_SE_mNS7_4lessIS9_EES9_SD_EEvbT0_T1_T2_T3_T4_PT6_PT7_T5_NS1_7vsmem_tE_param_5,
	.param .u64 .ptr .align 1 _ZN3cub18CUB_300001_SM_10006detail10merge_sort30DeviceMergeSortBlockSortKernelINS2_10policy_hubIPN4cuda3std3__44pairImiEEE9Policy600ESA_PNS0_8NullTypeESA_SE_mNS7_4lessIS9_EES9_SD_EEvbT0_T1_T2_T3_T4_PT6_PT7_T5_NS1_7vsmem_tE_param_6,
	.param .u64 .ptr .align 1 _ZN3cub18CUB_300001_SM_10006detail10merge_sort30DeviceMergeSortBlockSortKernelINS2_10policy_hubIPN4cuda3std3__44pairImiEEE9Policy600ESA_PNS0_8NullTypeESA_SE_mNS7_4lessIS9_EES9_SD_EEvbT0_T1_T2_T3_T4_PT6_PT7_T5_NS1_7vsmem_tE_param_7,
	.param .align 1 .b8 _ZN3cub18CUB_300001_SM_10006detail10merge_sort30DeviceMergeSortBlockSortKernelINS2_10policy_hubIPN4cuda3std3__44pairImiEEE9Policy600ESA_PNS0_8NullTypeESA_SE_mNS7_4lessIS9_EES9_SD_EEvbT0_T1_T2_T3_T4_PT6_PT7_T5_NS1_7vsmem_tE_param_8[1],
	.param .align 8 .b8 _ZN3cub18CUB_300001_SM_10006detail10merge_sort30DeviceMergeSortBlockSortKernelINS2_10policy_hubIPN4cuda3std3__44pairImiEEE9Policy600ESA_PNS0_8NullTypeESA_SE_mNS7_4lessIS9_EES9_SD_EEvbT0_T1_T2_T3_T4_PT6_PT7_T5_NS1_7vsmem_tE_param_9[8]
)
.maxntid 256
{
	.local .align 16 .b8 	__local_depot6[96];
	.reg .b64 	%SP;
	.reg .b64 	%SPL;
	.reg .pred 	%p<188>;
	.reg .b16 	%rs<17>;
	.reg .b32 	%r<642>;
	.reg .b64 	%rd<195>;
	// demoted variable
	.shared .align 16 .b8 _ZZN3cub18CUB_300001_SM_10006detail10merge_sort30DeviceMergeSortBlockSortKernelINS2_10policy_hubIPN4cuda3std3__44pairImiEEE9Policy600ESA_PNS0_8NullTypeESA_SE_mNS7_4lessIS9_EES9_SD_EEvbT0_T1_T2_T3_T4_PT6_PT7_T5_NS1_7vsmem_tEE19static_temp_storage[16400];
	mov.u64 	%SPL, __local_depot6;
	ld.param.u64 	%rd112, [_ZN3cub18CUB_300001_SM_10006detail10merge_sort30DeviceMergeSortBlockSortKernelINS2_10policy_hubIPN4cuda3std3__44pairImiEEE9Policy600ESA_PNS0_8NullTypeESA_SE_mNS7_4lessIS9_EES9_SD_EEvbT0_T1_T2_T3_T4_PT6_PT7_T5_NS1_7vsmem_tE_param_1];
	ld.param.u64 	%rd110, [_ZN3cub18CUB_300001_SM_10006detail10merge_sort30DeviceMergeSortBlockSortKernelINS2_10policy_hubIPN4cuda3std3__44pairImiEEE9Policy600ESA_PNS0_8NullTypeESA_SE_mNS7_4lessIS9_EES9_SD_EEvbT0_T1_T2_T3_T4_PT6_PT7_T5_NS1_7vsmem_tE_param_3];
	ld.param.u64 	%rd111, [_ZN3cub18CUB_300001_SM_10006detail10merge_sort30DeviceMergeSortBlockSortKernelINS2_10policy_hubIPN4cuda3std3__44pairImiEEE9Policy600ESA_PNS0_8NullTypeESA_SE_mNS7_4lessIS9_EES9_SD_EEvbT0_T1_T2_T3_T4_PT6_PT7_T5_NS1_7vsmem_tE_param_5];
	ld.param.u64 	%rd113, [_ZN3cub18CUB_300001_SM_10006detail10merge_sort30DeviceMergeSortBlockSortKernelINS2_10policy_hubIPN4cuda3std3__44pairImiEEE9Policy600ESA_PNS0_8NullTypeESA_SE_mNS7_4lessIS9_EES9_SD_EEvbT0_T1_T2_T3_T4_PT6_PT7_T5_NS1_7vsmem_tE_param_6];
	cvta.to.global.u64 	%rd1, %rd113;
	cvta.to.global.u64 	%rd2, %rd110;
	cvta.to.global.u64 	%rd3, %rd112;
	add.u64 	%rd4, %SPL, 0;
	add.u64 	%rd5, %SPL, 16;
	add.u64 	%rd6, %SPL, 32;
	mov.u32 	%r330, %ctaid.x;
	cvt.u64.u32 	%rd117, %r330;
	mov.u32 	%r331, %nctaid.x;
	cvt.u64.u32 	%rd118, %r331;
	mul.wide.u32 	%rd7, %r330, 1024;
	add.s64 	%rd119, %rd118, -1;
	setp.le.u64 	%p19, %rd119, %rd117;
	@%p19 bra 	$L__BB6_50;
	// begin inline asm
	griddepcontrol.wait;
	// end inline asm
	mov.u32 	%r1, %tid.x;
	and.b32  	%r429, %r1, 31;
	shl.b32 	%r2, %r1, 2;
	and.b32  	%r430, %r2, 3968;
	or.b32  	%r431, %r430, %r429;
	cvt.u64.u32 	%rd134, %r431;
	add.s64 	%rd8, %rd7, %rd134;
	shl.b64 	%rd135, %rd8, 4;
	add.s64 	%rd136, %rd3, %rd135;
	ld.global.u64 	%rd137, [%rd136];
	ld.global.u32 	%r432, [%rd136+8];
	ld.global.u64 	%rd138, [%rd136+512];
	ld.global.u32 	%r433, [%rd136+520];
	ld.global.u64 	%rd139, [%rd136+1024];
	ld.global.u32 	%r434, [%rd136+1032];
	ld.global.u64 	%rd140, [%rd136+1536];
	ld.global.u32 	%r435, [%rd136+1544];
	// begin inline asm
	mov.u32 %r428, %laneid;
	// end inline asm
	add.s32 	%r436, %r428, %r430;
	shl.b32 	%r437, %r436, 4;
	mov.u32 	%r438, _ZZN3cub18CUB_300001_SM_10006detail10merge_sort30DeviceMergeSortBlockSortKernelINS2_10policy_hubIPN4cuda3std3__44pairImiEEE9Policy600ESA_PNS0_8NullTypeESA_SE_mNS7_4lessIS9_EES9_SD_EEvbT0_T1_T2_T3_T4_PT6_PT7_T5_NS1_7vsmem_tEE19static_temp_storage;
	add.s32 	%r3, %r438, %r437;
	st.shared.u64 	[%r3], %rd137;
	st.shared.u32 	[%r3+8], %r432;
	st.shared.u64 	[%r3+512], %rd138;
	st.shared.u32 	[%r3+520], %r433;
	st.shared.u64 	[%r3+1024], %rd139;
	st.shared.u32 	[%r3+1032], %r434;
	st.shared.u64 	[%r3+1536], %rd140;
	st.shared.u32 	[%r3+1544], %r435;
	bar.warp.sync 	-1;
	mad.lo.s32 	%r4, %r428, 48, %r3;
	ld.shared.u64 	%rd153, [%r4];
	ld.shared.u32 	%r521, [%r4+8];
	ld.shared.u64 	%rd10, [%r4+16];
	ld.shared.u32 	%r6, [%r4+24];
	ld.shared.u64 	%rd11, [%r4+32];
	ld.shared.u32 	%r7, [%r4+40];
	ld.shared.u64 	%rd155, [%r4+48];
	ld.shared.u32 	%r523, [%r4+56];
	bar.sync 	0;
	// begin inline asm
	griddepcontrol.launch_dependents;
	// end inline asm
	setp.lt.u64 	%p111, %rd10, %rd153;
	@%p111 bra 	$L__BB6_3;
	setp.lt.u64 	%p112, %rd153, %rd10;
	setp.ge.s32 	%p113, %r6, %r521;
	or.pred  	%p114, %p112, %p113;
	mov.u32 	%r519, %r6;
	mov.u64 	%rd151, %rd10;
	@%p114 bra 	$L__BB6_4;
$L__BB6_3:
	mov.u32 	%r519, %r521;
	mov.u64 	%rd151, %rd153;
	mov.u32 	%r521, %r6;
	mov.u64 	%rd153, %rd10;
$L__BB6_4:
	setp.lt.u64 	%p115, %rd155, %rd11;
	@%p115 bra 	$L__BB6_6;
	setp.lt.u64 	%p116, %rd11, %rd155;
	setp.ge.s32 	%p117, %r523, %r7;
	or.pred  	%p118, %p116, %p117;
	mov.u64 	%rd148, %rd11;
	mov.u32 	%r516, %r7;
	@%p118 bra 	$L__BB6_7;
$L__BB6_6:
	mov.u64 	%rd148, %rd155;
	mov.u32 	%r516, %r523;
	mov.u64 	%rd155, %rd11;
	mov.u32 	%r523, %r7;
$L__BB6_7:
	setp.lt.u64 	%p119, %rd148, %rd151;
	@%p119 bra 	$L__BB6_9;
	setp.lt.u64 	%p120, %rd151, %rd148;
	setp.ge.s32 	%p121, %r516, %r519;
	or.pred  	%p122, %p120, %p121;
	mov.u64 	%rd150, %rd148;
	mov.u32 	%r518, %r516;
	@%p122 bra 	$L__BB6_10;
$L__BB6_9:
	mov.u64 	%rd150, %rd151;
	mov.u32 	%r518, %r519;
	mov.u32 	%r519, %r516;
	mov.u64 	%rd151, %rd148;
$L__BB6_10:
	setp.lt.u64 	%p123, %rd151, %rd153;
	@%p123 bra 	$L__BB6_12;
	setp.lt.u64 	%p124, %rd153, %rd151;
	setp.ge.s32 	%p125, %r519, %r521;
	or.pred  	%p126, %p124, %p125;
	mov.u32 	%r525, %r519;
	mov.u64 	%rd157, %rd151;
	@%p126 bra 	$L__BB6_13;
$L__BB6_12:
	mov.u32 	%r525, %r521;
	mov.u64 	%rd157, %rd153;
	mov.u32 	%r521, %r519;
	mov.u64 	%rd153, %rd151;
$L__BB6_13:
	setp.lt.u64 	%p127, %rd155, %rd150;
	@%p127 bra 	$L__BB6_15;
	setp.lt.u64 	%p128, %rd150, %rd155;
	setp.ge.s32 	%p129, %r523, %r518;
	or.pred  	%p130, %p128, %p129;
	mov.u64 	%rd154, %rd150;
	mov.u32 	%r522, %r518;
	@%p130 bra 	$L__BB6_16;
$L__BB6_15:
	mov.u64 	%rd154, %rd155;
	mov.u32 	%r522, %r523;
	mov.u64 	%rd155, %rd150;
	mov.u32 	%r523, %r518;
$L__BB6_16:
	setp.lt.u64 	%p131, %rd154, %rd157;
	@%p131 bra 	$L__BB6_18;
	setp.lt.u64 	%p132, %rd157, %rd154;
	setp.ge.s32 	%p133, %r522, %r525;
	or.pred  	%p134, %p132, %p133;
	mov.u64 	%rd158, %rd154;
	mov.u32 	%r526, %r522;
	@%p134 bra 	$L__BB6_19;
$L__BB6_18:
	mov.u64 	%rd158, %rd157;
	mov.u32 	%r526, %r525;
	mov.u32 	%r525, %r522;
	mov.u64 	%rd157, %rd154;
$L__BB6_19:
	shl.b32 	%r440, %r2, 4;
	add.s32 	%r21, %r438, %r440;
	mov.b32 	%r530, 2;
$L__BB6_20:
	mov.u32 	%r26, %r530;
	bar.sync 	0;
	add.s32 	%r442, %r26, -1;
	st.shared.u64 	[%r21], %rd153;
	st.shared.u32 	[%r21+8], %r521;
	st.shared.u64 	[%r21+16], %rd157;
	st.shared.u32 	[%r21+24], %r525;
	st.shared.u64 	[%r21+32], %rd158;
	st.shared.u32 	[%r21+40], %r526;
	st.shared.u64 	[%r21+48], %rd155;
	st.shared.u32 	[%r21+56], %r523;
	bar.sync 	0;
	neg.s32 	%r443, %r26;
	and.b32  	%r444, %r1, %r443;
	shl.b32 	%r445, %r444, 2;
	shl.b32 	%r530, %r26, 1;
	and.b32  	%r446, %r442, %r1;
	shl.b32 	%r447, %r446, 2;
	min.u32 	%r28, %r447, 1024;
	min.u32 	%r29, %r445, 1024;
	add.s32 	%r448, %r29, %r530;
	min.u32 	%r30, %r448, 1024;
	add.s32 	%r449, %r30, %r530;
	min.u32 	%r31, %r449, 1024;
	sub.s32 	%r450, %r30, %r29;
	sub.s32 	%r451, %r31, %r30;
	setp.lt.s32 	%p135, %r28, %r451;
	sub.s32 	%r452, %r28, %r451;
	selp.b32 	%r533, 0, %r452, %p135;
	min.s32 	%r531, %r450, %r28;
	setp.ge.s32 	%p136, %r533, %r531;
	@%p136 bra 	$L__BB6_25;
	add.s32 	%r34, %r30, %r28;
$L__BB6_22:
	sub.s32 	%r453, %r531, %r533;
	shr.u32 	%r454, %r453, 31;
	add.s32 	%r455, %r453, %r454;
	shr.s32 	%r456, %r455, 1;
	add.s32 	%r37, %r456, %r533;
	add.s32 	%r457, %r37, %r29;
	shl.b32 	%r458, %r457, 4;
	add.s32 	%r38, %r438, %r458;
	ld.shared.u64 	%rd29, [%r38];
	not.b32 	%r460, %r37;
	add.s32 	%r461, %r34, %r460;
	shl.b32 	%r462, %r461, 4;
	add.s32 	%r39, %r438, %r462;
	ld.shared.u64 	%rd30, [%r39];
	setp.lt.u64 	%p138, %rd30, %rd29;
	mov.pred 	%p179, 0;
	@%p138 bra 	$L__BB6_24;
	ld.shared.u32 	%r463, [%r39+8];
	ld.shared.u32 	%r465, [%r38+8];
	setp.lt.u64 	%p139, %rd29, %rd30;
	setp.ge.s32 	%p140, %r463, %r465;
	or.pred  	%p179, %p139, %p140;
$L__BB6_24:
	add.s32 	%r467, %r37, 1;
	selp.b32 	%r533, %r467, %r533, %p179;
	selp.b32 	%r531, %r531, %r37, %p179;
	setp.lt.s32 	%p141, %r533, %r531;
	@%p141 bra 	$L__BB6_22;
$L__BB6_25:
	add.s32 	%r43, %r533, %r29;
	add.s32 	%r468, %r30, %r28;
	sub.s32 	%r44, %r468, %r533;
	shl.b32 	%r469, %r43, 4;
	add.s32 	%r45, %r438, %r469;
	ld.shared.u64 	%rd165, [%r45];
	ld.shared.u32 	%r537, [%r45+8];
	shl.b32 	%r471, %r44, 4;
	add.s32 	%r47, %r438, %r471;
	ld.shared.u64 	%rd162, [%r47];
	ld.shared.u32 	%r534, [%r47+8];
	setp.ge.s32 	%p143, %r44, %r31;
	mov.pred 	%p180, 0;
	@%p143 bra 	$L__BB6_28;
	setp.ge.s32 	%p145, %r43, %r30;
	setp.lt.u64 	%p146, %rd162, %rd165;
	or.pred  	%p147, %p145, %p146;
	mov.pred 	%p180, -1;
	@%p147 bra 	$L__BB6_28;
	setp.ge.u64 	%p148, %rd165, %rd162;
	setp.lt.s32 	%p149, %r534, %r537;
	and.pred  	%p180, %p148, %p149;
$L__BB6_28:
	selp.b64 	%rd153, %rd162, %rd165, %p180;
	selp.b32 	%r521, %r534, %r537, %p180;
	selp.u32 	%r472, 1, 0, %p180;
	add.s32 	%r50, %r44, %r472;
	not.pred 	%p150, %p180;
	selp.u32 	%r473, 1, 0, %p150;
	add.s32 	%r51, %r43, %r473;
	@%p150 bra 	$L__BB6_30;
	ld.shared.u64 	%rd162, [%r47+16];
	ld.shared.u32 	%r534, [%r47+24];
	bra.uni 	$L__BB6_31;
$L__BB6_30:
	ld.shared.u64 	%rd165, [%r45+16];
	ld.shared.u32 	%r537, [%r45+24];
$L__BB6_31:
	setp.ge.s32 	%p152, %r50, %r31;
	mov.pred 	%p181, 0;
	@%p152 bra 	$L__BB6_34;
	setp.ge.s32 	%p154, %r51, %r30;
	setp.lt.u64 	%p155, %rd162, %rd165;
	or.pred  	%p156, %p154, %p155;
	mov.pred 	%p181, -1;
	@%p156 bra 	$L__BB6_34;
	setp.ge.u64 	%p157, %rd165, %rd162;
	setp.lt.s32 	%p158, %r534, %r537;
	and.pred  	%p181, %p157, %p158;
$L__BB6_34:
	selp.b64 	%rd157, %rd162, %rd165, %p181;
	selp.b32 	%r525, %r534, %r537, %p181;
	selp.u32 	%r474, 1, 0, %p181;
	add.s32 	%r57, %r50, %r474;
	not.pred 	%p159, %p181;
	selp.u32 	%r475, 1, 0, %p159;
	add.s32 	%r58, %r51, %r475;
	@%p181 bra 	$L__BB6_36;
	shl.b32 	%r476, %r58, 4;
	add.s32 	%r478, %r438, %r476;
	ld.shared.u64 	%rd165, [%r478];
	ld.shared.u32 	%r537, [%r478+8];
	bra.uni 	$L__BB6_37;
$L__BB6_36:
	shl.b32 	%r479, %r57, 4;
	add.s32 	%r481, %r438, %r479;
	ld.shared.u64 	%rd162, [%r481];
	ld.shared.u32 	%r534, [%r481+8];
$L__BB6_37:
	setp.ge.s32 	%p161, %r57, %r31;
	mov.pred 	%p182, 0;
	@%p161 bra 	$L__BB6_40;
	setp.ge.s32 	%p163, %r58, %r30;
	setp.lt.u64 	%p164, %rd162, %rd165;
	or.pred  	%p165, %p163, %p164;
	mov.pred 	%p182, -1;
	@%p165 bra 	$L__BB6_40;
	setp.ge.u64 	%p166, %rd165, %rd162;
	setp.lt.s32 	%p167, %r534, %r537;
	and.pred  	%p182, %p166, %p167;
$L__BB6_40:
	selp.b64 	%rd158, %rd162, %rd165, %p182;
	selp.b32 	%r526, %r534, %r537, %p182;
	selp.u32 	%r482, 1, 0, %p182;
	add.s32 	%r64, %r57, %r482;
	not.pred 	%p168, %p182;
	selp.u32 	%r483, 1, 0, %p168;
	add.s32 	%r65, %r58, %r483;
	@%p182 bra 	$L__BB6_42;
	shl.b32 	%r484, %r65, 4;
	add.s32 	%r486, %r438, %r484;
	ld.shared.u64 	%rd165, [%r486];
	ld.shared.u32 	%r537, [%r486+8];
	bra.uni 	$L__BB6_43;
$L__BB6_42:
	shl.b32 	%r487, %r64, 4;
	add.s32 	%r489, %r438, %r487;
	ld.shared.u64 	%rd162, [%r489];
	ld.shared.u32 	%r534, [%r489+8];
$L__BB6_43:
	setp.ge.s32 	%p170, %r64, %r31;
	mov.pred 	%p183, 0;
	@%p170 bra 	$L__BB6_46;
	setp.ge.s32 	%p172, %r65, %r30;
	setp.lt.u64 	%p173, %rd162, %rd165;
	or.pred  	%p174, %p172, %p173;
	mov.pred 	%p183, -1;
	@%p174 bra 	$L__BB6_46;
	setp.ge.u64 	%p175, %rd165, %rd162;
	setp.lt.s32 	%p176, %r534, %r537;
	and.pred  	%p183, %p175, %p176;
$L__BB6_46:
	selp.b64 	%rd155, %rd162, %rd165, %p183;
	selp.b32 	%r523, %r534, %r537, %p183;
	setp.lt.u32 	%p177, %r26, 129;
	@%p177 bra 	$L__BB6_20;
	ld.param.s8 	%rs12, [_ZN3cub18CUB_300001_SM_10006detail10merge_sort30DeviceMergeSortBlockSortKernelINS2_10policy_hubIPN4cuda3std3__44pairImiEEE9Policy600ESA_PNS0_8NullTypeESA_SE_mNS7_4lessIS9_EES9_SD_EEvbT0_T1_T2_T3_T4_PT6_PT7_T5_NS1_7vsmem_tE_param_0];
	bar.sync 	0;
	setp.eq.s16 	%p178, %rs12, 0;
	@%p178 bra 	$L__BB6_49;
	st.shared.u64 	[%r4], %rd153;
	st.shared.u32 	[%r4+8], %r521;
	st.shared.u64 	[%r4+16], %rd157;
	st.shared.u32 	[%r4+24], %r525;
	st.shared.u64 	[%r4+32], %rd158;
	st.shared.u32 	[%r4+40], %r526;
	st.shared.u64 	[%r4+48], %rd155;
	st.shared.u32 	[%r4+56], %r523;
	bar.warp.sync 	-1;
	add.s64 	%rd142, %rd2, %rd135;
	ld.shared.v2.u32 	{%r490, %r491}, [%r3];
	st.global.v2.u32 	[%rd142], {%r490, %r491};
	ld.shared.u32 	%r492, [%r3+8];
	st.global.u32 	[%rd142+8], %r492;
	ld.shared.v2.u32 	{%r493, %r494}, [%r3+512];
	st.global.v2.u32 	[%rd142+512], {%r493, %r494};
	ld.shared.u32 	%r495, [%r3+520];
	st.global.u32 	[%rd142+520], %r495;
	ld.shared.v2.u32 	{%r496, %r497}, [%r3+1024];
	st.global.v2.u32 	[%rd142+1024], {%r496, %r497};
	ld.shared.u32 	%r498, [%r3+1032];
	st.global.u32 	[%rd142+1032], %r498;
	ld.shared.v2.u32 	{%r499, %r500}, [%r3+1536];
	st.global.v2.u32 	[%rd142+1536], {%r499, %r500};
	ld.shared.u32 	%r501, [%r3+1544];
	st.global.u32 	[%rd142+1544], %r501;
	bra.uni 	$L__BB6_154;
$L__BB6_49:
	st.shared.u64 	[%r4], %rd153;
	st.shared.u32 	[%r4+8], %r521;
	st.shared.u64 	[%r4+16], %rd157;
	st.shared.u32 	[%r4+24], %r525;
	st.shared.u64 	[%r4+32], %rd158;
	st.shared.u32 	[%r4+40], %r526;
	st.shared.u64 	[%r4+48], %rd155;
	st.shared.u32 	[%r4+56], %r523;
	bar.warp.sync 	-1;
	add.s64 	%rd144, %rd1, %rd135;
	ld.shared.v2.u32 	{%r502, %r503}, [%r3];
	st.global.v2.u32 	[%rd144], {%r502, %r503};
	ld.shared.u32 	%r504, [%r3+8];
	st.global.u32 	[%rd144+8], %r504;
	ld.shared.v2.u32 	{%r505, %r506}, [%r3+512];
	st.global.v2.u32 	[%rd144+512], {%r505, %r506};
	ld.shared.u32 	%r507, [%r3+520];
	st.global.u32 	[%rd144+520], %r507;
	ld.shared.v2.u32 	{%r508, %r509}, [%r3+1024];
	st.global.v2.u32 	[%rd144+1024], {%r508, %r509};
	ld.shared.u32 	%r510, [%r3+1032];
	st.global.u32 	[%rd144+1032], %r510;
	ld.shared.v2.u32 	{%r511, %r512}, [%r3+1536];
	st.global.v2.u32 	[%rd144+1536], {%r511, %r512};
	ld.shared.u32 	%r513, [%r3+1544];
	st.global.u32 	[%rd144+1544], %r513;
	bra.uni 	$L__BB6_154;
$L__BB6_50:
	cvt.u32.u64 	%r332, %rd7;
	cvt.u32.u64 	%r333, %rd111;
	sub.s32 	%r334, %r333, %r332;
	min.s32 	%r71, %r334, 1024;
	// begin inline asm
	griddepcontrol.wait;
	// end inline asm
	mov.b64 	%rd120, 0;
	st.local.u64 	[%rd6], %rd120;
	st.local.u64 	[%rd6+8], %rd120;
	add.s64 	%rd49, %rd6, 16;
	st.local.u64 	[%rd6+16], %rd120;
	st.local.u64 	[%rd6+24], %rd120;
	add.s64 	%rd50, %rd6, 32;
	mov.b32 	%r335, 0;
	st.local.u32 	[%rd6+44], %r335;
	st.local.u32 	[%rd6+60], %r335;
	shl.b64 	%rd121, %rd7, 4;
	add.s64 	%rd122, %rd3, %rd121;
	mov.u32 	%r72, %tid.x;
	ld.global.u32 	%r543, [%rd122+8];
	ld.global.u64 	%rd171, [%rd122];
	st.local.u64 	[%rd6+32], %rd171;
	st.local.u32 	[%rd6+40], %r543;
	st.local.u64 	[%rd6+48], %rd171;
	st.local.u32 	[%rd6+56], %r543;
	and.b32  	%r336, %r72, 31;
	shl.b32 	%r337, %r72, 2;
	and.b32  	%r338, %r337, 3968;
	or.b32  	%r74, %r338, %r336;
	setp.ge.s32 	%p20, %r74, %r71;
	shl.b32 	%r339, %r74, 4;
	cvt.u64.u32 	%rd123, %r339;
	add.s64 	%rd52, %rd122, %rd123;
	mov.b16 	%rs13, 0;
	mov.u16 	%rs14, %rs13;
	mov.u16 	%rs15, %rs13;
	mov.u16 	%rs16, %rs13;
	mov.u32 	%r540, %r543;
	mov.u64 	%rd168, %rd171;
	@%p20 bra 	$L__BB6_52;
	ld.global.u64 	%rd168, [%rd52];
	ld.global.u32 	%r540, [%rd52+8];
	ld.global.u32 	%r340, [%rd52+12];
	bfe.u32 	%r341, %r340, 0, 8;
	cvt.u16.u32 	%rs16, %r341;
	bfe.u32 	%r342, %r340, 8, 8;
	cvt.u16.u32 	%rs15, %r342;
	bfe.u32 	%r343, %r340, 16, 8;
	cvt.u16.u32 	%rs14, %r343;
	bfe.u32 	%r344, %r340, 24, 8;
	cvt.u16.u32 	%rs13, %r344;
	st.local.u64 	[%rd6], %rd168;
	st.local.u32 	[%rd6+8], %r540;
	st.local.u32 	[%rd6+12], %r340;
$L__BB6_52:
	add.s32 	%r77, %r74, 32;
	setp.ge.s32 	%p21, %r77, %r71;
	mov.u32 	%r541, %r543;
	mov.u64 	%rd169, %rd171;
	@%p21 bra 	$L__BB6_54;
	ld.global.u64 	%rd169, [%rd52+512];
	ld.global.u32 	%r541, [%rd52+520];
	ld.global.u32 	%r345, [%rd52+524];
	st.local.u64 	[%rd6+16], %rd169;
	st.local.u32 	[%rd6+24], %r541;
	st.local.u32 	[%rd6+28], %r345;
$L__BB6_54:
	add.s32 	%r80, %r74, 64;
	setp.ge.s32 	%p22, %r80, %r71;
	mov.u32 	%r542, %r543;
	mov.u64 	%rd170, %rd171;
	@%p22 bra 	$L__BB6_56;
	ld.global.u64 	%rd170, [%rd52+1024];
	ld.global.u32 	%r542, [%rd52+1032];
	ld.global.u32 	%r346, [%rd52+1036];
	st.local.u32 	[%rd6+44], %r346;
$L__BB6_56:
	add.s32 	%r83, %r74, 96;
	setp.ge.s32 	%p23, %r83, %r71;
	@%p23 bra 	$L__BB6_58;
	ld.global.u64 	%rd171, [%rd52+1536];
	ld.global.u32 	%r543, [%rd52+1544];
	ld.global.u32 	%r347, [%rd52+1548];
	st.local.u32 	[%rd6+60], %r347;
$L__BB6_58:
	// begin inline asm
	mov.u32 %r348, %laneid;
	// end inline asm
	shl.b32 	%r86, %r72, 2;
	and.b32  	%r349, %r86, 3968;
	add.s32 	%r350, %r348, %r349;
	shl.b32 	%r351, %r350, 4;
	mov.u32 	%r352, _ZZN3cub18CUB_300001_SM_10006detail10merge_sort30DeviceMergeSortBlockSortKernelINS2_10policy_hubIPN4cuda3std3__44pairImiEEE9Policy600ESA_PNS0_8NullTypeESA_SE_mNS7_4lessIS9_EES9_SD_EEvbT0_T1_T2_T3_T4_PT6_PT7_T5_NS1_7vsmem_tEE19static_temp_storage;
	add.s32 	%r87, %r352, %r351;
	st.shared.u64 	[%r87], %rd168;
	st.shared.u32 	[%r87+8], %r540;
	st.shared.u64 	[%r87+512], %rd169;
	st.shared.u32 	[%r87+520], %r541;
	st.shared.u64 	[%r87+1024], %rd170;
	st.shared.u32 	[%r87+1032], %r542;
	st.shared.u64 	[%r87+1536], %rd171;
	st.shared.u32 	[%r87+1544], %r543;
	bar.warp.sync 	-1;
	mad.lo.s32 	%r88, %r348, 48, %r87;
	ld.shared.u64 	%rd61, [%r88];
	mov.b64 	{%r550, %r551}, %rd61;
	ld.shared.u32 	%r617, [%r88+8];
	st.local.u64 	[%rd6], %rd61;
	st.local.u32 	[%rd6+8], %r617;
	ld.shared.u64 	%rd181, [%r88+16];
	ld.shared.u32 	%r614, [%r88+24];
	st.local.u64 	[%rd6+16], %rd181;
	st.local.u32 	[%rd6+24], %r614;
	ld.shared.u64 	%rd176, [%r88+32];
	ld.shared.u32 	%r611, [%r88+40];
	st.local.u64 	[%rd6+32], %rd176;
	st.local.u32 	[%rd6+40], %r611;
	ld.shared.u64 	%rd179, [%r88+48];
	ld.shared.u32 	%r608, [%r88+56];
	st.local.u64 	[%rd6+48], %rd179;
	st.local.u32 	[%rd6+56], %r608;
	bar.sync 	0;
	// begin inline asm
	griddepcontrol.launch_dependents;
	// end inline asm
	st.local.u64 	[%rd4], %rd61;
	st.local.u32 	[%rd4+8], %r617;
	cvt.u32.u16 	%r353, %rs13;
	cvt.u32.u16 	%r354, %rs14;
	prmt.b32 	%r355, %r354, %r353, 0x3340U;
	cvt.u32.u16 	%r356, %rs15;
	cvt.u32.u16 	%r357, %rs16;
	prmt.b32 	%r358, %r357, %r356, 0x3340U;
	prmt.b32 	%r359, %r358, %r355, 0x5410U;
	st.local.u32 	[%rd4+12], %r359;
	or.b32  	%r360, %r86, 1;
	setp.ge.u32 	%p24, %r360, %r71;
	@%p24 bra 	$L__BB6_63;
	setp.lt.u64 	%p25, %rd61, %rd181;
	@%p25 bra 	$L__BB6_61;
	setp.lt.u64 	%p26, %rd181, %rd61;
	setp.ge.s32 	%p27, %r617, %r614;
	or.pred  	%p28, %p26, %p27;
	mov.u64 	%rd172, %rd4;
	@%p28 bra 	$L__BB6_62;
$L__BB6_61:
	mov.b64 	{%r550, %r551}, %rd181;
	mov.u64 	%rd172, %rd49;
$L__BB6_62:
	mov.b64 	{%r615, %r616}, %rd181;
	st.local.v2.u32 	[%rd4], {%r550, %r551};
	mov.b64 	%rd177, {%r550, %r551};
	ld.local.u32 	%r562, [%rd172+8];
	st.local.u32 	[%rd4+8], %r562;
	bra.uni 	$L__BB6_64;
$L__BB6_63:
	st.local.v2.u32 	[%rd6+16], {%r550, %r551};
	st.local.u32 	[%rd6+24], %r617;
	mov.u32 	%r614, %r617;
	mov.u32 	%r615, %r550;
	mov.u32 	%r616, %r551;
	mov.u64 	%rd181, %rd61;
	mov.u32 	%r562, %r617;
	mov.u64 	%rd177, %rd61;
$L__BB6_64:
	add.s32 	%r361, %r86, 2;
	setp.lt.u32 	%p29, %r361, %r71;
	@%p29 bra 	$L__BB6_66;
	st.local.v2.u32 	[%rd6+32], {%r550, %r551};
	mov.b64 	%rd176, {%r550, %r551};
	st.local.u32 	[%rd6+40], %r562;
	mov.u32 	%r611, %r562;
	mov.u32 	%r612, %r550;
	mov.u32 	%r613, %r551;
	bra.uni 	$L__BB6_70;
$L__BB6_66:
	setp.lt.u64 	%p30, %rd177, %rd176;
	@%p30 bra 	$L__BB6_68;
	setp.lt.u64 	%p31, %rd176, %rd177;
	setp.ge.s32 	%p32, %r562, %r611;
	or.pred  	%p33, %p31, %p32;
	mov.u64 	%rd175, %rd4;
	@%p33 bra 	$L__BB6_69;
$L__BB6_68:
	mov.b64 	{%r550, %r551}, %rd176;
	mov.u64 	%rd175, %rd50;
$L__BB6_69:
	mov.b64 	{%r612, %r613}, %rd176;
	st.local.v2.u32 	[%rd4], {%r550, %r551};
	mov.b64 	%rd177, {%r550, %r551};
	ld.local.u32 	%r562, [%rd175+8];
	st.local.u32 	[%rd4+8], %r562;
$L__BB6_70:
	add.s32 	%r362, %r86, 3;
	setp.lt.u32 	%p34, %r362, %r71;
	@%p34 bra 	$L__BB6_72;
	st.local.v2.u32 	[%rd6+48], {%r550, %r551};
	mov.b64 	%rd179, {%r550, %r551};
	st.local.u32 	[%rd6+56], %r562;
	mov.u32 	%r608, %r562;
	mov.u32 	%r609, %r550;
	mov.u32 	%r610, %r551;
	bra.uni 	$L__BB6_76;
$L__BB6_72:
	setp.lt.u64 	%p35, %rd177, %rd179;
	@%p35 bra 	$L__BB6_74;
	setp.lt.u64 	%p36, %rd179, %rd177;
	setp.ge.s32 	%p37, %r562, %r608;
	or.pred  	%p38, %p36, %p37;
	mov.u64 	%rd178, %rd4;
	@%p38 bra 	$L__BB6_75;
$L__BB6_74:
	add.s64 	%rd178, %rd6, 48;
	mov.b64 	{%r550, %r551}, %rd179;
$L__BB6_75:
	mov.b64 	{%r609, %r610}, %rd179;
	st.local.v2.u32 	[%rd4], {%r550, %r551};
	ld.local.u32 	%r363, [%rd178+8];
	st.local.u32 	[%rd4+8], %r363;
$L__BB6_76:
	mov.b64 	{%r618, %r619}, %rd61;
	setp.ge.u32 	%p39, %r86, %r71;
	@%p39 bra 	$L__BB6_99;
	setp.lt.u64 	%p40, %rd181, %rd61;
	@%p40 bra 	$L__BB6_79;
	mov.b64 	{%r618, %r619}, %rd61;
	setp.lt.u64 	%p41, %rd61, %rd181;
	setp.ge.s32 	%p42, %r614, %r617;
	or.pred  	%p43, %p41, %p42;
	mov.u32 	%r589, %r614;
	mov.u32 	%r597, %r617;
	mov.u32 	%r593, %r614;
	mov.u64 	%rd180, %rd61;
	@%p43 bra 	$L__BB6_80;
$L__BB6_79:
	mov.b64 	{%r615, %r616}, %rd61;
	st.local.u64 	[%rd6], %rd181;
	mov.b64 	{%r618, %r619}, %rd181;
	st.local.u64 	[%rd6+16], %rd61;
	st.local.u32 	[%rd6+8], %r614;
	st.local.u32 	[%rd6+24], %r617;
	mov.u32 	%r589, %r617;
	mov.u32 	%r597, %r614;
	mov.u32 	%r593, %r617;
	mov.u32 	%r617, %r614;
	mov.u64 	%rd180, %rd181;
	mov.u64 	%rd181, %rd61;
$L__BB6_80:
	setp.lt.u64 	%p44, %rd179, %rd176;
	@%p44 bra 	$L__BB6_83;
	setp.lt.u64 	%p45, %rd176, %rd179;
	mov.u32 	%r601, %r608;
	mov.u32 	%r586, %r611;
	mov.u32 	%r584, %r611;
	mov.u64 	%rd182, %rd179;
	@%p45 bra 	$L__BB6_84;
	setp.ge.s32 	%p46, %r608, %r611;
	@%p46 bra 	$L__BB6_84;
$L__BB6_83:
	st.local.u64 	[%rd6+32], %rd179;
	mov.b64 	{%r612, %r613}, %rd179;
	st.local.u64 	[%rd6+48], %rd176;
	mov.b64 	{%r609, %r610}, %rd176;
	st.local.u32 	[%rd6+40], %r608;
	st.local.u32 	[%rd6+56], %r611;
	mov.u32 	%r601, %r611;
	mov.u32 	%r586, %r608;
	mov.u32 	%r584, %r608;
	mov.u32 	%r608, %r611;
	mov.u64 	%rd182, %rd176;
	mov.u64 	%rd176, %rd179;
$L__BB6_84:
	setp.lt.u64 	%p47, %rd176, %rd181;
	@%p47 bra 	$L__BB6_87;
	setp.lt.u64 	%p48, %rd181, %rd176;
	mov.u32 	%r607, %r584;
	mov.u64 	%rd187, %rd176;
	@%p48 bra 	$L__BB6_88;
	setp.ge.s32 	%p49, %r584, %r593;
	@%p49 bra 	$L__BB6_88;
$L__BB6_87:
	st.local.u64 	[%rd6+16], %rd176;
	mov.b64 	{%r615, %r616}, %rd176;
	st.local.u64 	[%rd6+32], %rd181;
	mov.b64 	{%r612, %r613}, %rd181;
	st.local.u32 	[%rd6+24], %r584;
	st.local.u32 	[%rd6+40], %r593;
	mov.u32 	%r586, %r593;
	mov.u32 	%r589, %r584;
	mov.u32 	%r607, %r593;
	mov.u32 	%r593, %r584;
	mov.u64 	%rd187, %rd181;
	mov.u64 	%rd181, %rd176;
$L__BB6_88:
	setp.lt.u64 	%p50, %rd181, %rd180;
	@%p50 bra 	$L__BB6_90;
	setp.lt.u64 	%p51, %rd180, %rd181;
	setp.ge.s32 	%p52, %r593, %r617;
	or.pred  	%p53, %p51, %p52;
	@%p53 bra 	$L__BB6_91;
$L__BB6_90:
	st.local.u64 	[%rd6], %rd181;
	mov.b64 	{%r618, %r619}, %rd181;
	st.local.u64 	[%rd6+16], %rd180;
	mov.b64 	{%r615, %r616}, %rd180;
	st.local.u32 	[%rd6+8], %r593;
	st.local.u32 	[%rd6+24], %r617;
	mov.u32 	%r589, %r617;
	mov.u32 	%r597, %r593;
	mov.u32 	%r593, %r617;
	mov.u64 	%rd181, %rd180;
$L__BB6_91:
	setp.lt.u64 	%p54, %rd182, %rd187;
	@%p54 bra 	$L__BB6_94;
	setp.lt.u64 	%p55, %rd187, %rd182;
	@%p55 bra 	$L__BB6_95;
	setp.ge.s32 	%p56, %r608, %r607;
	@%p56 bra 	$L__BB6_95;
$L__BB6_94:
	st.local.u64 	[%rd6+32], %rd182;
	mov.b64 	{%r612, %r613}, %rd182;
	st.local.u64 	[%rd6+48], %rd187;
	mov.b64 	{%r609, %r610}, %rd187;
	st.local.u32 	[%rd6+40], %r608;
	st.local.u32 	[%rd6+56], %r607;
	mov.u32 	%r601, %r607;
	mov.u32 	%r586, %r608;
	mov.u32 	%r607, %r608;
	mov.u64 	%rd187, %rd182;
$L__BB6_95:
	setp.lt.u64 	%p57, %rd187, %rd181;
	@%p57 bra 	$L__BB6_98;
	setp.lt.u64 	%p58, %rd181, %rd187;
	mov.u32 	%r608, %r601;
	mov.u32 	%r611, %r586;
	mov.u32 	%r614, %r589;
	mov.u32 	%r617, %r597;
	@%p58 bra 	$L__BB6_99;
	setp.ge.s32 	%p59, %r607, %r593;
	mov.u32 	%r608, %r601;
	mov.u32 	%r611, %r586;
	mov.u32 	%r614, %r589;
	mov.u32 	%r617, %r597;
	@%p59 bra 	$L__BB6_99;
$L__BB6_98:
	st.local.u64 	[%rd6+16], %rd187;
	mov.b64 	{%r615, %r616}, %rd187;
	st.local.u64 	[%rd6+32], %rd181;
	mov.b64 	{%r612, %r613}, %rd181;
	st.local.u32 	[%rd6+24], %r607;
	st.local.u32 	[%rd6+40], %r593;
	mov.u32 	%r608, %r601;
	mov.u32 	%r611, %r593;
	mov.u32 	%r614, %r607;
	mov.u32 	%r617, %r597;
$L__BB6_99:
	mov.b32 	%r632, 2;
$L__BB6_100:
	mov.u32 	%r247, %r632;
	bar.sync 	0;
	add.s32 	%r365, %r247, -1;
	shl.b32 	%r366, %r72, 6;
	mov.u32 	%r367, _ZZN3cub18CUB_300001_SM_10006detail10merge_sort30DeviceMergeSortBlockSortKernelINS2_10policy_hubIPN4cuda3std3__44pairImiEEE9Policy600ESA_PNS0_8NullTypeESA_SE_mNS7_4lessIS9_EES9_SD_EEvbT0_T1_T2_T3_T4_PT6_PT7_T5_NS1_7vsmem_tEE19static_temp_storage;
	add.s32 	%r368, %r367, %r366;
	st.shared.v2.u32 	[%r368], {%r618, %r619};
	st.shared.u32 	[%r368+8], %r617;
	st.shared.v2.u32 	[%r368+16], {%r615, %r616};
	st.shared.u32 	[%r368+24], %r614;
	st.shared.v2.u32 	[%r368+32], {%r612, %r613};
	st.shared.u32 	[%r368+40], %r611;
	st.shared.v2.u32 	[%r368+48], {%r609, %r610};
	st.shared.u32 	[%r368+56], %r608;
	bar.sync 	0;
	neg.s32 	%r369, %r247;
	and.b32  	%r370, %r72, %r369;
	shl.b32 	%r371, %r370, 2;
	shl.b32 	%r632, %r247, 1;
	and.b32  	%r372, %r365, %r72;
	shl.b32 	%r373, %r372, 2;
	min.s32 	%r249, %r373, %r71;
	min.s32 	%r250, %r371, %r71;
	add.s32 	%r374, %r250, %r632;
	min.s32 	%r251, %r374, %r71;
	add.s32 	%r375, %r251, %r632;
	min.s32 	%r252, %r375, %r71;
	sub.s32 	%r376, %r251, %r250;
	sub.s32 	%r377, %r252, %r251;
	setp.lt.s32 	%p60, %r249, %r377;
	sub.s32 	%r378, %r249, %r377;
	selp.b32 	%r635, 0, %r378, %p60;
	min.s32 	%r633, %r376, %r249;
	setp.ge.s32 	%p61, %r635, %r633;
	@%p61 bra 	$L__BB6_105;
	add.s32 	%r255, %r251, %r249;
$L__BB6_102:
	sub.s32 	%r379, %r633, %r635;
	shr.u32 	%r380, %r379, 31;
	add.s32 	%r381, %r379, %r380;
	shr.s32 	%r382, %r381, 1;
	add.s32 	%r258, %r382, %r635;
	add.s32 	%r383, %r258, %r250;
	shl.b32 	%r384, %r383, 4;
	add.s32 	%r259, %r367, %r384;
	ld.shared.u64 	%rd86, [%r259];
	not.b32 	%r386, %r258;
	add.s32 	%r387, %r255, %r386;
	shl.b32 	%r388, %r387, 4;
	add.s32 	%r260, %r367, %r388;
	ld.shared.u64 	%rd87, [%r260];
	setp.lt.u64 	%p63, %rd87, %rd86;
	mov.pred 	%p184, 0;
	@%p63 bra 	$L__BB6_104;
	ld.shared.u32 	%r389, [%r260+8];
	ld.shared.u32 	%r391, [%r259+8];
	setp.lt.u64 	%p64, %rd86, %rd87;
	setp.ge.s32 	%p65, %r389, %r391;
	or.pred  	%p184, %p64, %p65;
$L__BB6_104:
	add.s32 	%r393, %r258, 1;
	selp.b32 	%r635, %r393, %r635, %p184;
	selp.b32 	%r633, %r633, %r258, %p184;
	setp.lt.s32 	%p66, %r635, %r633;
	@%p66 bra 	$L__BB6_102;
$L__BB6_105:
	add.s32 	%r264, %r635, %r250;
	add.s32 	%r394, %r251, %r249;
	sub.s32 	%r265, %r394, %r635;
	shl.b32 	%r395, %r264, 4;
	add.s32 	%r266, %r367, %r395;
	ld.shared.u64 	%rd190, [%r266];
	ld.shared.u32 	%r638, [%r266+8];
	st.local.u64 	[%rd4], %rd190;
	st.local.u32 	[%rd4+8], %r638;
	shl.b32 	%r397, %r265, 4;
	add.s32 	%r268, %r367, %r397;
	ld.shared.u64 	%rd189, [%r268];
	ld.shared.u32 	%r637, [%r268+8];
	st.local.u64 	[%rd5], %rd189;
	st.local.u32 	[%rd5+8], %r637;
	setp.ge.s32 	%p68, %r265, %r252;
	mov.pred 	%p185, 0;
	@%p68 bra 	$L__BB6_108;
	setp.ge.s32 	%p70, %r264, %r251;
	setp.lt.u64 	%p71, %rd189, %rd190;
	or.pred  	%p72, %p70, %p71;
	mov.pred 	%p185, -1;
	@%p72 bra 	$L__BB6_108;
	setp.ge.u64 	%p73, %rd190, %rd189;
	setp.lt.s32 	%p74, %r637, %r638;
	and.pred  	%p185, %p73, %p74;
$L__BB6_108:
	selp.b64 	%rd124, %rd5, %rd4, %p185;
	ld.local.v2.u32 	{%r618, %r619}, [%rd124];
	mov.b64 	%rd90, {%r618, %r619};
	st.local.v2.u32 	[%rd6], {%r618, %r619};
	ld.local.u32 	%r617, [%rd124+8];
	st.local.u32 	[%rd6+8], %r617;
	selp.u32 	%r398, 1, 0, %p185;
	add.s32 	%r273, %r265, %r398;
	not.pred 	%p75, %p185;
	selp.u32 	%r399, 1, 0, %p75;
	add.s32 	%r274, %r264, %r399;
	@%p75 bra 	$L__BB6_110;
	ld.shared.v2.u32 	{%r402, %r403}, [%r268+16];
	mov.b64 	%rd189, {%r402, %r403};
	st.local.v2.u32 	[%rd5], {%r402, %r403};
	ld.shared.u32 	%r637, [%r268+24];
	st.local.u32 	[%rd5+8], %r637;
	bra.uni 	$L__BB6_111;
$L__BB6_110:
	ld.shared.v2.u32 	{%r400, %r401}, [%r266+16];
	mov.b64 	%rd190, {%r400, %r401};
	st.local.v2.u32 	[%rd4], {%r400, %r401};
	ld.shared.u32 	%r638, [%r266+24];
	st.local.u32 	[%rd4+8], %r638;
$L__BB6_111:
	setp.ge.s32 	%p77, %r273, %r252;
	mov.pred 	%p76, 0;
	mov.pred 	%p186, %p76;
	@%p77 bra 	$L__BB6_116;
	setp.ge.s32 	%p79, %r274, %r251;
	mov.pred 	%p186, -1;
	@%p79 bra 	$L__BB6_116;
	setp.lt.u64 	%p81, %rd189, %rd190;
	@%p81 bra 	$L__BB6_116;
	setp.lt.u64 	%p83, %rd190, %rd189;
	mov.pred 	%p186, %p76;
	@%p83 bra 	$L__BB6_116;
	setp.lt.s32 	%p186, %r637, %r638;
$L__BB6_116:
	selp.b64 	%rd125, %rd5, %rd4, %p186;
	ld.local.v2.u32 	{%r615, %r616}, [%rd125];
	mov.b64 	%rd95, {%r615, %r616};
	st.local.v2.u32 	[%rd6+16], {%r615, %r616};
	ld.local.u32 	%r614, [%rd125+8];
	st.local.u32 	[%rd6+24], %r614;
	selp.u32 	%r404, 1, 0, %p186;
	add.s32 	%r283, %r273, %r404;
	not.pred 	%p84, %p186;
	selp.u32 	%r405, 1, 0, %p84;
	add.s32 	%r284, %r274, %r405;
	@%p186 bra 	$L__BB6_118;
	shl.b32 	%r406, %r284, 4;
	mov.u32 	%r407, _ZZN3cub18CUB_300001_SM_10006detail10merge_sort30DeviceMergeSortBlockSortKernelINS2_10policy_hubIPN4cuda3std3__44pairImiEEE9Policy600ESA_PNS0_8NullTypeESA_SE_mNS7_4lessIS9_EES9_SD_EEvbT0_T1_T2_T3_T4_PT6_PT7_T5_NS1_7vsmem_tEE19static_temp_storage;
	add.s32 	%r408, %r407, %r406;
	ld.shared.v2.u32 	{%r409, %r410}, [%r408];
	mov.b64 	%rd190, {%r409, %r410};
	st.local.v2.u32 	[%rd4], {%r409, %r410};
	ld.shared.u32 	%r638, [%r408+8];
	st.local.u32 	[%rd4+8], %r638;
	bra.uni 	$L__BB6_119;
$L__BB6_118:
	shl.b32 	%r411, %r283, 4;
	mov.u32 	%r412, _ZZN3cub18CUB_300001_SM_10006detail10merge_sort30DeviceMergeSortBlockSortKernelINS2_10policy_hubIPN4cuda3std3__44pairImiEEE9Policy600ESA_PNS0_8NullTypeESA_SE_mNS7_4lessIS9_EES9_SD_EEvbT0_T1_T2_T3_T4_PT6_PT7_T5_NS1_7vsmem_tEE19static_temp_storage;
	add.s32 	%r413, %r412, %r411;
	ld.shared.v2.u32 	{%r414, %r415}, [%r413];
	mov.b64 	%rd189, {%r414, %r415};
	st.local.v2.u32 	[%rd5], {%r414, %r415};
	ld.shared.u32 	%r637, [%r413+8];
	st.local.u32 	[%rd5+8], %r637;
$L__BB6_119:
	setp.ge.s32 	%p86, %r283, %r252;
	mov.pred 	%p85, 0;
	mov.pred 	%p187, %p85;
	@%p86 bra 	$L__BB6_124;
	setp.ge.s32 	%p88, %r284, %r251;
	mov.pred 	%p187, -1;
	@%p88 bra 	$L__BB6_124;
	setp.lt.u64 	%p90, %rd189, %rd190;
	@%p90 bra 	$L__BB6_124;
	setp.lt.u64 	%p92, %rd190, %rd189;
	mov.pred 	%p187, %p85;
	@%p92 bra 	$L__BB6_124;
	setp.lt.s32 	%p187, %r637, %r638;
$L__BB6_124:
	selp.b64 	%rd126, %rd5, %rd4, %p187;
	ld.local.v2.u32 	{%r612, %r613}, [%rd126];
	mov.b64 	%rd100, {%r612, %r613};
	st.local.v2.u32 	[%rd6+32], {%r612, %r613};
	ld.local.u32 	%r611, [%rd126+8];
	st.local.u32 	[%rd6+40], %r611;
	selp.u32 	%r416, 1, 0, %p187;
	add.s32 	%r293, %r283, %r416;
	not.pred 	%p93, %p187;
	selp.u32 	%r417, 1, 0, %p93;
	add.s32 	%r294, %r284, %r417;
	@%p187 bra 	$L__BB6_126;
	shl.b32 	%r418, %r294, 4;
	mov.u32 	%r419, _ZZN3cub18CUB_300001_SM_10006detail10merge_sort30DeviceMergeSortBlockSortKernelINS2_10policy_hubIPN4cuda3std3__44pairImiEEE9Policy600ESA_PNS0_8NullTypeESA_SE_mNS7_4lessIS9_EES9_SD_EEvbT0_T1_T2_T3_T4_PT6_PT7_T5_NS1_7vsmem_tEE19static_temp_storage;
	add.s32 	%r420, %r419, %r418;
	ld.shared.v2.u32 	{%r421, %r422}, [%r420];
	mov.b64 	%rd190, {%r421, %r422};
	st.local.v2.u32 	[%rd4], {%r421, %r422};
	ld.shared.u32 	%r638, [%r420+8];
	st.local.u32 	[%rd4+8], %r638;
	bra.uni 	$L__BB6_127;
$L__BB6_126:
	shl.b32 	%r423, %r293, 4;
	mov.u32 	%r424, _ZZN3cub18CUB_300001_SM_10006detail10merge_sort30DeviceMergeSortBlockSortKernelINS2_10policy_hubIPN4cuda3std3__44pairImiEEE9Policy600ESA_PNS0_8NullTypeESA_SE_mNS7_4lessIS9_EES9_SD_EEvbT0_T1_T2_T3_T4_PT6_PT7_T5_NS1_7vsmem_tEE19static_temp_storage;
	add.s32 	%r425, %r424, %r423;
	ld.shared.v2.u32 	{%r426, %r427}, [%r425];
	mov.b64 	%rd189, {%r426, %r427};
	st.local.v2.u32 	[%rd5], {%r426, %r427};
	ld.shared.u32 	%r637, [%r425+8];
	st.local.u32 	[%rd5+8], %r637;
$L__BB6_127:
	setp.ge.s32 	%p94, %r293, %r252;
	mov.u64 	%rd194, %rd4;
	@%p94 bra 	$L__BB6_132;
	setp.ge.s32 	%p95, %r294, %r251;
	mov.u64 	%rd194, %rd5;
	@%p95 bra 	$L__BB6_132;
	setp.lt.u64 	%p96, %rd189, %rd190;
	mov.u64 	%rd194, %rd5;
	@%p96 bra 	$L__BB6_132;
	setp.lt.u64 	%p97, %rd190, %rd189;
	mov.u64 	%rd194, %rd4;
	@%p97 bra 	$L__BB6_132;
	setp.lt.s32 	%p98, %r637, %r638;
	selp.b64 	%rd194, %rd5, %rd4, %p98;
$L__BB6_132:
	ld.local.v2.u32 	{%r609, %r610}, [%rd194];
	mov.b64 	%rd107, {%r609, %r610};
	st.local.v2.u32 	[%rd6+48], {%r609, %r610};
	ld.local.u32 	%r608, [%rd194+8];
	st.local.u32 	[%rd6+56], %r608;
	setp.lt.u32 	%p99, %r247, 129;
	@%p99 bra 	$L__BB6_100;
	ld.param.s8 	%rs11, [_ZN3cub18CUB_300001_SM_10006detail10merge_sort30DeviceMergeSortBlockSortKernelINS2_10policy_hubIPN4cuda3std3__44pairImiEEE9Policy600ESA_PNS0_8NullTypeESA_SE_mNS7_4lessIS9_EES9_SD_EEvbT0_T1_T2_T3_T4_PT6_PT7_T5_NS1_7vsmem_tE_param_0];
	bar.sync 	0;
	setp.eq.s16 	%p100, %rs11, 0;
	@%p100 bra 	$L__BB6_144;
	st.shared.u64 	[%r88], %rd90;
	st.shared.u32 	[%r88+8], %r617;
	st.shared.u64 	[%r88+16], %rd95;
	st.shared.u32 	[%r88+24], %r614;
	st.shared.u64 	[%r88+32], %rd100;
	st.shared.u32 	[%r88+40], %r611;
	st.shared.u64 	[%r88+48], %rd107;
	st.shared.u32 	[%r88+56], %r608;
	bar.warp.sync 	-1;
	ld.shared.v2.u32 	{%r304, %r305}, [%r87];
	st.local.v2.u32 	[%rd6], {%r304, %r305};
	ld.shared.u32 	%r306, [%r87+8];
	st.local.u32 	[%rd6+8], %r306;
	ld.shared.v2.u32 	{%r307, %r308}, [%r87+512];
	st.local.v2.u32 	[%rd6+16], {%r307, %r308};
	ld.shared.u32 	%r309, [%r87+520];
	st.local.u32 	[%rd6+24], %r309;
	ld.shared.v2.u32 	{%r310, %r311}, [%r87+1024];
	st.local.v2.u32 	[%rd6+32], {%r310, %r311};
	ld.shared.u32 	%r312, [%r87+1032];
	st.local.u32 	[%rd6+40], %r312;
	ld.shared.v2.u32 	{%r313, %r314}, [%r87+1536];
	st.local.v2.u32 	[%rd6+48], {%r313, %r314};
	ld.shared.u32 	%r315, [%r87+1544];
	st.local.u32 	[%rd6+56], %r315;
	setp.eq.s32 	%p101, %r72, 0;
	@%p101 bra 	$L__BB6_135;
	bra.uni 	$L__BB6_136;
$L__BB6_135:
	st.volatile.shared.u32 	[_ZZN3cub18CUB_300001_SM_10006detail10merge_sort30DeviceMergeSortBlockSortKernelINS2_10policy_hubIPN4cuda3std3__44pairImiEEE9Policy600ESA_PNS0_8NullTypeESA_SE_mNS7_4lessIS9_EES9_SD_EEvbT0_T1_T2_T3_T4_PT6_PT7_T5_NS1_7vsmem_tEE19static_temp_storage+16384], %r71;
$L__BB6_136:
	ld.param.u64 	%rd145, [_ZN3cub18CUB_300001_SM_10006detail10merge_sort30DeviceMergeSortBlockSortKernelINS2_10policy_hubIPN4cuda3std3__44pairImiEEE9Policy600ESA_PNS0_8NullTypeESA_SE_mNS7_4lessIS9_EES9_SD_EEvbT0_T1_T2_T3_T4_PT6_PT7_T5_NS1_7vsmem_tE_param_3];
	bar.sync 	0;
	ld.volatile.shared.u32 	%r328, [_ZZN3cub18CUB_300001_SM_10006detail10merge_sort30DeviceMergeSortBlockSortKernelINS2_10policy_hubIPN4cuda3std3__44pairImiEEE9Policy600ESA_PNS0_8NullTypeESA_SE_mNS7_4lessIS9_EES9_SD_EEvbT0_T1_T2_T3_T4_PT6_PT7_T5_NS1_7vsmem_tEE19static_temp_storage+16384];
	setp.ge.s32 	%p102, %r74, %r328;
	cvt.u64.u32 	%rd127, %r74;
	add.s64 	%rd128, %rd7, %rd127;
	cvta.to.global.u64 	%rd129, %rd145;
	shl.b64 	%rd130, %rd128, 4;
	add.s64 	%rd108, %rd129, %rd130;
	@%p102 bra 	$L__BB6_138;
	st.global.v2.u32 	[%rd108], {%r304, %r305};
	st.global.u32 	[%rd108+8], %r306;
$L__BB6_138:
	setp.ge.s32 	%p103, %r77, %r328;
	@%p103 bra 	$L__BB6_140;
	st.global.v2.u32 	[%rd108+512], {%r307, %r308};
	st.global.u32 	[%rd108+520], %r309;
$L__BB6_140:
	setp.ge.s32 	%p104, %r80, %r328;
	@%p104 bra 	$L__BB6_142;
	st.global.v2.u32 	[%rd108+1024], {%r310, %r311};
	st.global.u32 	[%rd108+1032], %r312;
$L__BB6_142:
	setp.ge.s32 	%p105, %r83, %r328;
	@%p105 bra 	$L__BB6_154;
	st.global.v2.u32 	[%rd108+1536], {%r313, %r314};
	st.global.u32 	[%rd108+1544], %r315;
	bra.uni 	$L__BB6_154;
$L__BB6_144:
	st.shared.u64 	[%r88], %rd90;
	st.shared.u32 	[%r88+8], %r617;
	st.shared.u64 	[%r88+16], %rd95;
	st.shared.u32 	[%r88+24], %r614;
	st.shared.u64 	[%r88+32], %rd100;
	st.shared.u32 	[%r88+40], %r611;
	st.shared.u64 	[%r88+48], %rd107;
	st.shared.u32 	[%r88+56], %r608;
	bar.warp.sync 	-1;
	ld.shared.v2.u32 	{%r316, %r317}, [%r87];
	st.local.v2.u32 	[%rd6], {%r316, %r317};
	ld.shared.u32 	%r318, [%r87+8];
	st.local.u32 	[%rd6+8], %r318;
	ld.shared.v2.u32 	{%r319, %r320}, [%r87+512];
	st.local.v2.u32 	[%rd6+16], {%r319, %r320};
	ld.shared.u32 	%r321, [%r87+520];
	st.local.u32 	[%rd6+24], %r321;
	ld.shared.v2.u32 	{%r322, %r323}, [%r87+1024];
	st.local.v2.u32 	[%rd6+32], {%r322, %r323};
	ld.shared.u32 	%r324, [%r87+1032];
	st.local.u32 	[%rd6+40], %r324;
	ld.shared.v2.u32 	{%r325, %r326}, [%r87+1536];
	st.local.v2.u32 	[%rd6+48], {%r325, %r326};
	ld.shared.u32 	%r327, [%r87+1544];
	st.local.u32 	[%rd6+56], %r327;
	setp.eq.s32 	%p106, %r72, 0;
	@%p106 bra 	$L__BB6_145;
	bra.uni 	$L__BB6_146;
$L__BB6_145:
	st.volatile.shared.u32 	[_ZZN3cub18CUB_300001_SM_10006detail10merge_sort30DeviceMergeSortBlockSortKernelINS2_10policy_hubIPN4cuda3std3__44pairImiEEE9Policy600ESA_PNS0_8NullTypeESA_SE_mNS7_4lessIS9_EES9_SD_EEvbT0_T1_T2_T3_T4_PT6_PT7_T5_NS1_7vsmem_tEE19static_temp_storage+16384], %r71;
$L__BB6_146:
	bar.sync 	0;
	ld.volatile.shared.u32 	%r329, [_ZZN3cub18CUB_300001_SM_10006detail10merge_sort30DeviceMergeSortBlockSortKernelINS2_10policy_hubIPN4cuda3std3__44pairImiEEE9Policy600ESA_PNS0_8NullTypeESA_SE_mNS7_4lessIS9_EES9_SD_EEvbT0_T1_T2_T3_T4_PT6_PT7_T5_NS1_7vsmem_tEE19static_temp_storage+16384];
	setp.ge.s32 	%p107, %r74, %r329;
	cvt.u64.u32 	%rd131, %r74;
	add.s64 	%rd132, %rd7, %rd131;
	shl.b64 	%rd133, %rd132, 4;
	add.s64 	%rd109, %rd1, %rd133;
	@%p107 bra 	$L__BB6_148;
	st.global.v2.u32 	[%rd109], {%r316, %r317};
	st.global.u32 	[%rd109+8], %r318;
$L__BB6_148:
	setp.ge.s32 	%p108, %r77, %r329;
	@%p108 bra 	$L__BB6_150;
	st.global.v2.u32 	[%rd109+512], {%r319, %r320};
	st.global.u32 	[%rd109+520], %r321;
$L__BB6_150:
	setp.ge.s32 	%p109, %r80, %r329;
	@%p109 bra 	$L__BB6_152;
	st.global.v2.u32 	[%rd109+1024], {%r322, %r323};
	st.global.u32 	[%rd109+1032], %r324;
$L__BB6_152:
	setp.ge.s32 	%p110, %r83, %r329;
	@%p110 bra 	$L__BB6_154;
	st.global.v2.u32 	[%rd109+1536], {%r325, %r326};
	st.global.u32 	[%rd109+1544], %r327;
$L__BB6_154:
	ret;

}
	// .globl	_ZN3cub18CUB_300001_SM_10006detail10merge_sort30DeviceMergeSortPartitionKernelIPN4cuda3std3__44pairImiEEmNS6_4lessIS8_EES8_EEvbT_PT2_T0_SF_PSF_T1_SF_i
.visible .entry _ZN3cub18CUB_300001_SM_10006detail10merge_sort30DeviceMergeSortPartitionKernelIPN4cuda3std3__44pairImiEEmNS6_4lessIS8_EES8_EEvbT_PT2_T0_SF_PSF_T1_SF_i(
	.param .u8 _ZN3cub18CUB_300001_SM_10006detail10merge_sort30DeviceMergeSortPartitionKernelIPN4cuda3std3__44pairImiEEmNS6_4lessIS8_EES8_EEvbT_PT2_T0_SF_PSF_T1_SF_i_param_0,
	.param .u64 .ptr .align 1 _ZN3cub18CUB_300001_SM_10006detail10merge_sort30DeviceMergeSortPartitionKernelIPN4cuda3std3__44pairImiEEmNS6_4lessIS8_EES8_EEvbT_PT2_T0_SF_PSF_T1_SF_i_param_1,
	.param .u64 .ptr .align 1 _ZN3cub18CUB_300001_SM_10006detail10merge_sort30DeviceMergeSortPartitionKernelIPN4cuda3std3__44pairImiEEmNS6_4lessIS8_EES8_EEvbT_PT2_T0_SF_PSF_T1_SF_i_param_2,
	.param .u64 _ZN3cub18CUB_300001_SM_10006detail10merge_sort30DeviceMergeSortPartitionKernelIPN4cuda3std3__44pairImiEEmNS6_4lessIS8_EES8_EEvbT_PT2_T0_SF_PSF_T1_SF_i_param_3,
	.param .u64 _ZN3cub18CUB_300001_SM_10006detail10merge_sort30DeviceMergeSortPartitionKernelIPN4cuda3std3__44pairImiEEmNS6_4lessIS8_EES8_EEvbT_PT2_T0_SF_PSF_T1_SF_i_param_4,
	.param .u64 .ptr .align 1 _ZN3cub18CUB_300001_SM_10006detail10merge_sort30DeviceMergeSortPartitionKernelIPN4cuda3std3__44pairImiEEmNS6_4lessIS8_EES8_EEvbT_PT2_T0_SF_PSF_T1_SF_i_param_5,
	.param .align 1 .b8 _ZN3cub18CUB_300001_SM_10006detail10merge_sort30DeviceMergeSortPartitionKernelIPN4cuda3std3__44pairImiEEmNS6_4lessIS8_EES8_EEvbT_PT2_T0_SF_PSF_T1_SF_i_param_6[1],
	.param .u64 _ZN3cub18CUB_300001_SM_10006detail10merge_sort30DeviceMergeSortPartitionKernelIPN4cuda3std3__44pairImiEEmNS6_4lessIS8_EES8_EEvbT_PT2_T0_SF_PSF_T1_SF_i_param_7,
	.param .u32 _ZN3cub18CUB_300001_SM_10006detail10merge_sort30DeviceMergeSortPartitionKernelIPN4cuda3std3__44pairImiEEmNS6_4lessIS8_EES8_EEvbT_PT2_T0_SF_PSF_T1_SF_i_param_8
)
{
	.reg .pred 	%p<22>;
	.reg .b16 	%rs<2>;
	.reg .b32 	%r<14>;
	.reg .b64 	%rd<89>;

	ld.param.s8 	%rs1, [_ZN3cub18CUB_300001_SM_10006detail10merge_sort30DeviceMergeSortPartitionKernelIPN4cuda3std3__44pairImiEEmNS6_4lessIS8_EES8_EEvbT_PT2_T0_SF_PSF_T1_SF_i_param_0];
	ld.param.u64 	%rd36, [_ZN3cub18CUB_300001_SM_10006detail10merge_sort30DeviceMergeSortPartitionKernelIPN4cuda3std3__44pairImiEEmNS6_4lessIS8_EES8_EEvbT_PT2_T0_SF_PSF_T1_SF_i_param_1];
	ld.param.u64 	%rd37, [_ZN3cub18CUB_300001_SM_10006detail10merge_sort30DeviceMergeSortPartitionKernelIPN4cuda3std3__44pairImiEEmNS6_4lessIS8_EES8_EEvbT_PT2_T0_SF_PSF_T1_SF_i_param_2];
	ld.param.u64 	%rd38, [_ZN3cub18CUB_300001_SM_10006detail10merge_sort30DeviceMergeSortPartitionKernelIPN4cuda3std3__44pairImiEEmNS6_4lessIS8_EES8_EEvbT_PT2_T0_SF_PSF_T1_SF_i_param_3];
	ld.param.u64 	%rd39, [_ZN3cub18CUB_300001_SM_10006detail10merge_sort30DeviceMergeSortPartitionKernelIPN4cuda3std3__44pairImiEEmNS6_4lessIS8_EES8_EEvbT_PT2_T0_SF_PSF_T1_SF_i_param_4];
	ld.param.u64 	%rd41, [_ZN3cub18CUB_300001_SM_10006detail10merge_sort30DeviceMergeSortPartitionKernelIPN4cuda3std3__44pairImiEEmNS6_4lessIS8_EES8_EEvbT_PT2_T0_SF_PSF_T1_SF_i_param_5];
	ld.param.u64 	%rd40, [_ZN3cub18CUB_300001_SM_10006detail10merge_sort30DeviceMergeSortPartitionKernelIPN4cuda3std3__44pairImiEEmNS6_4lessIS8_EES8_EEvbT_PT2_T0_SF_PSF_T1_SF_i_param_7];
	ld.param.u32 	%r1, [_ZN3cub18CUB_300001_SM_10006detail10merge_sort30DeviceMergeSortPartitionKernelIPN4cuda3std3__44pairImiEEmNS6_4lessIS8_EES8_EEvbT_PT2_T0_SF_PSF_T1_SF_i_param_8];
	cvta.to.global.u64 	%rd1, %rd41;
	mov.u32 	%r2, %ntid.x;
	mov.u32 	%r3, %ctaid.x;
	mov.u32 	%r4, %tid.x;
	mad.lo.s32 	%r5, %r2, %r3, %r4;
	cvt.u64.u32 	%rd2, %r5;
	setp.le.u64 	%p5, %rd39, %rd2;
	@%p5 bra 	$L__BB7_15;
	shr.u64 	%rd42, %rd40, 1;
	add.s64 	%rd3, %rd40, 4294967295;
	neg.s64 	%rd43, %rd40;
	and.b64  	%rd44, %rd43, %rd2;
	cvt.s64.s32 	%rd4, %r1;
	mul.lo.s64 	%rd45, %rd44, %rd4;
	mul.lo.s64 	%rd46, %rd42, %rd4;
	min.u64 	%rd5, %rd45, %rd38;
	not.b64 	%rd47, %rd45;
	min.u64 	%rd48, %rd46, %rd47;
	add.s64 	%rd49, %rd48, %rd45;
	min.u64 	%rd6, %rd49, %rd38;
	not.b64 	%rd50, %rd6;
	min.u64 	%rd51, %rd46, %rd50;
	add.s64 	%rd52, %rd51, %rd6;
	min.u64 	%rd7, %rd52, %rd38;
	// begin inline asm
	griddepcontrol.wait;
	// end inline asm
	add.s64 	%rd53, %rd2, 1;
	setp.ne.s64 	%p6, %rd53, %rd39;
	@%p6 bra 	$L__BB7_3;
	shl.b64 	%rd82, %rd2, 3;
	add.s64 	%rd83, %rd1, %rd82;
	st.global.u64 	[%rd83], %rd6;
	bra.uni 	$L__BB7_15;
$L__BB7_3:
	sub.s64 	%rd54, %rd7, %rd5;
	and.b64  	%rd55, %rd3, %rd2;
	mul.lo.s64 	%rd56, %rd55, %rd4;
	min.u64 	%rd8, %rd56, %rd54;
	setp.eq.s16 	%p7, %rs1, 0;
	@%p7 bra 	$L__BB7_9;
	sub.s64 	%rd57, %rd6, %rd5;
	sub.s64 	%rd58, %rd7, %rd6;
	max.u64 	%rd59, %rd8, %rd58;
	sub.s64 	%rd88, %rd59, %rd58;
	min.u64 	%rd84, %rd57, %rd8;
	setp.ge.u64 	%p8, %rd88, %rd84;
	@%p8 bra 	$L__BB7_14;
	cvta.to.global.u64 	%rd11, %rd36;
	add.s64 	%rd12, %rd8, %rd6;
$L__BB7_6:
	sub.s64 	%rd60, %rd84, %rd88;
	shr.u64 	%rd61, %rd60, 1;
	add.s64 	%rd15, %rd61, %rd88;
	add.s64 	%rd62, %rd15, %rd5;
	shl.b64 	%rd63, %rd62, 4;
	add.s64 	%rd16, %rd11, %rd63;
	ld.global.u64 	%rd17, [%rd16];
	not.b64 	%rd64, %rd15;
	add.s64 	%rd65, %rd12, %rd64;
	shl.b64 	%rd66, %rd65, 4;
	add.s64 	%rd18, %rd11, %rd66;
	ld.global.u64 	%rd19, [%rd18];
	setp.lt.u64 	%p10, %rd19, %rd17;
	mov.pred 	%p20, 0;
	@%p10 bra 	$L__BB7_8;
	ld.global.u32 	%r6, [%rd18+8];
	ld.global.u32 	%r8, [%rd16+8];
	setp.lt.u64 	%p11, %rd17, %rd19;
	setp.ge.s32 	%p12, %r6, %r8;
	or.pred  	%p20, %p11, %p12;
$L__BB7_8:
	add.s64 	%rd67, %rd15, 1;
	selp.b64 	%rd88, %rd67, %rd88, %p20;
	selp.b64 	%rd84, %rd84, %rd15, %p20;
	setp.lt.u64 	%p13, %rd88, %rd84;
	@%p13 bra 	$L__BB7_6;
	bra.uni 	$L__BB7_14;
$L__BB7_9:
	sub.s64 	%rd68, %rd6, %rd5;
	sub.s64 	%rd69, %rd7, %rd6;
	max.u64 	%rd70, %rd8, %rd69;
	sub.s64 	%rd88, %rd70, %rd69;
	min.u64 	%rd86, %rd68, %rd8;
	setp.ge.u64 	%p14, %rd88, %rd86;
	@%p14 bra 	$L__BB7_14;
	cvta.to.global.u64 	%rd24, %rd37;
	add.s64 	%rd25, %rd8, %rd6;
$L__BB7_11:
	sub.s64 	%rd71, %rd86, %rd88;
	shr.u64 	%rd72, %rd71, 1;
	add.s64 	%rd28, %rd72, %rd88;
	add.s64 	%rd73, %rd28, %rd5;
	shl.b64 	%rd74, %rd73, 4;
	add.s64 	%rd29, %rd24, %rd74;
	ld.global.u64 	%rd30, [%rd29];
	not.b64 	%rd75, %rd28;
	add.s64 	%rd76, %rd25, %rd75;
	shl.b64 	%rd77, %rd76, 4;
	add.s64 	%rd31, %rd24, %rd77;
	ld.global.u64 	%rd32, [%rd31];
	setp.lt.u64 	%p16, %rd32, %rd30;
	mov.pred 	%p21, 0;
	@%p16 bra 	$L__BB7_13;
	ld.global.u32 	%r10, [%rd31+8];
	ld.global.u32 	%r12, [%rd29+8];
	setp.lt.u64 	%p17, %rd30, %rd32;
	setp.ge.s32 	%p18, %r10, %r12;
	or.pred  	%p21, %p17, %p18;
$L__BB7_13:
	add.s64 	%rd78, %rd28, 1;
	selp.b64 	%rd88, %rd78, %rd88, %p21;
	selp.b64 	%rd86, %rd86, %rd28, %p21;
	setp.lt.u64 	%p19, %rd88, %rd86;
	@%p19 bra 	$L__BB7_11;
$L__BB7_14:
	add.s64 	%rd79, %rd88, %rd5;
	shl.b64 	%rd80, %rd2, 3;
	add.s64 	%rd81, %rd1, %rd80;
	st.global.u64 	[%rd81], %rd79;
$L__BB7_15:
	ret;

}
	// .globl	_ZN3cub18CUB_300001_SM_10006detail10merge_sort26DeviceMergeSortMergeKernelINS2_10policy_hubIPN4cuda3std3__44pairImiEEE9Policy600ESA_PNS0_8NullTypeESA_SE_mNS7_4lessIS9_EES9_SD_EEvbT2_T3_T4_PT6_PT7_T5_PSJ_SJ_NS1_7vsmem_tE
.visible .entry _ZN3cub18CUB_300001_SM_10006detail10merge_sort26DeviceMergeSortMergeKernelINS2_10policy_hubIPN4cuda3std3__44pairImiEEE9Policy600ESA_PNS0_8NullTypeESA_SE_mNS7_4lessIS9_EES9_SD_EEvbT2_T3_T4_PT6_PT7_T5_PSJ_SJ_NS1_7vsmem_tE(
	.param .u8 _ZN3cub18CUB_300001_SM_10006detail10merge_sort26DeviceMergeSortMergeKernelINS2_10policy_hubIPN4cuda3std3__44pairImiEEE9Policy600ESA_PNS0_8NullTypeESA_SE_mNS7_4lessIS9_EES9_SD_EEvbT2_T3_T4_PT6_PT7_T5_PSJ_SJ_NS1_7vsmem_tE_param_0,
	.param .u64 .ptr .align 1 _ZN3cub18CUB_300001_SM_10006detail10merge_sort26DeviceMergeSortMergeKernelINS2_10policy_hubIPN4cuda3std3__44pairImiEEE9Policy600ESA_PNS0_8NullTypeESA_SE_mNS7_4lessIS9_EES9_SD_EEvbT2_T3_T4_PT6_PT7_T5_PSJ_SJ_NS1_7vsmem_tE_param_1,
	.param .u64 .ptr .align 1 _ZN3cub18CUB_300001_SM_10006detail10merge_sort26DeviceMergeSortMergeKernelINS2_10policy_hubIPN4cuda3std3__44pairImiEEE9Policy600ESA_PNS0_8NullTypeESA_SE_mNS7_4lessIS9_EES9_SD_EEvbT2_T3_T4_PT6_PT7_T5_PSJ_SJ_NS1_7vsmem_tE_param_2,
	.param .u64 _ZN3cub18CUB_300001_SM_10006detail10merge_sort26DeviceMergeSortMergeKernelINS2_10policy_hubIPN4cuda3std3__44pairImiEEE9Policy600ESA_PNS0_8NullTypeESA_SE_mNS7_4lessIS9_EES9_SD_EEvbT2_T3_T4_PT6_PT7_T5_PSJ_SJ_NS1_7vsmem_tE_param_3,
	.param .u64 .ptr .align 1 _ZN3cub18CUB_300001_SM_10006detail10merge_sort26DeviceMergeSortMergeKernelINS2_10policy_hubIPN4cuda3std3__44pairImiEEE9Policy600ESA_PNS0_8NullTypeESA_SE_mNS7_4lessIS9_EES9_SD_EEvbT2_T3_T4_PT6_PT7_T5_PSJ_SJ_NS1_7vsmem_tE_param_4,
	.param .u64 .ptr .align 1 _ZN3cub18CUB_300001_SM_10006detail10merge_sort26DeviceMergeSortMergeKernelINS2_10policy_hubIPN4cuda3std3__44pairImiEEE9Policy600ESA_PNS0_8NullTypeESA_SE_mNS7_4lessIS9_EES9_SD_EEvbT2_T3_T4_PT6_PT7_T5_PSJ_SJ_NS1_7vsmem_tE_param_5,
	.param .align 1 .b8 _ZN3cub18CUB_300001_SM_10006detail10merge_sort26DeviceMergeSortMergeKernelINS2_10policy_hubIPN4cuda3std3__44pairImiEEE9Policy600ESA_PNS0_8NullTypeESA_SE_mNS7_4lessIS9_EES9_SD_EEvbT2_T3_T4_PT6_PT7_T5_PSJ_SJ_NS1_7vsmem_tE_param_6[1],
	.param .u64 .ptr .align 1 _ZN3cub18CUB_300001_SM_10006detail10merge_sort26DeviceMergeSortMergeKernelINS2_10policy_hubIPN4cuda3std3__44pairImiEEE9Policy600ESA_PNS0_8NullTypeESA_SE_mNS7_4lessIS9_EES9_SD_EEvbT2_T3_T4_PT6_PT7_T5_PSJ_SJ_NS1_7vsmem_tE_param_7,
	.param .u64 _ZN3cub18CUB_300001_SM_10006detail10merge_sort26DeviceMergeSortMergeKernelINS2_10policy_hubIPN4cuda3std3__44pairImiEEE9Policy600ESA_PNS0_8NullTypeESA_SE_mNS7_4lessIS9_EES9_SD_EEvbT2_T3_T4_PT6_PT7_T5_PSJ_SJ_NS1_7vsmem_tE_param_8,
	.param .align 8 .b8 _ZN3cub18CUB_300001_SM_10006detail10merge_sort26DeviceMergeSortMergeKernelINS2_10policy_hubIPN4cuda3std3__44pairImiEEE9Policy600ESA_PNS0_8NullTypeESA_SE_mNS7_4lessIS9_EES9_SD_EEvbT2_T3_T4_PT6_PT7_T5_PSJ_SJ_NS1_7vsmem_tE_param_9[8]
)
.maxntid 256
{
	.reg .pred 	%p<158>;
	.reg .b16 	%rs<2>;
	.reg .b32 	%r<377>;
	.reg .b64 	%rd<266>;
	// demoted variable
	.shared .align 16 .b8 _ZZN3cub18CUB_300001_SM_10006detail10merge_sort26DeviceMergeSortMergeKernelINS2_10policy_hubIPN4cuda3std3__44pairImiEEE9Policy600ESA_PNS0_8NullTypeESA_SE_mNS7_4lessIS9_EES9_SD_EEvbT2_T3_T4_PT6_PT7_T5_PSJ_SJ_NS1_7vsmem_tEE19static_temp_storage[16400];
	ld.param.s8 	%rs1, [_ZN3cub18CUB_300001_SM_10006detail10merge_sort26DeviceMergeSortMergeKernelINS2_10policy_hubIPN4cuda3std3__44pairImiEEE9Policy600ESA_PNS0_8NullTypeESA_SE_mNS7_4lessIS9_EES9_SD_EEvbT2_T3_T4_PT6_PT7_T5_PSJ_SJ_NS1_7vsmem_tE_param_0];
	ld.param.u64 	%rd126, [_ZN3cub18CUB_300001_SM_10006detail10merge_sort26DeviceMergeSortMergeKernelINS2_10policy_hubIPN4cuda3std3__44pairImiEEE9Policy600ESA_PNS0_8NullTypeESA_SE_mNS7_4lessIS9_EES9_SD_EEvbT2_T3_T4_PT6_PT7_T5_PSJ_SJ_NS1_7vsmem_tE_param_1];
	ld.param.u64 	%rd127, [_ZN3cub18CUB_300001_SM_10006detail10merge_sort26DeviceMergeSortMergeKernelINS2_10policy_hubIPN4cuda3std3__44pairImiEEE9Policy600ESA_PNS0_8NullTypeESA_SE_mNS7_4lessIS9_EES9_SD_EEvbT2_T3_T4_PT6_PT7_T5_PSJ_SJ_NS1_7vsmem_tE_param_4];
	cvta.to.global.u64 	%rd1, %rd127;
	cvta.to.global.u64 	%rd2, %rd126;
	mov.u32 	%r162, %ctaid.x;
	mov.u32 	%r163, %nctaid.x;
	cvt.u64.u32 	%rd3, %r162;
	mul.wide.u32 	%rd4, %r162, 1024;
	mov.u32 	%r1, %tid.x;
	add.s32 	%r164, %r163, -1;
	setp.ge.u32 	%p21, %r162, %r164;
	@%p21 bra 	$L__BB8_54;
	ld.param.u64 	%rd233, [_ZN3cub18CUB_300001_SM_10006detail10merge_sort26DeviceMergeSortMergeKernelINS2_10policy_hubIPN4cuda3std3__44pairImiEEE9Policy600ESA_PNS0_8NullTypeESA_SE_mNS7_4lessIS9_EES9_SD_EEvbT2_T3_T4_PT6_PT7_T5_PSJ_SJ_NS1_7vsmem_tE_param_8];
	ld.param.u64 	%rd231, [_ZN3cub18CUB_300001_SM_10006detail10merge_sort26DeviceMergeSortMergeKernelINS2_10policy_hubIPN4cuda3std3__44pairImiEEE9Policy600ESA_PNS0_8NullTypeESA_SE_mNS7_4lessIS9_EES9_SD_EEvbT2_T3_T4_PT6_PT7_T5_PSJ_SJ_NS1_7vsmem_tE_param_7];
	ld.param.u64 	%rd229, [_ZN3cub18CUB_300001_SM_10006detail10merge_sort26DeviceMergeSortMergeKernelINS2_10policy_hubIPN4cuda3std3__44pairImiEEE9Policy600ESA_PNS0_8NullTypeESA_SE_mNS7_4lessIS9_EES9_SD_EEvbT2_T3_T4_PT6_PT7_T5_PSJ_SJ_NS1_7vsmem_tE_param_3];
	cvta.to.global.u64 	%rd181, %rd231;
	shl.b64 	%rd182, %rd3, 3;
	add.s64 	%rd183, %rd181, %rd182;
	ld.global.u64 	%rd5, [%rd183];
	ld.global.u64 	%rd184, [%rd183+8];
	neg.s64 	%rd185, %rd233;
	and.b64  	%rd186, %rd185, %rd3;
	shl.b64 	%rd6, %rd186, 10;
	shl.b64 	%rd187, %rd233, 9;
	and.b64  	%rd7, %rd187, -1024;
	sub.s64 	%rd188, %rd3, %rd186;
	shl.b64 	%rd189, %rd188, 10;
	sub.s64 	%rd190, %rd5, %rd6;
	sub.s64 	%rd191, %rd184, %rd6;
	sub.s64 	%rd192, %rd229, %rd6;
	max.u64 	%rd193, %rd192, %rd7;
	sub.s64 	%rd194, %rd193, %rd7;
	sub.s64 	%rd195, %rd189, %rd190;
	min.u64 	%rd8, %rd195, %rd194;
	setp.eq.s64 	%p94, %rd188, -1;
	selp.b64 	%rd196, 1023, 1024, %p94;
	add.s64 	%rd197, %rd196, %rd189;
	sub.s64 	%rd198, %rd197, %rd191;
	or.b64  	%rd199, %rd185, %rd3;
	setp.eq.s64 	%p95, %rd199, -1;
	min.u64 	%rd200, %rd7, %rd192;
	selp.b64 	%rd201, %rd200, %rd191, %p95;
	selp.b64 	%rd202, %rd7, %rd198, %p95;
	min.u64 	%rd203, %rd202, %rd194;
	cvt.u32.u64 	%r242, %rd190;
	cvt.u32.u64 	%r243, %rd201;
	sub.s32 	%r2, %r243, %r242;
	cvt.u32.u64 	%r244, %rd203;
	cvt.u32.u64 	%r245, %rd8;
	sub.s32 	%r3, %r244, %r245;
	// begin inline asm
	griddepcontrol.wait;
	// end inline asm
	setp.eq.s16 	%p96, %rs1, 0;
	@%p96 bra 	$L__BB8_14;
	add.s64 	%rd204, %rd6, %rd7;
	add.s64 	%rd205, %rd204, %rd8;
	setp.ge.s32 	%p97, %r1, %r2;
	cvt.u64.u32 	%rd206, %r1;
	add.s64 	%rd207, %rd5, %rd206;
	shl.b64 	%rd208, %rd207, 4;
	add.s64 	%rd9, %rd2, %rd208;
	sub.s32 	%r246, %r1, %r2;
	cvt.s64.s32 	%rd209, %r246;
	add.s64 	%rd210, %rd205, %rd209;
	shl.b64 	%rd211, %rd210, 4;
	add.s64 	%rd10, %rd2, %rd211;
	@%p97 bra 	$L__BB8_4;
	ld.global.u64 	%rd243, [%rd9];
	ld.global.u32 	%r348, [%rd9+8];
	bra.uni 	$L__BB8_5;
$L__BB8_4:
	ld.global.u64 	%rd243, [%rd10];
	ld.global.u32 	%r348, [%rd10+8];
$L__BB8_5:
	add.s32 	%r247, %r1, 256;
	setp.lt.s32 	%p98, %r247, %r2;
	@%p98 bra 	$L__BB8_7;
	ld.global.u64 	%rd242, [%rd10+4096];
	ld.global.u32 	%r347, [%rd10+4104];
	bra.uni 	$L__BB8_8;
$L__BB8_7:
	ld.global.u64 	%rd242, [%rd9+4096];
	ld.global.u32 	%r347, [%rd9+4104];
$L__BB8_8:
	add.s32 	%r248, %r1, 512;
	setp.lt.s32 	%p99, %r248, %r2;
	@%p99 bra 	$L__BB8_10;
	ld.global.u64 	%rd241, [%rd10+8192];
	ld.global.u32 	%r346, [%rd10+8200];
	bra.uni 	$L__BB8_11;
$L__BB8_10:
	ld.global.u64 	%rd241, [%rd9+8192];
	ld.global.u32 	%r346, [%rd9+8200];
$L__BB8_11:
	add.s32 	%r249, %r1, 768;
	setp.lt.s32 	%p100, %r249, %r2;
	@%p100 bra 	$L__BB8_13;
	ld.global.u64 	%rd240, [%rd10+12288];
	ld.global.u32 	%r345, [%rd10+12296];
	bra.uni 	$L__BB8_26;
$L__BB8_13:
	ld.global.u64 	%rd240, [%rd9+12288];
	ld.global.u32 	%r345, [%rd9+12296];
	bra.uni 	$L__BB8_26;
$L__BB8_14:
	add.s64 	%rd212, %rd6, %rd7;
	add.s64 	%rd213, %rd212, %rd8;
	setp.ge.s32 	%p101, %r1, %r2;
	cvt.u64.u32 	%rd214, %r1;
	add.s64 	%rd215, %rd5, %rd214;
	shl.b64 	%rd216, %rd215, 4;
	add.s64 	%rd22, %rd1, %rd216;
	sub.s32 	%r250, %r1, %r2;
	cvt.s64.s32 	%rd217, %r250;
	add.s64 	%rd218, %rd213, %rd217;
	shl.b64 	%rd219, %rd218, 4;
	add.s64 	%rd23, %rd1, %rd219;
	@%p101 bra 	$L__BB8_16;
	ld.global.u64 	%rd243, [%rd22];
	ld.global.u32 	%r348, [%rd22+8];
	bra.uni 	$L__BB8_17;
$L__BB8_16:
	ld.global.u64 	%rd243, [%rd23];
	ld.global.u32 	%r348, [%rd23+8];
$L__BB8_17:
	add.s32 	%r251, %r1, 256;
	setp.lt.s32 	%p102, %r251, %r2;
	@%p102 bra 	$L__BB8_19;
	ld.global.u64 	%rd242, [%rd23+4096];
	ld.global.u32 	%r347, [%rd23+4104];
	bra.uni 	$L__BB8_20;
$L__BB8_19:
	ld.global.u64 	%rd242, [%rd22+4096];
	ld.global.u32 	%r347, [%rd22+4104];
$L__BB8_20:
	add.s32 	%r252, %r1, 512;
	setp.lt.s32 	%p103, %r252, %r2;
	@%p103 bra 	$L__BB8_22;
	ld.global.u64 	%rd241, [%rd23+8192];
	ld.global.u32 	%r346, [%rd23+8200];
	bra.uni 	$L__BB8_23;
$L__BB8_22:
	ld.global.u64 	%rd241, [%rd22+8192];
	ld.global.u32 	%r346, [%rd22+8200];
$L__BB8_23:
	add.s32 	%r253, %r1, 768;
	setp.lt.s32 	%p104, %r253, %r2;
	@%p104 bra 	$L__BB8_25;
	ld.global.u64 	%rd240, [%rd23+12288];
	ld.global.u32 	%r345, [%rd23+12296];
	bra.uni 	$L__BB8_26;
$L__BB8_25:
	ld.global.u64 	%rd240, [%rd22+12288];
	ld.global.u32 	%r345, [%rd22+12296];
$L__BB8_26:
	shl.b32 	%r254, %r1, 4;
	mov.u32 	%r255, _ZZN3cub18CUB_300001_SM_10006detail10merge_sort26DeviceMergeSortMergeKernelINS2_10policy_hubIPN4cuda3std3__44pairImiEEE9Policy600ESA_PNS0_8NullTypeESA_SE_mNS7_4lessIS9_EES9_SD_EEvbT2_T3_T4_PT6_PT7_T5_PSJ_SJ_NS1_7vsmem_tEE19static_temp_storage;
	add.s32 	%r256, %r255, %r254;
	st.shared.u64 	[%r256], %rd243;
	st.shared.u32 	[%r256+8], %r348;
	st.shared.u64 	[%r256+4096], %rd242;
	st.shared.u32 	[%r256+4104], %r347;
	st.shared.u64 	[%r256+8192], %rd241;
	st.shared.u32 	[%r256+8200], %r346;
	st.shared.u64 	[%r256+12288], %rd240;
	st.shared.u32 	[%r256+12296], %r345;
	bar.sync 	0;
	// begin inline asm
	griddepcontrol.launch_dependents;
	// end inline asm
	add.s32 	%r30, %r3, %r2;
	shl.b32 	%r31, %r1, 2;
	min.s32 	%r32, %r31, %r30;
	shl.b32 	%r257, %r2, 4;
	add.s32 	%r33, %r255, %r257;
	setp.lt.s32 	%p105, %r32, %r3;
	sub.s32 	%r258, %r32, %r3;
	selp.b32 	%r351, 0, %r258, %p105;
	min.s32 	%r349, %r32, %r2;
	setp.ge.s32 	%p106, %r351, %r349;
	@%p106 bra 	$L__BB8_30;
$L__BB8_27:
	sub.s32 	%r259, %r349, %r351;
	shr.u32 	%r260, %r259, 31;
	add.s32 	%r261, %r259, %r260;
	shr.s32 	%r262, %r261, 1;
	add.s32 	%r38, %r262, %r351;
	shl.b32 	%r263, %r38, 4;
	add.s32 	%r39, %r255, %r263;
	ld.shared.u64 	%rd39, [%r39];
	not.b32 	%r265, %r38;
	add.s32 	%r266, %r32, %r265;
	shl.b32 	%r267, %r266, 4;
	add.s32 	%r40, %r33, %r267;
	ld.shared.u64 	%rd40, [%r40];
	setp.lt.u64 	%p108, %rd40, %rd39;
	mov.pred 	%p148, 0;
	@%p108 bra 	$L__BB8_29;
	ld.shared.u32 	%r268, [%r40+8];
	ld.shared.u32 	%r270, [%r39+8];
	setp.lt.u64 	%p109, %rd39, %rd40;
	setp.ge.s32 	%p110, %r268, %r270;
	or.pred  	%p148, %p109, %p110;
$L__BB8_29:
	add.s32 	%r272, %r38, 1;
	selp.b32 	%r351, %r272, %r351, %p148;
	selp.b32 	%r349, %r349, %r38, %p148;
	setp.lt.s32 	%p111, %r351, %r349;
	@%p111 bra 	$L__BB8_27;
$L__BB8_30:
	sub.s32 	%r273, %r32, %r351;
	add.s32 	%r44, %r273, %r2;
	shl.b32 	%r274, %r351, 4;
	add.s32 	%r45, %r255, %r274;
	ld.shared.u64 	%rd247, [%r45];
	ld.shared.u32 	%r355, [%r45+8];
	shl.b32 	%r276, %r273, 4;
	add.s32 	%r47, %r33, %r276;
	ld.shared.u64 	%rd244, [%r47];
	ld.shared.u32 	%r352, [%r47+8];
	setp.ge.s32 	%p113, %r44, %r30;
	mov.pred 	%p149, 0;
	@%p113 bra 	$L__BB8_33;
	setp.ge.s32 	%p115, %r351, %r2;
	setp.lt.u64 	%p116, %rd244, %rd247;
	or.pred  	%p117, %p115, %p116;
	mov.pred 	%p149, -1;
	@%p117 bra 	$L__BB8_33;
	setp.ge.u64 	%p118, %rd247, %rd244;
	setp.lt.s32 	%p119, %r352, %r355;
	and.pred  	%p149, %p118, %p119;
$L__BB8_33:
	selp.b64 	%rd43, %rd244, %rd247, %p149;
	selp.b32 	%r49, %r352, %r355, %p149;
	selp.u32 	%r277, 1, 0, %p149;
	add.s32 	%r50, %r44, %r277;
	not.pred 	%p120, %p149;
	selp.u32 	%r278, 1, 0, %p120;
	add.s32 	%r51, %r351, %r278;
	@%p120 bra 	$L__BB8_35;
	ld.shared.u64 	%rd244, [%r47+16];
	ld.shared.u32 	%r352, [%r47+24];
	bra.uni 	$L__BB8_36;
$L__BB8_35:
	ld.shared.u64 	%rd247, [%r45+16];
	ld.shared.u32 	%r355, [%r45+24];
$L__BB8_36:
	setp.ge.s32 	%p122, %r50, %r30;
	mov.pred 	%p150, 0;
	@%p122 bra 	$L__BB8_39;
	setp.ge.s32 	%p124, %r51, %r2;
	setp.lt.u64 	%p125, %rd244, %rd247;
	or.pred  	%p126, %p124, %p125;
	mov.pred 	%p150, -1;
	@%p126 bra 	$L__BB8_39;
	setp.ge.u64 	%p127, %rd247, %rd244;
	setp.lt.s32 	%p128, %r352, %r355;
	and.pred  	%p150, %p127, %p128;
$L__BB8_39:
	selp.b64 	%rd48, %rd244, %rd247, %p150;
	selp.b32 	%r56, %r352, %r355, %p150;
	selp.u32 	%r279, 1, 0, %p150;
	add.s32 	%r57, %r50, %r279;
	not.pred 	%p129, %p150;
	selp.u32 	%r280, 1, 0, %p129;
	add.s32 	%r58, %r51, %r280;
	@%p150 bra 	$L__BB8_41;
	shl.b32 	%r281, %r58, 4;
	add.s32 	%r283, %r255, %r281;
	ld.shared.u64 	%rd247, [%r283];
	ld.shared.u32 	%r355, [%r283+8];
	bra.uni 	$L__BB8_42;
$L__BB8_41:
	shl.b32 	%r284, %r57, 4;
	add.s32 	%r286, %r255, %r284;
	ld.shared.u64 	%rd244, [%r286];
	ld.shared.u32 	%r352, [%r286+8];
$L__BB8_42:
	setp.ge.s32 	%p131, %r57, %r30;
	mov.pred 	%p151, 0;
	@%p131 bra 	$L__BB8_45;
	setp.ge.s32 	%p133, %r58, %r2;
	setp.lt.u64 	%p134, %rd244, %rd247;
	or.pred  	%p135, %p133, %p134;
	mov.pred 	%p151, -1;
	@%p135 bra 	$L__BB8_45;
	setp.ge.u64 	%p136, %rd247, %rd244;
	setp.lt.s32 	%p137, %r352, %r355;
	and.pred  	%p151, %p136, %p137;
$L__BB8_45:
	selp.b64 	%rd53, %rd244, %rd247, %p151;
	selp.b32 	%r63, %r352, %r355, %p151;
	selp.u32 	%r287, 1, 0, %p151;
	add.s32 	%r64, %r57, %r287;
	not.pred 	%p138, %p151;
	selp.u32 	%r288, 1, 0, %p138;
	add.s32 	%r65, %r58, %r288;
	@%p151 bra 	$L__BB8_47;
	shl.b32 	%r289, %r65, 4;
	add.s32 	%r291, %r255, %r289;
	ld.shared.u64 	%rd247, [%r291];
	ld.shared.u32 	%r355, [%r291+8];
	bra.uni 	$L__BB8_48;
$L__BB8_47:
	shl.b32 	%r292, %r64, 4;
	add.s32 	%r294, %r255, %r292;
	ld.shared.u64 	%rd244, [%r294];
	ld.shared.u32 	%r352, [%r294+8];
$L__BB8_48:
	setp.ge.s32 	%p140, %r64, %r30;
	mov.pred 	%p152, 0;
	@%p140 bra 	$L__BB8_51;
	setp.ge.s32 	%p142, %r65, %r2;
	setp.lt.u64 	%p143, %rd244, %rd247;
	or.pred  	%p144, %p142, %p143;
	mov.pred 	%p152, -1;
	@%p144 bra 	$L__BB8_51;
	setp.ge.u64 	%p145, %rd247, %rd244;
	setp.lt.s32 	%p146, %r352, %r355;
	and.pred  	%p152, %p145, %p146;
$L__BB8_51:
	setp.eq.s16 	%p147, %rs1, 0;
	selp.b64 	%rd58, %rd244, %rd247, %p152;
	selp.b32 	%r70, %r352, %r355, %p152;
	bar.sync 	0;
	@%p147 bra 	$L__BB8_53;
	// begin inline asm
	mov.u32 %r295, %laneid;
	// end inline asm
	and.b32  	%r296, %r31, 3968;
	shl.b32 	%r297, %r295, 2;
	add.s32 	%r298, %r297, %r296;
	shl.b32 	%r299, %r298, 4;
	add.s32 	%r301, %r255, %r299;
	st.shared.u64 	[%r301], %rd43;
	st.shared.u32 	[%r301+8], %r49;
	st.shared.u64 	[%r301+16], %rd48;
	st.shared.u32 	[%r301+24], %r56;
	st.shared.u64 	[%r301+32], %rd53;
	st.shared.u32 	[%r301+40], %r63;
	st.shared.u64 	[%r301+48], %rd58;
	st.shared.u32 	[%r301+56], %r70;
	bar.warp.sync 	-1;
	mad.lo.s32 	%r302, %r295, -48, %r301;
	and.b32  	%r303, %r1, 31;
	or.b32  	%r304, %r296, %r303;
	cvt.u64.u32 	%rd220, %r304;
	add.s64 	%rd221, %rd4, %rd220;
	shl.b64 	%rd222, %rd221, 4;
	add.s64 	%rd223, %rd1, %rd222;
	ld.shared.v2.u32 	{%r305, %r306}, [%r302];
	st.global.v2.u32 	[%rd223], {%r305, %r306};
	ld.shared.u32 	%r307, [%r302+8];
	st.global.u32 	[%rd223+8], %r307;
	ld.shared.v2.u32 	{%r308, %r309}, [%r302+512];
	st.global.v2.u32 	[%rd223+512], {%r308, %r309};
	ld.shared.u32 	%r310, [%r302+520];
	st.global.u32 	[%rd223+520], %r310;
	ld.shared.v2.u32 	{%r311, %r312}, [%r302+1024];
	st.global.v2.u32 	[%rd223+1024], {%r311, %r312};
	ld.shared.u32 	%r313, [%r302+1032];
	st.global.u32 	[%rd223+1032], %r313;
	ld.shared.v2.u32 	{%r314, %r315}, [%r302+1536];
	st.global.v2.u32 	[%rd223+1536], {%r314, %r315};
	ld.shared.u32 	%r316, [%r302+1544];
	st.global.u32 	[%rd223+1544], %r316;
	bra.uni 	$L__BB8_133;
$L__BB8_53:
	// begin inline asm
	mov.u32 %r317, %laneid;
	// end inline asm
	and.b32  	%r318, %r31, 3968;
	shl.b32 	%r319, %r317, 2;
	add.s32 	%r320, %r319, %r318;
	shl.b32 	%r321, %r320, 4;
	add.s32 	%r323, %r255, %r321;
	st.shared.u64 	[%r323], %rd43;
	st.shared.u32 	[%r323+8], %r49;
	st.shared.u64 	[%r323+16], %rd48;
	st.shared.u32 	[%r323+24], %r56;
	st.shared.u64 	[%r323+32], %rd53;
	st.shared.u32 	[%r323+40], %r63;
	st.shared.u64 	[%r323+48], %rd58;
	st.shared.u32 	[%r323+56], %r70;
	bar.warp.sync 	-1;
	mad.lo.s32 	%r324, %r317, -48, %r323;
	and.b32  	%r325, %r1, 31;
	or.b32  	%r326, %r318, %r325;
	cvt.u64.u32 	%rd224, %r326;
	add.s64 	%rd225, %rd4, %rd224;
	shl.b64 	%rd226, %rd225, 4;
	add.s64 	%rd227, %rd2, %rd226;
	ld.shared.v2.u32 	{%r327, %r328}, [%r324];
	st.global.v2.u32 	[%rd227], {%r327, %r328};
	ld.shared.u32 	%r329, [%r324+8];
	st.global.u32 	[%rd227+8], %r329;
	ld.shared.v2.u32 	{%r330, %r331}, [%r324+512];
	st.global.v2.u32 	[%rd227+512], {%r330, %r331};
	ld.shared.u32 	%r332, [%r324+520];
	st.global.u32 	[%rd227+520], %r332;
	ld.shared.v2.u32 	{%r333, %r334}, [%r324+1024];
	st.global.v2.u32 	[%rd227+1024], {%r333, %r334};
	ld.shared.u32 	%r335, [%r324+1032];
	st.global.u32 	[%rd227+1032], %r335;
	ld.shared.v2.u32 	{%r336, %r337}, [%r324+1536];
	st.global.v2.u32 	[%rd227+1536], {%r336, %r337};
	ld.shared.u32 	%r338, [%r324+1544];
	st.global.u32 	[%rd227+1544], %r338;
	bra.uni 	$L__BB8_133;
$L__BB8_54:
	ld.param.u64 	%rd232, [_ZN3cub18CUB_300001_SM_10006detail10merge_sort26DeviceMergeSortMergeKernelINS2_10policy_hubIPN4cuda3std3__44pairImiEEE9Policy600ESA_PNS0_8NullTypeESA_SE_mNS7_4lessIS9_EES9_SD_EEvbT2_T3_T4_PT6_PT7_T5_PSJ_SJ_NS1_7vsmem_tE_param_8];
	ld.param.u64 	%rd230, [_ZN3cub18CUB_300001_SM_10006detail10merge_sort26DeviceMergeSortMergeKernelINS2_10policy_hubIPN4cuda3std3__44pairImiEEE9Policy600ESA_PNS0_8NullTypeESA_SE_mNS7_4lessIS9_EES9_SD_EEvbT2_T3_T4_PT6_PT7_T5_PSJ_SJ_NS1_7vsmem_tE_param_7];
	ld.param.u64 	%rd228, [_ZN3cub18CUB_300001_SM_10006detail10merge_sort26DeviceMergeSortMergeKernelINS2_10policy_hubIPN4cuda3std3__44pairImiEEE9Policy600ESA_PNS0_8NullTypeESA_SE_mNS7_4lessIS9_EES9_SD_EEvbT2_T3_T4_PT6_PT7_T5_PSJ_SJ_NS1_7vsmem_tE_param_3];
	cvta.to.global.u64 	%rd128, %rd230;
	shl.b64 	%rd129, %rd3, 3;
	add.s64 	%rd130, %rd128, %rd129;
	ld.global.u64 	%rd59, [%rd130];
	ld.global.u64 	%rd131, [%rd130+8];
	neg.s64 	%rd132, %rd232;
	and.b64  	%rd133, %rd132, %rd3;
	shl.b64 	%rd60, %rd133, 10;
	shl.b64 	%rd134, %rd232, 9;
	and.b64  	%rd61, %rd134, -1024;
	sub.s64 	%rd135, %rd3, %rd133;
	shl.b64 	%rd136, %rd135, 10;
	sub.s64 	%rd137, %rd59, %rd60;
	sub.s64 	%rd138, %rd131, %rd60;
	sub.s64 	%rd139, %rd228, %rd60;
	max.u64 	%rd140, %rd139, %rd61;
	sub.s64 	%rd141, %rd140, %rd61;
	sub.s64 	%rd142, %rd136, %rd137;
	min.u64 	%rd62, %rd142, %rd141;
	setp.eq.s64 	%p22, %rd135, -1;
	selp.b64 	%rd143, 1023, 1024, %p22;
	add.s64 	%rd144, %rd143, %rd136;
	sub.s64 	%rd145, %rd144, %rd138;
	or.b64  	%rd146, %rd132, %rd3;
	setp.eq.s64 	%p23, %rd146, -1;
	min.u64 	%rd147, %rd61, %rd139;
	selp.b64 	%rd148, %rd147, %rd138, %p23;
	selp.b64 	%rd149, %rd61, %rd145, %p23;
	min.u64 	%rd150, %rd149, %rd141;
	cvt.u32.u64 	%r165, %rd137;
	cvt.u32.u64 	%r166, %rd148;
	sub.s32 	%r71, %r166, %r165;
	cvt.u32.u64 	%r167, %rd150;
	cvt.u32.u64 	%r168, %rd62;
	sub.s32 	%r72, %r167, %r168;
	// begin inline asm
	griddepcontrol.wait;
	// end inline asm
	setp.eq.s16 	%p24, %rs1, 0;
	@%p24 bra 	$L__BB8_71;
	add.s64 	%rd152, %rd60, %rd61;
	add.s64 	%rd153, %rd152, %rd62;
	add.s32 	%r73, %r72, %r71;
	setp.ge.s32 	%p25, %r1, %r73;
	cvt.u64.u32 	%rd154, %r1;
	add.s64 	%rd155, %rd59, %rd154;
	shl.b64 	%rd156, %rd155, 4;
	add.s64 	%rd63, %rd2, %rd156;
	sub.s32 	%r170, %r1, %r71;
	cvt.s64.s32 	%rd157, %r170;
	add.s64 	%rd158, %rd153, %rd157;
	shl.b64 	%rd159, %rd158, 4;
	add.s64 	%rd64, %rd2, %rd159;
	mov.b32 	%r364, 0;
	mov.b64 	%rd256, 0;
	@%p25 bra 	$L__BB8_59;
	setp.ge.s32 	%p26, %r1, %r71;
	@%p26 bra 	$L__BB8_58;
	ld.global.u64 	%rd256, [%rd63];
	ld.global.u32 	%r364, [%rd63+8];
	bra.uni 	$L__BB8_59;
$L__BB8_58:
	ld.global.u64 	%rd256, [%rd64];
	ld.global.u32 	%r364, [%rd64+8];
$L__BB8_59:
	add.s32 	%r77, %r1, 256;
	setp.ge.s32 	%p27, %r77, %r73;
	mov.b32 	%r365, 0;
	mov.b64 	%rd257, 0;
	@%p27 bra 	$L__BB8_63;
	setp.lt.s32 	%p28, %r77, %r71;
	@%p28 bra 	$L__BB8_62;
	ld.global.u64 	%rd257, [%rd64+4096];
	ld.global.u32 	%r365, [%rd64+4104];
	bra.uni 	$L__BB8_63;
$L__BB8_62:
	ld.global.u64 	%rd257, [%rd63+4096];
	ld.global.u32 	%r365, [%rd63+4104];
$L__BB8_63:
	add.s32 	%r81, %r1, 512;
	setp.ge.s32 	%p29, %r81, %r73;
	mov.b32 	%r366, 0;
	mov.b64 	%rd258, 0;
	@%p29 bra 	$L__BB8_67;
	setp.lt.s32 	%p30, %r81, %r71;
	@%p30 bra 	$L__BB8_66;
	ld.global.u64 	%rd258, [%rd64+8192];
	ld.global.u32 	%r366, [%rd64+8200];
	bra.uni 	$L__BB8_67;
$L__BB8_66:
	ld.global.u64 	%rd258, [%rd63+8192];
	ld.global.u32 	%r366, [%rd63+8200];
$L__BB8_67:
	add.s32 	%r85, %r1, 768;
	setp.ge.s32 	%p31, %r85, %r73;
	mov.b32 	%r367, 0;
	mov.b64 	%rd259, 0;
	@%p31 bra 	$L__BB8_87;
	setp.lt.s32 	%p32, %r85, %r71;
	@%p32 bra 	$L__BB8_70;
	ld.global.u64 	%rd259, [%rd64+12288];
	ld.global.u32 	%r367, [%rd64+12296];
	bra.uni 	$L__BB8_87;
$L__BB8_70:
	ld.global.u64 	%rd259, [%rd63+12288];
	ld.global.u32 	%r367, [%rd63+12296];
	bra.uni 	$L__BB8_87;
$L__BB8_71:
	add.s64 	%rd164, %rd60, %rd61;
	add.s64 	%rd165, %rd164, %rd62;
	add.s32 	%r88, %r72, %r71;
	setp.ge.s32 	%p33, %r1, %r88;
	cvt.u64.u32 	%rd166, %r1;
	add.s64 	%rd167, %rd59, %rd166;
	shl.b64 	%rd168, %rd167, 4;
	add.s64 	%rd76, %rd1, %rd168;
	sub.s32 	%r175, %r1, %r71;
	cvt.s64.s32 	%rd169, %r175;
	add.s64 	%rd170, %rd165, %rd169;
	shl.b64 	%rd171, %rd170, 4;
	add.s64 	%rd77, %rd1, %rd171;
	mov.b32 	%r364, 0;
	mov.b64 	%rd256, 0;
	@%p33 bra 	$L__BB8_75;
	setp.ge.s32 	%p34, %r1, %r71;
	@%p34 bra 	$L__BB8_74;
	ld.global.u64 	%rd256, [%rd76];
	ld.global.u32 	%r364, [%rd76+8];
	bra.uni 	$L__BB8_75;
$L__BB8_74:
	ld.global.u64 	%rd256, [%rd77];
	ld.global.u32 	%r364, [%rd77+8];
$L__BB8_75:
	add.s32 	%r92, %r1, 256;
	setp.ge.s32 	%p35, %r92, %r88;
	mov.b32 	%r365, 0;
	mov.b64 	%rd257, 0;
	@%p35 bra 	$L__BB8_79;
	setp.lt.s32 	%p36, %r92, %r71;
	@%p36 bra 	$L__BB8_78;
	ld.global.u64 	%rd257, [%rd77+4096];
	ld.global.u32 	%r365, [%rd77+4104];
	bra.uni 	$L__BB8_79;
$L__BB8_78:
	ld.global.u64 	%rd257, [%rd76+4096];
	ld.global.u32 	%r365, [%rd76+4104];
$L__BB8_79:
	add.s32 	%r96, %r1, 512;
	setp.ge.s32 	%p37, %r96, %r88;
	mov.b32 	%r366, 0;
	mov.b64 	%rd258, 0;
	@%p37 bra 	$L__BB8_83;
	setp.lt.s32 	%p38, %r96, %r71;
	@%p38 bra 	$L__BB8_82;
	ld.global.u64 	%rd258, [%rd77+8192];
	ld.global.u32 	%r366, [%rd77+8200];
	bra.uni 	$L__BB8_83;
$L__BB8_82:
	ld.global.u64 	%rd258, [%rd76+8192];
	ld.global.u32 	%r366, [%rd76+8200];
$L__BB8_83:
	add.s32 	%r100, %r1, 768;
	setp.ge.s32 	%p39, %r100, %r88;
	mov.b32 	%r367, 0;
	mov.b64 	%rd259, 0;
	@%p39 bra 	$L__BB8_87;
	setp.lt.s32 	%p40, %r100, %r71;
	@%p40 bra 	$L__BB8_86;
	ld.global.u64 	%rd259, [%rd77+12288];
	ld.global.u32 	%r367, [%rd77+12296];
	bra.uni 	$L__BB8_87;
$L__BB8_86:
	ld.global.u64 	%rd259, [%rd76+12288];
	ld.global.u32 	%r367, [%rd76+12296];
$L__BB8_87:
	shl.b32 	%r179, %r1, 4;
	mov.u32 	%r180, _ZZN3cub18CUB_300001_SM_10006detail10merge_sort26DeviceMergeSortMergeKernelINS2_10policy_hubIPN4cuda3std3__44pairImiEEE9Policy600ESA_PNS0_8NullTypeESA_SE_mNS7_4lessIS9_EES9_SD_EEvbT2_T3_T4_PT6_PT7_T5_PSJ_SJ_NS1_7vsmem_tEE19static_temp_storage;
	add.s32 	%r181, %r180, %r179;
	st.shared.u64 	[%r181], %rd256;
	st.shared.u32 	[%r181+8], %r364;
	st.shared.u64 	[%r181+4096], %rd257;
	st.shared.u32 	[%r181+4104], %r365;
	st.shared.u64 	[%r181+8192], %rd258;
	st.shared.u32 	[%r181+8200], %r366;
	st.shared.u64 	[%r181+12288], %rd259;
	st.shared.u32 	[%r181+12296], %r367;
	bar.sync 	0;
	// begin inline asm
	griddepcontrol.launch_dependents;
	// end inline asm
	add.s32 	%r107, %r72, %r71;
	shl.b32 	%r108, %r1, 2;
	min.s32 	%r109, %r108, %r107;
	shl.b32 	%r182, %r71, 4;
	add.s32 	%r110, %r180, %r182;
	setp.lt.s32 	%p41, %r109, %r72;
	sub.s32 	%r183, %r109, %r72;
	selp.b32 	%r370, 0, %r183, %p41;
	min.s32 	%r368, %r109, %r71;
	setp.ge.s32 	%p42, %r370, %r368;
	@%p42 bra 	$L__BB8_91;
$L__BB8_88:
	sub.s32 	%r184, %r368, %r370;
	shr.u32 	%r185, %r184, 31;
	add.s32 	%r186, %r184, %r185;
	shr.s32 	%r187, %r186, 1;
	add.s32 	%r115, %r187, %r370;
	shl.b32 	%r188, %r115, 4;
	add.s32 	%r116, %r180, %r188;
	ld.shared.u64 	%rd93, [%r116];
	not.b32 	%r190, %r115;
	add.s32 	%r191, %r109, %r190;
	shl.b32 	%r192, %r191, 4;
	add.s32 	%r117, %r110, %r192;
	ld.shared.u64 	%rd94, [%r117];
	setp.lt.u64 	%p44, %rd94, %rd93;
	mov.pred 	%p153, 0;
	@%p44 bra 	$L__BB8_90;
	ld.shared.u32 	%r193, [%r117+8];
	ld.shared.u32 	%r195, [%r116+8];
	setp.lt.u64 	%p45, %rd93, %rd94;
	setp.ge.s32 	%p46, %r193, %r195;
	or.pred  	%p153, %p45, %p46;
$L__BB8_90:
	add.s32 	%r197, %r115, 1;
	selp.b32 	%r370, %r197, %r370, %p153;
	selp.b32 	%r368, %r368, %r115, %p153;
	setp.lt.s32 	%p47, %r370, %r368;
	@%p47 bra 	$L__BB8_88;
$L__BB8_91:
	sub.s32 	%r198, %r109, %r370;
	add.s32 	%r121, %r198, %r71;
	shl.b32 	%r199, %r370, 4;
	add.s32 	%r122, %r180, %r199;
	ld.shared.u64 	%rd263, [%r122];
	ld.shared.u32 	%r374, [%r122+8];
	shl.b32 	%r201, %r198, 4;
	add.s32 	%r124, %r110, %r201;
	ld.shared.u64 	%rd260, [%r124];
	ld.shared.u32 	%r371, [%r124+8];
	setp.ge.s32 	%p49, %r121, %r107;
	mov.pred 	%p154, 0;
	@%p49 bra 	$L__BB8_94;
	setp.ge.s32 	%p51, %r370, %r71;
	setp.lt.u64 	%p52, %rd260, %rd263;
	or.pred  	%p53, %p51, %p52;
	mov.pred 	%p154, -1;
	@%p53 bra 	$L__BB8_94;
	setp.ge.u64 	%p54, %rd263, %rd260;
	setp.lt.s32 	%p55, %r371, %r374;
	and.pred  	%p154, %p54, %p55;
$L__BB8_94:
	selp.b64 	%rd97, %rd260, %rd263, %p154;
	selp.b32 	%r126, %r371, %r374, %p154;
	selp.u32 	%r202, 1, 0, %p154;
	add.s32 	%r127, %r121, %r202;
	not.pred 	%p56, %p154;
	selp.u32 	%r203, 1, 0, %p56;
	add.s32 	%r128, %r370, %r203;
	@%p56 bra 	$L__BB8_96;
	ld.shared.u64 	%rd260, [%r124+16];
	ld.shared.u32 	%r371, [%r124+24];
	bra.uni 	$L__BB8_97;
$L__BB8_96:
	ld.shared.u64 	%rd263, [%r122+16];
	ld.shared.u32 	%r374, [%r122+24];
$L__BB8_97:
	setp.ge.s32 	%p58, %r127, %r107;
	mov.pred 	%p155, 0;
	@%p58 bra 	$L__BB8_100;
	setp.ge.s32 	%p60, %r128, %r71;
	setp.lt.u64 	%p61, %rd260, %rd263;
	or.pred  	%p62, %p60, %p61;
	mov.pred 	%p155, -1;
	@%p62 bra 	$L__BB8_100;
	setp.ge.u64 	%p63, %rd263, %rd260;
	setp.lt.s32 	%p64, %r371, %r374;
	and.pred  	%p155, %p63, %p64;
$L__BB8_100:
	selp.b64 	%rd102, %rd260, %rd263, %p155;
	selp.b32 	%r133, %r371, %r374, %p155;
	selp.u32 	%r204, 1, 0, %p155;
	add.s32 	%r134, %r127, %r204;
	not.pred 	%p65, %p155;
	selp.u32 	%r205, 1, 0, %p65;
	add.s32 	%r135, %r128, %r205;
	@%p155 bra 	$L__BB8_102;
	shl.b32 	%r206, %r135, 4;
	add.s32 	%r208, %r180, %r206;
	ld.shared.u64 	%rd263, [%r208];
	ld.shared.u32 	%r374, [%r208+8];
	bra.uni 	$L__BB8_103;
$L__BB8_102:
	shl.b32 	%r209, %r134, 4;
	add.s32 	%r211, %r180, %r209;
	ld.shared.u64 	%rd260, [%r211];
	ld.shared.u32 	%r371, [%r211+8];
$L__BB8_103:
	setp.ge.s32 	%p67, %r134, %r107;
	mov.pred 	%p156, 0;
	@%p67 bra 	$L__BB8_106;
	setp.ge.s32 	%p69, %r135, %r71;
	setp.lt.u64 	%p70, %rd260, %rd263;
	or.pred  	%p71, %p69, %p70;
	mov.pred 	%p156, -1;
	@%p71 bra 	$L__BB8_106;
	setp.ge.u64 	%p72, %rd263, %rd260;
	setp.lt.s32 	%p73, %r371, %r374;
	and.pred  	%p156, %p72, %p73;
$L__BB8_106:
	selp.b64 	%rd107, %rd260, %rd263, %p156;
	selp.b32 	%r140, %r371, %r374, %p156;
	selp.u32 	%r212, 1, 0, %p156;
	add.s32 	%r141, %r134, %r212;
	not.pred 	%p74, %p156;
	selp.u32 	%r213, 1, 0, %p74;
	add.s32 	%r142, %r135, %r213;
	@%p156 bra 	$L__BB8_108;
	shl.b32 	%r214, %r142, 4;
	add.s32 	%r216, %r180, %r214;
	ld.shared.u64 	%rd263, [%r216];
	ld.shared.u32 	%r374, [%r216+8];
	bra.uni 	$L__BB8_109;
$L__BB8_108:
	shl.b32 	%r217, %r141, 4;
	add.s32 	%r219, %r180, %r217;
	ld.shared.u64 	%rd260, [%r219];
	ld.shared.u32 	%r371, [%r219+8];
$L__BB8_109:
	setp.ge.s32 	%p76, %r141, %r107;
	mov.pred 	%p157, 0;
	@%p76 bra 	$L__BB8_112;
	setp.ge.s32 	%p78, %r142, %r71;
	setp.lt.u64 	%p79, %rd260, %rd263;
	or.pred  	%p80, %p78, %p79;
	mov.pred 	%p157, -1;
	@%p80 bra 	$L__BB8_112;
	setp.ge.u64 	%p81, %rd263, %rd260;
	setp.lt.s32 	%p82, %r371, %r374;
	and.pred  	%p157, %p81, %p82;
$L__BB8_112:
	setp.eq.s16 	%p83, %rs1, 0;
	selp.b64 	%rd112, %rd260, %rd263, %p157;
	selp.b32 	%r147, %r371, %r374, %p157;
	bar.sync 	0;
	@%p83 bra 	$L__BB8_123;
	// begin inline asm
	mov.u32 %r220, %laneid;
	// end inline asm
	and.b32  	%r148, %r108, 3968;
	shl.b32 	%r221, %r220, 2;
	add.s32 	%r222, %r221, %r148;
	shl.b32 	%r223, %r222, 4;
	add.s32 	%r225, %r180, %r223;
	st.shared.u64 	[%r225], %rd97;
	st.shared.u32 	[%r225+8], %r126;
	st.shared.u64 	[%r225+16], %rd102;
	st.shared.u32 	[%r225+24], %r133;
	st.shared.u64 	[%r225+32], %rd107;
	st.shared.u32 	[%r225+40], %r140;
	st.shared.u64 	[%r225+48], %rd112;
	st.shared.u32 	[%r225+56], %r147;
	bar.warp.sync 	-1;
	mad.lo.s32 	%r226, %r220, -48, %r225;
	ld.shared.u64 	%rd113, [%r226];
	ld.shared.u32 	%r149, [%r226+8];
	ld.shared.u64 	%rd114, [%r226+512];
	ld.shared.u32 	%r150, [%r226+520];
	ld.shared.u64 	%rd115, [%r226+1024];
	ld.shared.u32 	%r151, [%r226+1032];
	ld.shared.u64 	%rd116, [%r226+1536];
	ld.shared.u32 	%r152, [%r226+1544];
	setp.ne.s32 	%p84, %r1, 0;
	@%p84 bra 	$L__BB8_115;
	st.volatile.shared.u32 	[_ZZN3cub18CUB_300001_SM_10006detail10merge_sort26DeviceMergeSortMergeKernelINS2_10policy_hubIPN4cuda3std3__44pairImiEEE9Policy600ESA_PNS0_8NullTypeESA_SE_mNS7_4lessIS9_EES9_SD_EEvbT2_T3_T4_PT6_PT7_T5_PSJ_SJ_NS1_7vsmem_tEE19static_temp_storage+16384], %r107;
$L__BB8_115:
	bar.sync 	0;
	ld.volatile.shared.u32 	%r153, [_ZZN3cub18CUB_300001_SM_10006detail10merge_sort26DeviceMergeSortMergeKernelINS2_10policy_hubIPN4cuda3std3__44pairImiEEE9Policy600ESA_PNS0_8NullTypeESA_SE_mNS7_4lessIS9_EES9_SD_EEvbT2_T3_T4_PT6_PT7_T5_PSJ_SJ_NS1_7vsmem_tEE19static_temp_storage+16384];
	and.b32  	%r227, %r1, 31;
	add.s32 	%r154, %r148, %r227;
	setp.ge.s32 	%p85, %r154, %r153;
	cvt.u64.u32 	%rd175, %r154;
	add.s64 	%rd176, %rd4, %rd175;
	shl.b64 	%rd177, %rd176, 4;
	add.s64 	%rd117, %rd1, %rd177;
	@%p85 bra 	$L__BB8_117;
	st.global.u64 	[%rd117], %rd113;
	st.global.u32 	[%rd117+8], %r149;
$L__BB8_117:
	add.s32 	%r228, %r154, 32;
	setp.ge.s32 	%p86, %r228, %r153;
	@%p86 bra 	$L__BB8_119;
	st.global.u64 	[%rd117+512], %rd114;
	st.global.u32 	[%rd117+520], %r150;
$L__BB8_119:
	add.s32 	%r229, %r154, 64;
	setp.ge.s32 	%p87, %r229, %r153;
	@%p87 bra 	$L__BB8_121;
	st.global.u64 	[%rd117+1024], %rd115;
	st.global.u32 	[%rd117+1032], %r151;
$L__BB8_121:
	add.s32 	%r230, %r154, 96;
	setp.ge.s32 	%p88, %r230, %r153;
	@%p88 bra 	$L__BB8_133;
	st.global.u64 	[%rd117+1536], %rd116;
	st.global.u32 	[%rd117+1544], %r152;
	bra.uni 	$L__BB8_133;
$L__BB8_123:
	// begin inline asm
	mov.u32 %r231, %laneid;
	// end inline asm
	and.b32  	%r155, %r108, 3968;
	shl.b32 	%r232, %r231, 2;
	add.s32 	%r233, %r232, %r155;
	shl.b32 	%r234, %r233, 4;
	add.s32 	%r236, %r180, %r234;
	st.shared.u64 	[%r236], %rd97;
	st.shared.u32 	[%r236+8], %r126;
	st.shared.u64 	[%r236+16], %rd102;
	st.shared.u32 	[%r236+24], %r133;
	st.shared.u64 	[%r236+32], %rd107;
	st.shared.u32 	[%r236+40], %r140;
	st.shared.u64 	[%r236+48], %rd112;
	st.shared.u32 	[%r236+56], %r147;
	bar.warp.sync 	-1;
	mad.lo.s32 	%r237, %r231, -48, %r236;
	ld.shared.u64 	%rd118, [%r237];
	ld.shared.u32 	%r156, [%r237+8];
	ld.shared.u64 	%rd119, [%r237+512];
	ld.shared.u32 	%r157, [%r237+520];
	ld.shared.u64 	%rd120, [%r237+1024];
	ld.shared.u32 	%r158, [%r237+1032];
	ld.shared.u64 	%rd121, [%r237+1536];
	ld.shared.u32 	%r159, [%r237+1544];
	setp.ne.s32 	%p89, %r1, 0;
	@%p89 bra 	$L__BB8_125;
	st.volatile.shared.u32 	[_ZZN3cub18CUB_300001_SM_10006detail10merge_sort26DeviceMergeSortMergeKernelINS2_10policy_hubIPN4cuda3std3__44pairImiEEE9Policy600ESA_PNS0_8NullTypeESA_SE_mNS7_4lessIS9_EES9_SD_EEvbT2_T3_T4_PT6_PT7_T5_PSJ_SJ_NS1_7vsmem_tEE19static_temp_storage+16384], %r107;
$L__BB8_125:
	bar.sync 	0;
	ld.volatile.shared.u32 	%r160, [_ZZN3cub18CUB_300001_SM_10006detail10merge_sort26DeviceMergeSortMergeKernelINS2_10policy_hubIPN4cuda3std3__44pairImiEEE9Policy600ESA_PNS0_8NullTypeESA_SE_mNS7_4lessIS9_EES9_SD_EEvbT2_T3_T4_PT6_PT7_T5_PSJ_SJ_NS1_7vsmem_tEE19static_temp_storage+16384];
	and.b32  	%r238, %r1, 31;
	add.s32 	%r161, %r155, %r238;
	setp.ge.s32 	%p90, %r161, %r160;
	cvt.u64.u32 	%rd178, %r161;
	add.s64 	%rd179, %rd4, %rd178;
	shl.b64 	%rd180, %rd179, 4;
	add.s64 	%rd122, %rd2, %rd180;
	@%p90 bra 	$L__BB8_127;
	st.global.u64 	[%rd122], %rd118;
	st.global.u32 	[%rd122+8], %r156;
$L__BB8_127:
	add.s32 	%r239, %r161, 32;
	setp.ge.s32 	%p91, %r239, %r160;
	@%p91 bra 	$L__BB8_129;
	st.global.u64 	[%rd122+512], %rd119;
	st.global.u32 	[%rd122+520], %r157;
$L__BB8_129:
	add.s32 	%r240, %r161, 64;
	setp.ge.s32 	%p92, %r240, %r160;
	@%p92 bra 	$L__BB8_131;
	st.global.u64 	[%rd122+1024], %rd120;
	st.global.u32 	[%rd122+1032], %r158;
$L__BB8_131:
	add.s32 	%r241, %r161, 96;
	setp.ge.s32 	%p93, %r241, %r160;
	@%p93 bra 	$L__BB8_133;
	st.global.u64 	[%rd122+1536], %rd121;
	st.global.u32 	[%rd122+1544], %r159;
$L__BB8_133:
	ret;

}


// ===== COMPILED SASS (sm_100) =====

	.target	sm_100

	.elftype	@"ET_EXEC"


//--------------------- .note.nv.tkinfo           --------------------------
	.section	.note.nv.tkinfo,"",@"SHT_NOTE"
	.sectionflags	@"SHF_NOTE_NV_TKINFO"
	.tkinfo
        /*0018*/ 	.word	0x00000002
        /*0030*/ 	.string	""
        /*0030*/ 	.string	"ptxas"
        /*0030*/ 	.string	"Cuda compilation tools, release 13.0, V13.0.88"
        /*0030*/ 	.string	"Build cuda_13.0.r13.0/compiler.36424714_0"
        /*0030*/ 	.string	"-arch sm_100 -m 64 "



//--------------------- .note.nv.cuinfo           --------------------------
	.section	.note.nv.cuinfo,"",@"SHT_NOTE"
	.sectionflags	@"SHF_NOTE_NV_CUINFO"
        /*0018*/ 	.short	0x0002
        /*001a*/ 	.short	0x0064
        /*001c*/ 	.short	0x0082
	.zero		2


//--------------------- .nv.info                  --------------------------
	.section	.nv.info,"",@"SHT_CUDA_INFO"
	.align	4


	//----- nvinfo : EIATTR_REGCOUNT
	.align		4
        /*0000*/ 	.byte	0x04, 0x2f
        /*0002*/ 	.short	(.L_47 - .L_46)
	.align		4
.L_46:
        /*0004*/ 	.word	index@(_Z13computeHashesPN4cuda3std3__44pairImiEEPKciimm)
        /*0008*/ 	.word	0x0000001a


	//----- nvinfo : EIATTR_FRAME_SIZE
	.align		4
.L_47:
        /*000c*/ 	.byte	0x04, 0x11
        /*000e*/ 	.short	(.L_49 - .L_48)
	.align		4
.L_48:
        /*0010*/ 	.word	index@($__internal_1_$__cuda_sm20_rem_u64)
        /*0014*/ 	.word	0x00000000


	//----- nvinfo : EIATTR_FRAME_SIZE
	.align		4
.L_49:
        /*0018*/ 	.byte	0x04, 0x11
        /*001a*/ 	.short	(.L_51 - .L_50)
	.align		4
.L_50:
        /*001c*/ 	.word	index@(_Z13computeHashesPN4cuda3std3__44pairImiEEPKciimm)
        /*0020*/ 	.word	0x00000000


	//----- nvinfo : EIATTR_REGCOUNT
	.align		4
.L_51:
        /*0024*/ 	.byte	0x04, 0x2f
        /*0026*/ 	.short	(.L_53 - .L_52)
	.align		4
.L_52:
        /*0028*/ 	.word	index@(_Z14findHammingOnePKN4cuda3std3__44pairImiEEPKciimm)
        /*002c*/ 	.word	0x00000022


	//----- nvinfo : EIATTR_FRAME_SIZE
	.align		4
.L_53:
        /*0030*/ 	.byte	0x04, 0x11
        /*0032*/ 	.short	(.L_55 - .L_54)
	.align		4
.L_54:
        /*0034*/ 	.word	index@($__internal_0_$__cuda_sm20_rem_u64)
        /*0038*/ 	.word	0x00000008


	//----- nvinfo : EIATTR_FRAME_SIZE
	.align		4
.L_55:
        /*003c*/ 	.byte	0x04, 0x11
        /*003e*/ 	.short	(.L_57 - .L_56)
	.align		4
.L_56:
        /*0040*/ 	.word	index@(_Z14findHammingOnePKN4cuda3std3__44pairImiEEPKciimm)
        /*0044*/ 	.word	0x00000008


	//----- nvinfo : EIATTR_REGCOUNT
	.align		4
.L_57:
        /*0048*/ 	.byte	0x04, 0x2f
        /*004a*/ 	.short	(.L_59 - .L_58)
	.align		4
.L_58:
        /*004c*/ 	.word	index@(_ZN3cub18CUB_300001_SM_10006detail11EmptyKernelIvEEvv)
        /*0050*/ 	.word	0x00000004


	//----- nvinfo : EIATTR_FRAME_SIZE
	.align		4
.L_59:
        /*0054*/ 	.byte	0x04, 0x11
        /*0056*/ 	.short	(.L_61 - .L_60)
	.align		4
.L_60:
        /*0058*/ 	.word	index@(_ZN3cub18CUB_300001_SM_10006detail11EmptyKernelIvEEvv)
        /*005c*/ 	.word	0x00000000


	//----- nvinfo : EIATTR_REGCOUNT
	.align		4
.L_61:
        /*0060*/ 	.byte	0x04, 0x2f
        /*0062*/ 	.short	(.L_63 - .L_62)
	.align		4
.L_62:
        /*0064*/ 	.word	index@(_ZN3cub18CUB_300001_SM_10006detail10merge_sort30DeviceMergeSortBlockSortKernelINS2_10policy_hubIPN4cuda3std3__44pairImiEEE9Policy600ESA_PNS0_8NullTypeESA_SE_jNS7_4lessIS9_EES9_SD_EEvbT0_T1_T2_T3_T4_PT6_PT7_T5_NS1_7vsmem_tE)
        /*0068*/ 	.word	0x00000020


	//----- nvinfo : EIATTR_FRAME_SIZE
	.align		4
.L_63:
        /*006c*/ 	.byte	0x04, 0x11
        /*006e*/ 	.short	(.L_65 - .L_64)
	.align		4
.L_64:
        /*0070*/ 	.word	index@(_ZN3cub18CUB_300001_SM_10006detail10merge_sort30DeviceMergeSortBlockSortKernelINS2_10policy_hubIPN4cuda3std3__44pairImiEEE9Policy600ESA_PNS0_8NullTypeESA_SE_jNS7_4lessIS9_EES9_SD_EEvbT0_T1_T2_T3_T4_PT6_PT7_T5_NS1_7vsmem_tE)
        /*0074*/ 	.word	0x00000070


	//----- nvinfo : EIATTR_REGCOUNT
	.align		4
.L_65:
        /*0078*/ 	.byte	0x04, 0x2f
        /*007a*/ 	.short	(.L_67 - .L_66)
	.align		4
.L_66:
        /*007c*/ 	.word	index@(_ZN3cub18CUB_300001_SM_10006detail10merge_sort30DeviceMergeSortPartitionKernelIPN4cuda3std3__44pairImiEEjNS6_4lessIS8_EES8_EEvbT_PT2_T0_SF_PSF_T1_SF_i)
        /*0080*/ 	.word	0x00000013


	//----- nvinfo : EIATTR_FRAME_SIZE
	.align		4
.L_67:
        /*0084*/ 	.byte	0x04, 0x11
        /*0086*/ 	.short	(.L_69 - .L_68)
	.align		4
.L_68:
        /*0088*/ 	.word	index@(_ZN3cub18CUB_300001_SM_10006detail10merge_sort30DeviceMergeSortPartitionKernelIPN4cuda3std3__44pairImiEEjNS6_4lessIS8_EES8_EEvbT_PT2_T0_SF_PSF_T1_SF_i)
        /*008c*/ 	.word	0x00000000


	//----- nvinfo : EIATTR_REGCOUNT
	.align		4
.L_69:
        /*0090*/ 	.byte	0x04, 0x2f
        /*0092*/ 	.short	(.L_71 - .L_70)
	.align		4
.L_70:
        /*0094*/ 	.word	index@(_ZN3cub18CUB_300001_SM_10006detail10merge_sort26DeviceMergeSortMergeKernelINS2_10policy_hubIPN4cuda3std3__44pairImiEEE9Policy600ESA_PNS0_8NullTypeESA_SE_jNS7_4lessIS9_EES9_SD_EEvbT2_T3_T4_PT6_PT7_T5_PSJ_SJ_NS1_7vsmem_tE)
        /*0098*/ 	.word	0x0000001f


	//----- nvinfo : EIATTR_FRAME_SIZE
	.align		4
.L_71:
        /*009c*/ 	.byte	0x04, 0x11
        /*009e*/ 	.short	(.L_73 - .L_72)
	.align		4
.L_72:
        /*00a0*/ 	.word	index@(_ZN3cub18CUB_300001_SM_10006detail10merge_sort26DeviceMergeSortMergeKernelINS2_10policy_hubIPN4cuda3std3__44pairImiEEE9Policy600ESA_PNS0_8NullTypeESA_SE_jNS7_4lessIS9_EES9_SD_EEvbT2_T3_T4_PT6_PT7_T5_PSJ_SJ_NS1_7vsmem_tE)
        /*00a4*/ 	.word	0x00000000


	//----- nvinfo : EIATTR_REGCOUNT
	.align		4
.L_73:
        /*00a8*/ 	.byte	0x04, 0x2f
        /*00aa*/ 	.short	(.L_75 - .L_74)
	.align		4
.L_74:
        /*00ac*/ 	.word	index@(_ZN3cub18CUB_300001_SM_10006detail10merge_sort30DeviceMergeSortBlockSortKernelINS2_10policy_hubIPN4cuda3std3__44pairImiEEE9Policy600ESA_PNS0_8NullTypeESA_SE_mNS7_4lessIS9_EES9_SD_EEvbT0_T1_T2_T3_T4_PT6_PT7_T5_NS1_7vsmem_tE)
        /*00b0*/ 	.word	0x00000020


	//----- nvinfo : EIATTR_FRAME_SIZE
	.align		4
.L_75:
        /*00b4*/ 	.byte	0x04, 0x11
        /*00b6*/ 	.short	(.L_77 - .L_76)
	.align		4
.L_76:
        /*00b8*/ 	.word	index@(_ZN3cub18CUB_300001_SM_10006detail10merge_sort30DeviceMergeSortBlockSortKernelINS2_10policy_hubIPN4cuda3std3__44pairImiEEE9Policy600ESA_PNS0_8NullTypeESA_SE_mNS7_4lessIS9_EES9_SD_EEvbT0_T1_T2_T3_T4_PT6_PT7_T5_NS1_7vsmem_tE)
        /*00bc*/ 	.word	0x00000070


	//----- nvinfo : EIATTR_REGCOUNT
	.align		4
.L_77:
        /*00c0*/ 	.byte	0x04, 0x2f
        /*00c2*/ 	.short	(.L_79 - .L_78)
	.align		4
.L_78:
        /*00c4*/ 	.word	index@(_ZN3cub18CUB_300001_SM_10006detail10merge_sort30DeviceMergeSortPartitionKernelIPN4cuda3std3__44pairImiEEmNS6_4lessIS8_EES8_EEvbT_PT2_T0_SF_PSF_T1_SF_i)
        /*00c8*/ 	.word	0x00000018


	//----- nvinfo : EIATTR_FRAME_SIZE
	.align		4
.L_79:
        /*00cc*/ 	.byte	0x04, 0x11
        /*00ce*/ 	.short	(.L_81 - .L_80)
	.align		4
.L_80:
        /*00d0*/ 	.word	index@(_ZN3cub18CUB_300001_SM_10006detail10merge_sort30DeviceMergeSortPartitionKernelIPN4cuda3std3__44pairImiEEmNS6_4lessIS8_EES8_EEvbT_PT2_T0_SF_PSF_T1_SF_i)
        /*00d4*/ 	.word	0x00000000


	//----- nvinfo : EIATTR_REGCOUNT
	.align		4
.L_81:
        /*00d8*/ 	.byte	0x04, 0x2f
        /*00da*/ 	.short	(.L_83 - .L_82)
	.align		4
.L_82:
        /*00dc*/ 	.word	index@(_ZN3cub18CUB_300001_SM_10006detail10merge_sort26DeviceMergeSortMergeKernelINS2_10policy_hubIPN4cuda3std3__44pairImiEEE9Policy600ESA_PNS0_8NullTypeESA_SE_mNS7_4lessIS9_EES9_SD_EEvbT2_T3_T4_PT6_PT7_T5_PSJ_SJ_NS1_7vsmem_tE)
        /*00e0*/ 	.word	0x0000001f


	//----- nvinfo : EIATTR_FRAME_SIZE
	.align		4
.L_83:
        /*00e4*/ 	.byte	0x04, 0x11
        /*00e6*/ 	.short	(.L_85 - .L_84)
	.align		4
.L_84:
        /*00e8*/ 	.word	index@(_ZN3cub18CUB_300001_SM_10006detail10merge_sort26DeviceMergeSortMergeKernelINS2_10policy_hubIPN4cuda3std3__44pairImiEEE9Policy600ESA_PNS0_8NullTypeESA_SE_mNS7_4lessIS9_EES9_SD_EEvbT2_T3_T4_PT6_PT7_T5_PSJ_SJ_NS1_7vsmem_tE)
        /*00ec*/ 	.word	0x00000000


	//----- nvinfo : EIATTR_MIN_STACK_SIZE
	.align		4
.L_85:
        /*00f0*/ 	.byte	0x04, 0x12
        /*00f2*/ 	.short	(.L_87 - .L_86)
	.align		4
.L_86:
        /*00f4*/ 	.word	index@(_ZN3cub18CUB_300001_SM_10006detail10merge_sort26DeviceMergeSortMergeKernelINS2_10policy_hubIPN4cuda3std3__44pairImiEEE9Policy600ESA_PNS0_8NullTypeESA_SE_mNS7_4lessIS9_EES9_SD_EEvbT2_T3_T4_PT6_PT7_T5_PSJ_SJ_NS1_7vsmem_tE)
        /*00f8*/ 	.word	0x00000000


	//----- nvinfo : EIATTR_MIN_STACK_SIZE
	.align		4
.L_87:
        /*00fc*/ 	.byte	0x04, 0x12
        /*00fe*/ 	.short	(.L_89 - .L_88)
	.align		4
.L_88:
        /*0100*/ 	.word	index@(_ZN3cub18CUB_300001_SM_10006detail10merge_sort30DeviceMergeSortPartitionKernelIPN4cuda3std3__44pairImiEEmNS6_4lessIS8_EES8_EEvbT_PT2_T0_SF_PSF_T1_SF_i)
        /*0104*/ 	.word	0x00000000


	//----- nvinfo : EIATTR_MIN_STACK_SIZE
	.align		4
.L_89:
        /*0108*/ 	.byte	0x04, 0x12
        /*010a*/ 	.short	(.L_91 - .L_90)
	.align		4
.L_90:
        /*010c*/ 	.word	index@(_ZN3cub18CUB_300001_SM_10006detail10merge_sort30DeviceMergeSortBlockSortKernelINS2_10policy_hubIPN4cuda3std3__44pairImiEEE9Policy600ESA_PNS0_8NullTypeESA_SE_mNS7_4lessIS9_EES9_SD_EEvbT0_T1_T2_T3_T4_PT6_PT7_T5_NS1_7vsmem_tE)
        /*0110*/ 	.word	0x00000070


	//----- nvinfo : EIATTR_MIN_STACK_SIZE
	.align		4
.L_91:
        /*0114*/ 	.byte	0x04, 0x12
        /*0116*/ 	.short	(.L_93 - .L_92)
	.align		4
.L_92:
        /*0118*/ 	.word	index@(_ZN3cub18CUB_300001_SM_10006detail10merge_sort26DeviceMergeSortMergeKernelINS2_10policy_hubIPN4cuda3std3__44pairImiEEE9Policy600ESA_PNS0_8NullTypeESA_SE_jNS7_4lessIS9_EES9_SD_EEvbT2_T3_T4_PT6_PT7_T5_PSJ_SJ_NS1_7vsmem_tE)
        /*011c*/ 	.word	0x00000000


	//----- nvinfo : EIATTR_MIN_STACK_SIZE
	.align		4
.L_93:
        /*0120*/ 	.byte	0x04, 0x12
        /*0122*/ 	.short	(.L_95 - .L_94)
	.align		4
.L_94:
        /*0124*/ 	.word	index@(_ZN3cub18CUB_300001_SM_10006detail10merge_sort30DeviceMergeSortPartitionKernelIPN4cuda3std3__44pairImiEEjNS6_4lessIS8_EES8_EEvbT_PT2_T0_SF_PSF_T1_SF_i)
        /*0128*/ 	.word	0x00000000


	//----- nvinfo : EIATTR_MIN_STACK_SIZE
	.align		4
.L_95:
        /*012c*/ 	.byte	0x04, 0x12
        /*012e*/ 	.short	(.L_97 - .L_96)
	.align		4
.L_96:
        /*0130*/ 	.word	index@(_ZN3cub18CUB_300001_SM_10006detail10merge_sort30DeviceMergeSortBlockSortKernelINS2_10policy_hubIPN4cuda3std3__44pairImiEEE9Policy600ESA_PNS0_8NullTypeESA_SE_jNS7_4lessIS9_EES9_SD_EEvbT0_T1_T2_T3_T4_PT6_PT7_T5_NS1_7vsmem_tE)
        /*0134*/ 	.word	0x00000070


	//----- nvinfo : EIATTR_MIN_STACK_SIZE
	.align		4
.L_97:
        /*0138*/ 	.byte	0x04, 0x12
        /*013a*/ 	.short	(.L_99 - .L_98)
	.align		4
.L_98:
        /*013c*/ 	.word	index@(_ZN3cub18CUB_300001_SM_10006detail11EmptyKernelIvEEvv)
        /*0140*/ 	.word	0x00000000


	//----- nvinfo : EIATTR_MIN_STACK_SIZE
	.align		4
.L_99:
        /*0144*/ 	.byte	0x04, 0x12
        /*0146*/ 	.short	(.L_101 - .L_100)
	.align		4
.L_100:
        /*0148*/ 	.word	index@(_Z14findHammingOnePKN4cuda3std3__44pairImiEEPKciimm)
        /*014c*/ 	.word	0x00000008


	//----- nvinfo : EIATTR_MIN_STACK_SIZE
	.align		4
.L_101:
        /*0150*/ 	.byte	0x04, 0x12
        /*0152*/ 	.short	(.L_103 - .L_102)
	.align		4
.L_102:
        /*0154*/ 	.word	index@(_Z13computeHashesPN4cuda3std3__44pairImiEEPKciimm)
        /*0158*/ 	.word	0x00000000
.L_103:


//--------------------- .nv.compat                --------------------------
	.section	.nv.compat,"",@"SHT_CUDA_COMPAT_INFO"
	.align	4
        /*0000*/ 	.byte	0x02, 0x09, 0x00, 0x00, 0x02, 0x02, 0x01, 0x00, 0x02, 0x05, 0x05, 0x00, 0x03, 0x07, 0x01, 0x01
        /*0010*/ 	.byte	0x02, 0x03, 0x00, 0x00, 0x02, 0x06, 0x01, 0x00, 0x04, 0x0b, 0x08, 0x00, 0x01, 0x00, 0x00, 0x00
        /*0020*/ 	.byte	0x00, 0x00, 0x00, 0x00


//--------------------- .nv.info._ZN3cub18CUB_300001_SM_10006detail10merge_sort26DeviceMergeSortMergeKernelINS2_10policy_hubIPN4cuda3std3__44pairImiEEE9Policy600ESA_PNS0_8NullTypeESA_SE_mNS7_4lessIS9_EES9_SD_EEvbT2_T3_T4_PT6_PT7_T5_PSJ_SJ_NS1_7vsmem_tE --------------------------
	.section	.nv.info._ZN3cub18CUB_300001_SM_10006detail10merge_sort26DeviceMergeSortMergeKernelINS2_10policy_hubIPN4cuda3std3__44pairImiEEE9Policy600ESA_PNS0_8NullTypeESA_SE_mNS7_4lessIS9_EES9_SD_EEvbT2_T3_T4_PT6_PT7_T5_PSJ_SJ_NS1_7vsmem_tE,"",@"SHT_CUDA_INFO"
	.sectionflags	@""
	.align	4


	//----- nvinfo : EIATTR_CUDA_API_VERSION
	.align		4
        /*0000*/ 	.byte	0x04, 0x37
        /*0002*/ 	.short	(.L_105 - .L_104)
.L_104:
        /*0004*/ 	.word	0x00000082


	//----- nvinfo : EIATTR_KPARAM_INFO
	.align		4
.L_105:
        /*0008*/ 	.byte	0x04, 0x17
        /*000a*/ 	.short	(.L_107 - .L_106)
.L_106:
        /*000c*/ 	.word	0x00000000
        /*0010*/ 	.short	0x0009
        /*0012*/ 	.short	0x0048
        /*0014*/ 	.byte	0x00, 0xf0, 0x21, 0x00


	//----- nvinfo : EIATTR_KPARAM_INFO
	.align		4
.L_107:
        /*0018*/ 	.byte	0x04, 0x17
        /*001a*/ 	.short	(.L_109 - .L_108)
.L_108:
        /*001c*/ 	.word	0x00000000
        /*0020*/ 	.short	0x0008
        /*0022*/ 	.short	0x0040
        /*0024*/ 	.byte	0x00, 0xf0, 0x21, 0x00


	//----- nvinfo : EIATTR_KPARAM_INFO
	.align		4
.L_109:
        /*0028*/ 	.byte	0x04, 0x17
        /*002a*/ 	.short	(.L_111 - .L_110)
.L_110:
        /*002c*/ 	.word	0x00000000
        /*0030*/ 	.short	0x0007
        /*0032*/ 	.short	0x0038
        /*0034*/ 	.byte	0x00, 0xf5, 0x21, 0x00


	//----- nvinfo : EIATTR_KPARAM_INFO
	.align		4
.L_111:
        /*0038*/ 	.byte	0x04, 0x17
        /*003a*/ 	.short	(.L_113 - .L_112)
.L_112:
        /*003c*/ 	.word	0x00000000
        /*0040*/ 	.short	0x0006
        /*0042*/ 	.short	0x0030
        /*0044*/ 	.byte	0x00, 0xf0, 0x05, 0x00


	//----- nvinfo : EIATTR_KPARAM_INFO
	.align		4
.L_113:
        /*0048*/ 	.byte	0x04, 0x17
        /*004a*/ 	.short	(.L_115 - .L_114)
.L_114:
        /*004c*/ 	.word	0x00000000
        /*0050*/ 	.short	0x0005
        /*0052*/ 	.short	0x0028
        /*0054*/ 	.byte	0x00, 0xf5, 0x21, 0x00


	//----- nvinfo : EIATTR_KPARAM_INFO
	.align		4
.L_115:
        /*0058*/ 	.byte	0x04, 0x17
        /*005a*/ 	.short	(.L_117 - .L_116)
.L_116:
        /*005c*/ 	.word	0x00000000
        /*0060*/ 	.short	0x0004
        /*0062*/ 	.short	0x0020
        /*0064*/ 	.byte	0x00, 0xf5, 0x21, 0x00


	//----- nvinfo : EIATTR_KPARAM_INFO
	.align		4
.L_117:
        /*0068*/ 	.byte	0x04, 0x17
        /*006a*/ 	.short	(.L_119 - .L_118)
.L_118:
        /*006c*/ 	.word	0x00000000
        /*0070*/ 	.short	0x0003
        /*0072*/ 	.short	0x0018
        /*0074*/ 	.byte	0x00, 0xf0, 0x21, 0x00


	//----- nvinfo : EIATTR_KPARAM_INFO
	.align		4
.L_119:
        /*0078*/ 	.byte	0x04, 0x17
        /*007a*/ 	.short	(.L_121 - .L_120)
.L_120:
        /*007c*/ 	.word	0x00000000
        /*0080*/ 	.short	0x0002
        /*0082*/ 	.short	0x0010
        /*0084*/ 	.byte	0x00, 0xf5, 0x21, 0x00


	//----- nvinfo : EIATTR_KPARAM_INFO
	.align		4
.L_121:
        /*0088*/ 	.byte	0x04, 0x17
        /*008a*/ 	.short	(.L_123 - .L_122)
.L_122:
        /*008c*/ 	.word	0x00000000
        /*0090*/ 	.short	0x0001
        /*0092*/ 	.short	0x0008
        /*0094*/ 	.byte	0x00, 0xf5, 0x21, 0x00


	//----- nvinfo : EIATTR_KPARAM_INFO
	.align		4
.L_123:
        /*0098*/ 	.byte	0x04, 0x17
        /*009a*/ 	.short	(.L_125 - .L_124)
.L_124:
        /*009c*/ 	.word	0x00000000
        /*00a0*/ 	.short	0x0000
        /*00a2*/ 	.short	0x0000
        /*00a4*/ 	.byte	0x00, 0xf0, 0x05, 0x00


	//----- nvinfo : EIATTR_SPARSE_MMA_MASK
	.align		4
.L_125:
        /*00a8*/ 	.byte	0x03, 0x50
        /*00aa*/ 	.short	0x0000


	//----- nvinfo : EIATTR_MAXREG_COUNT
	.align		4
        /*00ac*/ 	.byte	0x03, 0x1b
        /*00ae*/ 	.short	0x00ff


	//----- nvinfo : EIATTR_NUM_BARRIERS
	.align		4
        /*00b0*/ 	.byte	0x02, 0x4c
        /*00b2*/ 	.byte	0x01
	.zero		1


	//----- nvinfo : EIATTR_MERCURY_ISA_VERSION
	.align		4
        /*00b4*/ 	.byte	0x03, 0x5f
        /*00b6*/ 	.short	0x0101


	//----- nvinfo : EIATTR_UNUSED_LOAD_BYTE_OFFSET
	.align		4
        /*00b8*/ 	.byte	0x04, 0x44
        /*00ba*/ 	.short	(.L_127 - .L_126)


	//   ....[0]....
.L_126:
        /*00bc*/ 	.word	0x00001350
        /*00c0*/ 	.word	0x00000fff


	//   ....[1]....
        /*00c4*/ 	.word	0x00001370
        /*00c8*/ 	.word	0x00000fff


	//   ....[2]....
        /*00cc*/ 	.word	0x00001380
        /*00d0*/ 	.word	0x00000fff


	//   ....[3]....
        /*00d4*/ 	.word	0x00001390
        /*00d8*/ 	.word	0x00000fff


	//   ....[4]....
        /*00dc*/ 	.word	0x00001550
        /*00e0*/ 	.word	0x00000fff


	//   ....[5]....
        /*00e4*/ 	.word	0x00001570
        /*00e8*/ 	.word	0x00000fff


	//   ....[6]....
        /*00ec*/ 	.word	0x00001590
        /*00f0*/ 	.word	0x00000fff


	//   ....[7]....
        /*00f4*/ 	.word	0x000015a0
        /*00f8*/ 	.word	0x00000fff


	//----- nvinfo : EIATTR_COOP_GROUP_MASK_REGIDS
	.align		4
.L_127:
        /*00fc*/ 	.byte	0x04, 0x29
        /*00fe*/ 	.short	(.L_129 - .L_128)


	//   ....[0]....
.L_128:
        /*0100*/ 	.word	0xffffffff


	//   ....[1]....
        /*0104*/ 	.word	0xffffffff


	//   ....[2]....
        /*0108*/ 	.word	0xffffffff


	//   ....[3]....
        /*010c*/ 	.word	0xffffffff


	//----- nvinfo : EIATTR_COOP_GROUP_INSTR_OFFSETS
	.align		4
.L_129:
        /*0110*/ 	.byte	0x04, 0x28
        /*0112*/ 	.short	(.L_131 - .L_130)


	//   ....[0]....
.L_130:
        /*0114*/ 	.word	0x00001340


	//   ....[1]....
        /*0118*/ 	.word	0x00001540


	//   ....[2]....
        /*011c*/ 	.word	0x00002c00


	//   ....[3]....
        /*0120*/ 	.word	0x00002f20


	//----- nvinfo : EIATTR_VRC_CTA_INIT_COUNT
	.align		4
.L_131:
        /*0124*/ 	.byte	0x02, 0x4a
	.zero		1
	.zero		1


	//----- nvinfo : EIATTR_EXIT_INSTR_OFFSETS
	.align		4
        /*0128*/ 	.byte	0x04, 0x1c
        /*012a*/ 	.short	(.L_133 - .L_132)


	//   ....[0]....
.L_132:
        /*012c*/ 	.word	0x00001420


	//   ....[1]....
        /*0130*/ 	.word	0x00001630


	//   ....[2]....
        /*0134*/ 	.word	0x00002dc0


	//   ....[3]....
        /*0138*/ 	.word	0x00002df0


	//   ....[4]....
        /*013c*/ 	.word	0x00003110


	//   ....[5]....
        /*0140*/ 	.word	0x00003140


	//----- nvinfo : EIATTR_MAX_THREADS
	.align		4
.L_133:
        /*0144*/ 	.byte	0x04, 0x05
        /*0146*/ 	.short	(.L_135 - .L_134)
.L_134:
        /*0148*/ 	.word	0x00000100
        /*014c*/ 	.word	0x00000001
        /*0150*/ 	.word	0x00000001


	//----- nvinfo : EIATTR_CRS_STACK_SIZE
	.align		4
.L_135:
        /*0154*/ 	.byte	0x04, 0x1e
        /*0156*/ 	.short	(.L_137 - .L_136)
.L_136:
        /*0158*/ 	.word	0x00000000


	//----- nvinfo : EIATTR_CBANK_PARAM_SIZE
	.align		4
.L_137:
        /*015c*/ 	.byte	0x03, 0x19
        /*015e*/ 	.short	0x0050


	//----- nvinfo : EIATTR_PARAM_CBANK
	.align		4
        /*0160*/ 	.byte	0x04, 0x0a
        /*0162*/ 	.short	(.L_139 - .L_138)
	.align		4
.L_138:
        /*0164*/ 	.word	index@(.nv.constant0._ZN3cub18CUB_300001_SM_10006detail10merge_sort26DeviceMergeSortMergeKernelINS2_10policy_hubIPN4cuda3std3__44pairImiEEE9Policy600ESA_PNS0_8NullTypeESA_SE_mNS7_4lessIS9_EES9_SD_EEvbT2_T3_T4_PT6_PT7_T5_PSJ_SJ_NS1_7vsmem_tE)
        /*0168*/ 	.short	0x0380
        /*016a*/ 	.short	0x0050


	//----- nvinfo : EIATTR_SW_WAR
	.align		4
.L_139:
        /*016c*/ 	.byte	0x04, 0x36
        /*016e*/ 	.short	(.L_141 - .L_140)
.L_140:
        /*0170*/ 	.word	0x00000008
.L_141:


//--------------------- .nv.info._ZN3cub18CUB_300001_SM_10006detail10merge_sort30DeviceMergeSortPartitionKernelIPN4cuda3std3__44pairImiEEmNS6_4lessIS8_EES8_EEvbT_PT2_T0_SF_PSF_T1_SF_i --------------------------
	.section	.nv.info._ZN3cub18CUB_300001_SM_10006detail10merge_sort30DeviceMergeSortPartitionKernelIPN4cuda3std3__44pairImiEEmNS6_4lessIS8_EES8_EEvbT_PT2_T0_SF_PSF_T1_SF_i,"",@"SHT_CUDA_INFO"
	.sectionflags	@""
	.align	4


	//----- nvinfo : EIATTR_CUDA_API_VERSION
	.align		4
        /*0000*/ 	.byte	0x04, 0x37
        /*0002*/ 	.short	(.L_143 - .L_142)
.L_142:
        /*0004*/ 	.word	0x00000082


	//----- nvinfo : EIATTR_KPARAM_INFO
	.align		4
.L_143:
        /*0008*/ 	.byte	0x04, 0x17
        /*000a*/ 	.short	(.L_145 - .L_144)
.L_144:
        /*000c*/ 	.word	0x00000000
        /*0010*/ 	.short	0x0008
        /*0012*/ 	.short	0x0040
        /*0014*/ 	.byte	0x00, 0xf0, 0x11, 0x00


	//----- nvinfo : EIATTR_KPARAM_INFO
	.align		4
.L_145:
        /*0018*/ 	.byte	0x04, 0x17
        /*001a*/ 	.short	(.L_147 - .L_146)
.L_146:
        /*001c*/ 	.word	0x00000000
        /*0020*/ 	.short	0x0007
        /*0022*/ 	.short	0x0038
        /*0024*/ 	.byte	0x00, 0xf0, 0x21, 0x00


	//----- nvinfo : EIATTR_KPARAM_INFO
	.align		4
.L_147:
        /*0028*/ 	.byte	0x04, 0x17
        /*002a*/ 	.short	(.L_149 - .L_148)
.L_148:
        /*002c*/ 	.word	0x00000000
        /*0030*/ 	.short	0x0006
        /*0032*/ 	.short	0x0030
        /*0034*/ 	.byte	0x00, 0xf0, 0x05, 0x00


	//----- nvinfo : EIATTR_KPARAM_INFO
	.align		4
.L_149:
        /*0038*/ 	.byte	0x04, 0x17
        /*003a*/ 	.short	(.L_151 - .L_150)
.L_150:
        /*003c*/ 	.word	0x00000000
        /*0040*/ 	.short	0x0005
        /*0042*/ 	.short	0x0028
        /*0044*/ 	.byte	0x00, 0xf5, 0x21, 0x00


	//----- nvinfo : EIATTR_KPARAM_INFO
	.align		4
.L_151:
        /*0048*/ 	.byte	0x04, 0x17
        /*004a*/ 	.short	(.L_153 - .L_152)
.L_152:
        /*004c*/ 	.word	0x00000000
        /*0050*/ 	.short	0x0004
        /*0052*/ 	.short	0x0020
        /*0054*/ 	.byte	0x00, 0xf0, 0x21, 0x00


	//----- nvinfo : EIATTR_KPARAM_INFO
	.align		4
.L_153:
        /*0058*/ 	.byte	0x04, 0x17
        /*005a*/ 	.short	(.L_155 - .L_154)
.L_154:
        /*005c*/ 	.word	0x00000000
        /*0060*/ 	.short	0x0003
        /*0062*/ 	.short	0x0018
        /*0064*/ 	.byte	0x00, 0xf0, 0x21, 0x00


	//----- nvinfo : EIATTR_KPARAM_INFO
	.align		4
.L_155:
        /*0068*/ 	.byte	0x04, 0x17
        /*006a*/ 	.short	(.L_157 - .L_156)
.L_156:
        /*006c*/ 	.word	0x00000000
        /*0070*/ 	.short	0x0002
        /*0072*/ 	.short	0x0010
        /*0074*/ 	.byte	0x00, 0xf5, 0x21, 0x00


	//----- nvinfo : EIATTR_KPARAM_INFO
	.align		4
.L_157:
        /*0078*/ 	.byte	0x04, 0x17
        /*007a*/ 	.short	(.L_159 - .L_158)
.L_158:
        /*007c*/ 	.word	0x00000000
        /*0080*/ 	.short	0x0001
        /*0082*/ 	.short	0x0008
        /*0084*/ 	.byte	0x00, 0xf5, 0x21, 0x00


	//----- nvinfo : EIATTR_KPARAM_INFO
	.align		4
.L_159:
        /*0088*/ 	.byte	0x04, 0x17
        /*008a*/ 	.short	(.L_161 - .L_160)
.L_160:
        /*008c*/ 	.word	0x00000000
        /*0090*/ 	.short	0x0000
        /*0092*/ 	.short	0x0000
        /*0094*/ 	.byte	0x00, 0xf0, 0x05, 0x00


	//----- nvinfo : EIATTR_SPARSE_MMA_MASK
	.align		4
.L_161:
        /*0098*/ 	.byte	0x03, 0x50
        /*009a*/ 	.short	0x0000


	//----- nvinfo : EIATTR_MAXREG_COUNT
	.align		4
        /*009c*/ 	.byte	0x03, 0x1b
        /*009e*/ 	.short	0x00ff


	//----- nvinfo : EIATTR_MERCURY_ISA_VERSION
	.align		4
        /*00a0*/ 	.byte	0x03, 0x5f
        /*00a2*/ 	.short	0x0101


	//----- nvinfo : EIATTR_VRC_CTA_INIT_COUNT
	.align		4
        /*00a4*/ 	.byte	0x02, 0x4a
	.zero		1
	.zero		1


	//----- nvinfo : EIATTR_EXIT_INSTR_OFFSETS
	.align		4
        /*00a8*/ 	.byte	0x04, 0x1c
        /*00aa*/ 	.short	(.L_163 - .L_162)


	//   ....[0]....
.L_162:
        /*00ac*/ 	.word	0x00000080


	//   ....[1]....
        /*00b0*/ 	.word	0x000003d0


	//   ....[2]....
        /*00b4*/ 	.word	0x00000cb0


	//----- nvinfo : EIATTR_CRS_STACK_SIZE
	.align		4
.L_163:
        /*00b8*/ 	.byte	0x04, 0x1e
        /*00ba*/ 	.short	(.L_165 - .L_164)
.L_164:
        /*00bc*/ 	.word	0x00000000


	//----- nvinfo : EIATTR_CBANK_PARAM_SIZE
	.align		4
.L_165:
        /*00c0*/ 	.byte	0x03, 0x19
        /*00c2*/ 	.short	0x0044


	//----- nvinfo : EIATTR_PARAM_CBANK
	.align		4
        /*00c4*/ 	.byte	0x04, 0x0a
        /*00c6*/ 	.short	(.L_167 - .L_166)
	.align		4
.L_166:
        /*00c8*/ 	.word	index@(.nv.constant0._ZN3cub18CUB_300001_SM_10006detail10merge_sort30DeviceMergeSortPartitionKernelIPN4cuda3std3__44pairImiEEmNS6_4lessIS8_EES8_EEvbT_PT2_T0_SF_PSF_T1_SF_i)
        /*00cc*/ 	.short	0x0380
        /*00ce*/ 	.short	0x0044


	//----- nvinfo : EIATTR_SW_WAR
	.align		4
.L_167:
        /*00d0*/ 	.byte	0x04, 0x36
        /*00d2*/ 	.short	(.L_169 - .L_168)
.L_168:
        /*00d4*/ 	.word	0x00000008
.L_169:


//--------------------- .nv.info._ZN3cub18CUB_300001_SM_10006detail10merge_sort30DeviceMergeSortBlockSortKernelINS2_10policy_hubIPN4cuda3std3__44pairImiEEE9Policy600ESA_PNS0_8NullTypeESA_SE_mNS7_4lessIS9_EES9_SD_EEvbT0_T1_T2_T3_T4_PT6_PT7_T5_NS1_7vsmem_tE --------------------------
	.section	.nv.info._ZN3cub18CUB_300001_SM_10006detail10merge_sort30DeviceMergeSortBlockSortKernelINS2_10policy_hubIPN4cuda3std3__44pairImiEEE9Policy600ESA_PNS0_8NullTypeESA_SE_mNS7_4lessIS9_EES9_SD_EEvbT0_T1_T2_T3_T4_PT6_PT7_T5_NS1_7vsmem_tE,"",@"SHT_CUDA_INFO"
	.sectionflags	@""
	.align	4


	//----- nvinfo : EIATTR_CUDA_API_VERSION
	.align		4
        /*0000*/ 	.byte	0x04, 0x37
        /*0002*/ 	.short	(.L_171 - .L_170)
.L_170:
        /*0004*/ 	.word	0x00000082


	//----- nvinfo : EIATTR_KPARAM_INFO
	.align		4
.L_171:
        /*0008*/ 	.byte	0x04, 0x17
        /*000a*/ 	.short	(.L_173 - .L_172)
.L_172:
        /*000c*/ 	.word	0x00000000
        /*0010*/ 	.short	0x0009
        /*0012*/ 	.short	0x0048
        /*0014*/ 	.byte	0x00, 0xf0, 0x21, 0x00


	//----- nvinfo : EIATTR_KPARAM_INFO
	.align		4
.L_173:
        /*0018*/ 	.byte	0x04, 0x17
        /*001a*/ 	.short	(.L_175 - .L_174)
.L_174:
        /*001c*/ 	.word	0x00000000
        /*0020*/ 	.short	0x0008
        /*0022*/ 	.short	0x0040
        /*0024*/ 	.byte	0x00, 0xf0, 0x05, 0x00


	//----- nvinfo : EIATTR_KPARAM_INFO
	.align		4
.L_175:
        /*0028*/ 	.byte	0x04, 0x17
        /*002a*/ 	.short	(.L_177 - .L_176)
.L_176:
        /*002c*/ 	.word	0x00000000
        /*0030*/ 	.short	0x0007
        /*0032*/ 	.short	0x0038
        /*0034*/ 	.byte	0x00, 0xf5, 0x21, 0x00


	//----- nvinfo : EIATTR_KPARAM_INFO
	.align		4
.L_177:
        /*0038*/ 	.byte	0x04, 0x17
        /*003a*/ 	.short	(.L_179 - .L_178)
.L_178:
        /*003c*/ 	.word	0x00000000
        /*0040*/ 	.short	0x0006
        /*0042*/ 	.short	0x0030
        /*0044*/ 	.byte	0x00, 0xf5, 0x21, 0x00


	//----- nvinfo : EIATTR_KPARAM_INFO
	.align		4
.L_179:
        /*0048*/ 	.byte	0x04, 0x17
        /*004a*/ 	.short	(.L_181 - .L_180)
.L_180:
        /*004c*/ 	.word	0x00000000
        /*0050*/ 	.short	0x0005
        /*0052*/ 	.short	0x0028
        /*0054*/ 	.byte	0x00, 0xf0, 0x21, 0x00


	//----- nvinfo : EIATTR_KPARAM_INFO
	.align		4
.L_181:
        /*0058*/ 	.byte	0x04, 0x17
        /*005a*/ 	.short	(.L_183 - .L_182)
.L_182:
        /*005c*/ 	.word	0x00000000
        /*0060*/ 	.short	0x0004
        /*0062*/ 	.short	0x0020
        /*0064*/ 	.byte	0x00, 0xf5, 0x21, 0x00


	//----- nvinfo : EIATTR_KPARAM_INFO
	.align		4
.L_183:
        /*0068*/ 	.byte	0x04, 0x17
        /*006a*/ 	.short	(.L_185 - .L_184)
.L_184:
        /*006c*/ 	.word	0x00000000
        /*0070*/ 	.short	0x0003
        /*0072*/ 	.short	0x0018
        /*0074*/ 	.byte	0x00, 0xf5, 0x21, 0x00


	//----- nvinfo : EIATTR_KPARAM_INFO
	.align		4
.L_185:
        /*0078*/ 	.byte	0x04, 0x17
        /*007a*/ 	.short	(.L_187 - .L_186)
.L_186:
        /*007c*/ 	.word	0x00000000
        /*0080*/ 	.short	0x0002
        /*0082*/ 	.short	0x0010
        /*0084*/ 	.byte	0x00, 0xf5, 0x21, 0x00


	//----- nvinfo : EIATTR_KPARAM_INFO
	.align		4
.L_187:
        /*0088*/ 	.byte	0x04, 0x17
        /*008a*/ 	.short	(.L_189 - .L_188)
.L_188:
        /*008c*/ 	.word	0x00000000
        /*0090*/ 	.short	0x0001
        /*0092*/ 	.short	0x0008
        /*0094*/ 	.byte	0x00, 0xf5, 0x21, 0x00


	//----- nvinfo : EIATTR_KPARAM_INFO
	.align		4
.L_189:
        /*0098*/ 	.byte	0x04, 0x17
        /*009a*/ 	.short	(.L_191 - .L_190)
.L_190:
        /*009c*/ 	.word	0x00000000
        /*00a0*/ 	.short	0x0000
        /*00a2*/ 	.short	0x0000
        /*00a4*/ 	.byte	0x00, 0xf0, 0x05, 0x00


	//----- nvinfo : EIATTR_SPARSE_MMA_MASK
	.align		4
.L_191:
        /*00a8*/ 	.byte	0x03, 0x50
        /*00aa*/ 	.short	0x0000


	//----- nvinfo : EIATTR_MAXREG_COUNT
	.align		4
        /*00ac*/ 	.byte	0x03, 0x1b
        /*00ae*/ 	.short	0x00ff


	//----- nvinfo : EIATTR_NUM_BARRIERS
	.align		4
        /*00b0*/ 	.byte	0x02, 0x4c
        /*00b2*/ 	.byte	0x01
	.zero		1


	//----- nvinfo : EIATTR_ANNOTATIONS
	.align		4
        /*00b4*/ 	.byte	0x04, 0x55
        /*00b6*/ 	.short	(.L_193 - .L_192)


	//   ....[0]....
.L_192:
        /*00b8*/ 	.word	0x00000001
        /*00bc*/ 	.byte	0x30, 0x2d, 0x00, 0x00, 0x01, 0x00, 0x00, 0x00, 0xb0, 0x2e, 0x00, 0x00


	//----- nvinfo : EIATTR_MERCURY_ISA_VERSION
	.align		4
.L_193:
        /*00c8*/ 	.byte	0x03, 0x5f
        /*00ca*/ 	.short	0x0101


	//----- nvinfo : EIATTR_UNUSED_LOAD_BYTE_OFFSET
	.align		4
        /*00cc*/ 	.byte	0x04, 0x44
        /*00ce*/ 	.short	(.L_195 - .L_194)


	//   ....[0]....
.L_194:
        /*00d0*/ 	.word	0x000015d0
        /*00d4*/ 	.word	0x00000fff


	//   ....[1]....
        /*00d8*/ 	.word	0x000015e0
        /*00dc*/ 	.word	0x00000fff


	//   ....[2]....
        /*00e0*/ 	.word	0x000015f0
        /*00e4*/ 	.word	0x00000fff


	//   ....[3]....
        /*00e8*/ 	.word	0x00001600
        /*00ec*/ 	.word	0x00000fff


	//   ....[4]....
        /*00f0*/ 	.word	0x000017e0
        /*00f4*/ 	.word	0x00000fff


	//   ....[5]....
        /*00f8*/ 	.word	0x000017f0
        /*00fc*/ 	.word	0x00000fff


	//   ....[6]....
        /*0100*/ 	.word	0x00001800
        /*0104*/ 	.word	0x00000fff


	//   ....[7]....
        /*0108*/ 	.word	0x00001810
        /*010c*/ 	.word	0x00000fff


	//   ....[8]....
        /*0110*/ 	.word	0x00003820
        /*0114*/ 	.word	0x00000fff


	//   ....[9]....
        /*0118*/ 	.word	0x00003830
        /*011c*/ 	.word	0x00000fff


	//   ....[10]....
        /*0120*/ 	.word	0x00003ad0
        /*0124*/ 	.word	0x00000fff


	//   ....[11]....
        /*0128*/ 	.word	0x00003af0
        /*012c*/ 	.word	0x00000fff


	//   ....[12]....
        /*0130*/ 	.word	0x00003c70
        /*0134*/ 	.word	0x00000fff


	//   ....[13]....
        /*0138*/ 	.word	0x00003c80
        /*013c*/ 	.word	0x00000fff


	//   ....[14]....
        /*0140*/ 	.word	0x000040b0
        /*0144*/ 	.word	0x00000fff


	//   ....[15]....
        /*0148*/ 	.word	0x000040c0
        /*014c*/ 	.word	0x00000fff


	//   ....[16]....
        /*0150*/ 	.word	0x000040d0
        /*0154*/ 	.word	0x00000fff


	//   ....[17]....
        /*0158*/ 	.word	0x000040e0
        /*015c*/ 	.word	0x00000fff


	//   ....[18]....
        /*0160*/ 	.word	0x00004380
        /*0164*/ 	.word	0x00000fff


	//   ....[19]....
        /*0168*/ 	.word	0x00004390
        /*016c*/ 	.word	0x00000fff


	//   ....[20]....
        /*0170*/ 	.word	0x000043a0
        /*0174*/ 	.word	0x00000fff


	//   ....[21]....
        /*0178*/ 	.word	0x000043b0
        /*017c*/ 	.word	0x00000fff


	//----- nvinfo : EIATTR_COOP_GROUP_MASK_REGIDS
	.align		4
.L_195:
        /*0180*/ 	.byte	0x04, 0x29
        /*0182*/ 	.short	(.L_197 - .L_196)


	//   ....[0]....
.L_196:
        /*0184*/ 	.word	0xffffffff


	//   ....[1]....
        /*0188*/ 	.word	0xffffffff


	//   ....[2]....
        /*018c*/ 	.word	0xffffffff


	//   ....[3]....
        /*0190*/ 	.word	0xffffffff


	//   ....[4]....
        /*0194*/ 	.word	0xffffffff


	//   ....[5]....
        /*0198*/ 	.word	0xffffffff


	//----- nvinfo : EIATTR_COOP_GROUP_INSTR_OFFSETS
	.align		4
.L_197:
        /*019c*/ 	.byte	0x04, 0x28
        /*019e*/ 	.short	(.L_199 - .L_198)


	//   ....[0]....
.L_198:
        /*01a0*/ 	.word	0x000002f0


	//   ....[1]....
        /*01a4*/ 	.word	0x000015c0


	//   ....[2]....
        /*01a8*/ 	.word	0x000017d0


	//   ....[3]....
        /*01ac*/ 	.word	0x00001d40


	//   ....[4]....
        /*01b0*/ 	.word	0x000040a0


	//   ....[5]....
        /*01b4*/ 	.word	0x00004370


	//----- nvinfo : EIATTR_VRC_CTA_INIT_COUNT
	.align		4
.L_199:
        /*01b8*/ 	.byte	0x02, 0x4a
	.zero		1
	.zero		1


	//----- nvinfo : EIATTR_EXIT_INSTR_OFFSETS
	.align		4
        /*01bc*/ 	.byte	0x04, 0x1c
        /*01be*/ 	.short	(.L_201 - .L_200)


	//   ....[0]....
.L_200:
        /*01c0*/ 	.word	0x00001690


	//   ....[1]....
        /*01c4*/ 	.word	0x000018a0


	//   ....[2]....
        /*01c8*/ 	.word	0x00004280


	//   ....[3]....
        /*01cc*/ 	.word	0x000042b0


	//   ....[4]....
        /*01d0*/ 	.word	0x00004550


	//   ....[5]....
        /*01d4*/ 	.word	0x00004580


	//----- nvinfo : EIATTR_MAX_THREADS
	.align		4
.L_201:
        /*01d8*/ 	.byte	0x04, 0x05
        /*01da*/ 	.short	(.L_203 - .L_202)
.L_202:
        /*01dc*/ 	.word	0x00000100
        /*01e0*/ 	.word	0x00000001
        /*01e4*/ 	.word	0x00000001


	//----- nvinfo : EIATTR_CRS_STACK_SIZE
	.align		4
.L_203:
        /*01e8*/ 	.byte	0x04, 0x1e
        /*01ea*/ 	.short	(.L_205 - .L_204)
.L_204:
        /*01ec*/ 	.word	0x00000000


	//----- nvinfo : EIATTR_CBANK_PARAM_SIZE
	.align		4
.L_205:
        /*01f0*/ 	.byte	0x03, 0x19
        /*01f2*/ 	.short	0x0050


	//----- nvinfo : EIATTR_PARAM_CBANK
	.align		4
        /*01f4*/ 	.byte	0x04, 0x0a
        /*01f6*/ 	.short	(.L_207 - .L_206)
	.align		4
.L_206:
        /*01f8*/ 	.word	index@(.nv.constant0._ZN3cub18CUB_300001_SM_10006detail10merge_sort30DeviceMergeSortBlockSortKernelINS2_10policy_hubIPN4cuda3std3__44pairImiEEE9Policy600ESA_PNS0_8NullTypeESA_SE_mNS7_4lessIS9_EES9_SD_EEvbT0_T1_T2_T3_T4_PT6_PT7_T5_NS1_7vsmem_tE)
        /*01fc*/ 	.short	0x0380
        /*01fe*/ 	.short	0x0050


	//----- nvinfo : EIATTR_SW_WAR
	.align		4
.L_207:
        /*0200*/ 	.byte	0x04, 0x36
        /*0202*/ 	.short	(.L_209 - .L_208)
.L_208:
        /*0204*/ 	.word	0x00000008
.L_209:


//--------------------- .nv.info._ZN3cub18CUB_300001_SM_10006detail10merge_sort26DeviceMergeSortMergeKernelINS2_10policy_hubIPN4cuda3std3__44pairImiEEE9Policy600ESA_PNS0_8NullTypeESA_SE_jNS7_4lessIS9_EES9_SD_EEvbT2_T3_T4_PT6_PT7_T5_PSJ_SJ_NS1_7vsmem_tE --------------------------
	.section	.nv.info._ZN3cub18CUB_300001_SM_10006detail10merge_sort26DeviceMergeSortMergeKernelINS2_10policy_hubIPN4cuda3std3__44pairImiEEE9Policy600ESA_PNS0_8NullTypeESA_SE_jNS7_4lessIS9_EES9_SD_EEvbT2_T3_T4_PT6_PT7_T5_PSJ_SJ_NS1_7vsmem_tE,"",@"SHT_CUDA_INFO"
	.sectionflags	@""
	.align	4


	//----- nvinfo : EIATTR_CUDA_API_VERSION
	.align		4
        /*0000*/ 	.byte	0x04, 0x37
        /*0002*/ 	.short	(.L_211 - .L_210)
.L_210:
        /*0004*/ 	.word	0x00000082


	//----- nvinfo : EIATTR_KPARAM_INFO
	.align		4
.L_211:
        /*0008*/ 	.byte	0x04, 0x17
        /*000a*/ 	.short	(.L_213 - .L_212)
.L_212:
        /*000c*/ 	.word	0x00000000
        /*0010*/ 	.short	0x0009
        /*0012*/ 	.short	0x0048
        /*0014*/ 	.byte	0x00, 0xf0, 0x21, 0x00


	//----- nvinfo : EIATTR_KPARAM_INFO
	.align		4
.L_213:
        /*0018*/ 	.byte	0x04, 0x17
        /*001a*/ 	.short	(.L_215 - .L_214)
.L_214:
        /*001c*/ 	.word	0x00000000
        /*0020*/ 	.short	0x0008
        /*0022*/ 	.short	0x0040
        /*0024*/ 	.byte	0x00, 0xf0, 0x11, 0x00


	//----- nvinfo : EIATTR_KPARAM_INFO
	.align		4
.L_215:
        /*0028*/ 	.byte	0x04, 0x17
        /*002a*/ 	.short	(.L_217 - .L_216)
.L_216:
        /*002c*/ 	.word	0x00000000
        /*0030*/ 	.short	0x0007
        /*0032*/ 	.short	0x0038
        /*0034*/ 	.byte	0x00, 0xf5, 0x21, 0x00


	//----- nvinfo : EIATTR_KPARAM_INFO
	.align		4
.L_217:
        /*0038*/ 	.byte	0x04, 0x17
        /*003a*/ 	.short	(.L_219 - .L_218)
.L_218:
        /*003c*/ 	.word	0x00000000
        /*0040*/ 	.short	0x0006
        /*0042*/ 	.short	0x0030
        /*0044*/ 	.byte	0x00, 0xf0, 0x05, 0x00


	//----- nvinfo : EIATTR_KPARAM_INFO
	.align		4
.L_219:
        /*0048*/ 	.byte	0x04, 0x17
        /*004a*/ 	.short	(.L_221 - .L_220)
.L_220:
        /*004c*/ 	.word	0x00000000
        /*0050*/ 	.short	0x0005
        /*0052*/ 	.short	0x0028
        /*0054*/ 	.byte	0x00, 0xf5, 0x21, 0x00


	//----- nvinfo : EIATTR_KPARAM_INFO
	.align		4
.L_221:
        /*0058*/ 	.byte	0x04, 0x17
        /*005a*/ 	.short	(.L_223 - .L_222)
.L_222:
        /*005c*/ 	.word	0x00000000
        /*0060*/ 	.short	0x0004
        /*0062*/ 	.short	0x0020
        /*0064*/ 	.byte	0x00, 0xf5, 0x21, 0x00


	//----- nvinfo : EIATTR_KPARAM_INFO
	.align		4
.L_223:
        /*0068*/ 	.byte	0x04, 0x17
        /*006a*/ 	.short	(.L_225 - .L_224)
.L_224:
        /*006c*/ 	.word	0x00000000
        /*0070*/ 	.short	0x0003
        /*0072*/ 	.short	0x0018
        /*0074*/ 	.byte	0x00, 0xf0, 0x11, 0x00


	//----- nvinfo : EIATTR_KPARAM_INFO
	.align		4
.L_225:
        /*0078*/ 	.byte	0x04, 0x17
        /*007a*/ 	.short	(.L_227 - .L_226)
.L_226:
        /*007c*/ 	.word	0x00000000
        /*0080*/ 	.short	0x0002
        /*0082*/ 	.short	0x0010
        /*0084*/ 	.byte	0x00, 0xf5, 0x21, 0x00


	//----- nvinfo : EIATTR_KPARAM_INFO
	.align		4
.L_227:
        /*0088*/ 	.byte	0x04, 0x17
        /*008a*/ 	.short	(.L_229 - .L_228)
.L_228:
        /*008c*/ 	.word	0x00000000
        /*0090*/ 	.short	0x0001
        /*0092*/ 	.short	0x0008
        /*0094*/ 	.byte	0x00, 0xf5, 0x21, 0x00


	//----- nvinfo : EIATTR_KPARAM_INFO
	.align		4
.L_229:
        /*0098*/ 	.byte	0x04, 0x17
        /*009a*/ 	.short	(.L_231 - .L_230)
.L_230:
        /*009c*/ 	.word	0x00000000
        /*00a0*/ 	.short	0x0000
        /*00a2*/ 	.short	0x0000
        /*00a4*/ 	.byte	0x00, 0xf0, 0x05, 0x00


	//----- nvinfo : EIATTR_SPARSE_MMA_MASK
	.align		4
.L_231:
        /*00a8*/ 	.byte	0x03, 0x50
        /*00aa*/ 	.short	0x0000


	//----- nvinfo : EIATTR_MAXREG_COUNT
	.align		4
        /*00ac*/ 	.byte	0x03, 0x1b
        /*00ae*/ 	.short	0x00ff


	//----- nvinfo : EIATTR_NUM_BARRIERS
	.align		4
        /*00b0*/ 	.byte	0x02, 0x4c
        /*00b2*/ 	.byte	0x01
	.zero		1


	//----- nvinfo : EIATTR_MERCURY_ISA_VERSION
	.align		4
        /*00b4*/ 	.byte	0x03, 0x5f
        /*00b6*/ 	.short	0x0101


	//----- nvinfo : EIATTR_UNUSED_LOAD_BYTE_OFFSET
	.align		4
        /*00b8*/ 	.byte	0x04, 0x44
        /*00ba*/ 	.short	(.L_233 - .L_232)


	//   ....[0]....
.L_232:
        /*00bc*/ 	.word	0x000011b0
        /*00c0*/ 	.word	0x00000fff


	//   ....[1]....
        /*00c4*/ 	.word	0x000011c0
        /*00c8*/ 	.word	0x00000fff


	//   ....[2]....
        /*00cc*/ 	.word	0x000011d0
        /*00d0*/ 	.word	0x00000fff


	//   ....[3]....
        /*00d4*/ 	.word	0x000011e0
        /*00d8*/ 	.word	0x00000fff


	//   ....[4]....
        /*00dc*/ 	.word	0x000013c0
        /*00e0*/ 	.word	0x00000fff


	//   ....[5]....
        /*00e4*/ 	.word	0x000013d0
        /*00e8*/ 	.word	0x00000fff


	//   ....[6]....
        /*00ec*/ 	.word	0x000013e0
        /*00f0*/ 	.word	0x00000fff


	//   ....[7]....
        /*00f4*/ 	.word	0x000013f0
        /*00f8*/ 	.word	0x00000fff


	//----- nvinfo : EIATTR_COOP_GROUP_MASK_REGIDS
	.align		4
.L_233:
        /*00fc*/ 	.byte	0x04, 0x29
        /*00fe*/ 	.short	(.L_235 - .L_234)


	//   ....[0]....
.L_234:
        /*0100*/ 	.word	0xffffffff


	//   ....[1]....
        /*0104*/ 	.word	0xffffffff


	//   ....[2]....
        /*0108*/ 	.word	0xffffffff


	//   ....[3]....
        /*010c*/ 	.word	0xffffffff


	//----- nvinfo : EIATTR_COOP_GROUP_INSTR_OFFSETS
	.align		4
.L_235:
        /*0110*/ 	.byte	0x04, 0x28
        /*0112*/ 	.short	(.L_237 - .L_236)


	//   ....[0]....
.L_236:
        /*0114*/ 	.word	0x000011a0


	//   ....[1]....
        /*0118*/ 	.word	0x000013b0


	//   ....[2]....
        /*011c*/ 	.word	0x00002850


	//   ....[3]....
        /*0120*/ 	.word	0x00002bf0


	//----- nvinfo : EIATTR_VRC_CTA_INIT_COUNT
	.align		4
.L_237:
        /*0124*/ 	.byte	0x02, 0x4a
	.zero		1
	.zero		1


	//----- nvinfo : EIATTR_EXIT_INSTR_OFFSETS
	.align		4
        /*0128*/ 	.byte	0x04, 0x1c
        /*012a*/ 	.short	(.L_239 - .L_238)


	//   ....[0]....
.L_238:
        /*012c*/ 	.word	0x00001270


	//   ....[1]....
        /*0130*/ 	.word	0x00001480


	//   ....[2]....
        /*0134*/ 	.word	0x00002a40


	//   ....[3]....
        /*0138*/ 	.word	0x00002a70


	//   ....[4]....
        /*013c*/ 	.word	0x00002d90


	//   ....[5]....
        /*0140*/ 	.word	0x00002dc0


	//----- nvinfo : EIATTR_MAX_THREADS
	.align		4
.L_239:
        /*0144*/ 	.byte	0x04, 0x05
        /*0146*/ 	.short	(.L_241 - .L_240)
.L_240:
        /*0148*/ 	.word	0x00000100
        /*014c*/ 	.word	0x00000001
        /*0150*/ 	.word	0x00000001


	//----- nvinfo : EIATTR_CRS_STACK_SIZE
	.align		4
.L_241:
        /*0154*/ 	.byte	0x04, 0x1e
        /*0156*/ 	.short	(.L_243 - .L_242)
.L_242:
        /*0158*/ 	.word	0x00000000


	//----- nvinfo : EIATTR_CBANK_PARAM_SIZE
	.align		4
.L_243:
        /*015c*/ 	.byte	0x03, 0x19
        /*015e*/ 	.short	0x0050


	//----- nvinfo : EIATTR_PARAM_CBANK
	.align		4
        /*0160*/ 	.byte	0x04, 0x0a
        /*0162*/ 	.short	(.L_245 - .L_244)
	.align		4
.L_244:
        /*0164*/ 	.word	index@(.nv.constant0._ZN3cub18CUB_300001_SM_10006detail10merge_sort26DeviceMergeSortMergeKernelINS2_10policy_hubIPN4cuda3std3__44pairImiEEE9Policy600ESA_PNS0_8NullTypeESA_SE_jNS7_4lessIS9_EES9_SD_EEvbT2_T3_T4_PT6_PT7_T5_PSJ_SJ_NS1_7vsmem_tE)
        /*0168*/ 	.short	0x0380
        /*016a*/ 	.short	0x0050


	//----- nvinfo : EIATTR_SW_WAR
	.align		4
.L_245:
        /*016c*/ 	.byte	0x04, 0x36
        /*016e*/ 	.short	(.L_247 - .L_246)
.L_246:
        /*0170*/ 	.word	0x00000008
.L_247:


//--------------------- .nv.info._ZN3cub18CUB_300001_SM_10006detail10merge_sort30DeviceMergeSortPartitionKernelIPN4cuda3std3__44pairImiEEjNS6_4lessIS8_EES8_EEvbT_PT2_T0_SF_PSF_T1_SF_i --------------------------
	.section	.nv.info._ZN3cub18CUB_300001_SM_10006detail10merge_sort30DeviceMergeSortPartitionKernelIPN4cuda3std3__44pairImiEEjNS6_4lessIS8_EES8_EEvbT_PT2_T0_SF_PSF_T1_SF_i,"",@"SHT_CUDA_INFO"
	.sectionflags	@""
	.align	4


	//----- nvinfo : EIATTR_CUDA_API_VERSION
	.align		4
        /*0000*/ 	.byte	0x04, 0x37
        /*0002*/ 	.short	(.L_249 - .L_248)
.L_248:
        /*0004*/ 	.word	0x00000082


	//----- nvinfo : EIATTR_KPARAM_INFO
	.align		4
.L_249:
        /*0008*/ 	.byte	0x04, 0x17
        /*000a*/ 	.short	(.L_251 - .L_250)
.L_250:
        /*000c*/ 	.word	0x00000000
        /*0010*/ 	.short	0x0008
        /*0012*/ 	.short	0x0030
        /*0014*/ 	.byte	0x00, 0xf0, 0x11, 0x00


	//----- nvinfo : EIATTR_KPARAM_INFO
	.align		4
.L_251:
        /*0018*/ 	.byte	0x04, 0x17
        /*001a*/ 	.short	(.L_253 - .L_252)
.L_252:
        /*001c*/ 	.word	0x00000000
        /*0020*/ 	.short	0x0007
        /*0022*/ 	.short	0x002c
        /*0024*/ 	.byte	0x00, 0xf0, 0x11, 0x00


	//----- nvinfo : EIATTR_KPARAM_INFO
	.align		4
.L_253:
        /*0028*/ 	.byte	0x04, 0x17
        /*002a*/ 	.short	(.L_255 - .L_254)
.L_254:
        /*002c*/ 	.word	0x00000000
        /*0030*/ 	.short	0x0006
        /*0032*/ 	.short	0x0028
        /*0034*/ 	.byte	0x00, 0xf0, 0x05, 0x00


	//----- nvinfo : EIATTR_KPARAM_INFO
	.align		4
.L_255:
        /*0038*/ 	.byte	0x04, 0x17
        /*003a*/ 	.short	(.L_257 - .L_256)
.L_256:
        /*003c*/ 	.word	0x00000000
        /*0040*/ 	.short	0x0005
        /*0042*/ 	.short	0x0020
        /*0044*/ 	.byte	0x00, 0xf5, 0x21, 0x00


	//----- nvinfo : EIATTR_KPARAM_INFO
	.align		4
.L_257:
        /*0048*/ 	.byte	0x04, 0x17
        /*004a*/ 	.short	(.L_259 - .L_258)
.L_258:
        /*004c*/ 	.word	0x00000000
        /*0050*/ 	.short	0x0004
        /*0052*/ 	.short	0x001c
        /*0054*/ 	.byte	0x00, 0xf0, 0x11, 0x00


	//----- nvinfo : EIATTR_KPARAM_INFO
	.align		4
.L_259:
        /*0058*/ 	.byte	0x04, 0x17
        /*005a*/ 	.short	(.L_261 - .L_260)
.L_260:
        /*005c*/ 	.word	0x00000000
        /*0060*/ 	.short	0x0003
        /*0062*/ 	.short	0x0018
        /*0064*/ 	.byte	0x00, 0xf0, 0x11, 0x00


	//----- nvinfo : EIATTR_KPARAM_INFO
	.align		4
.L_261:
        /*0068*/ 	.byte	0x04, 0x17
        /*006a*/ 	.short	(.L_263 - .L_262)
.L_262:
        /*006c*/ 	.word	0x00000000
        /*0070*/ 	.short	0x0002
        /*0072*/ 	.short	0x0010
        /*0074*/ 	.byte	0x00, 0xf5, 0x21, 0x00


	//----- nvinfo : EIATTR_KPARAM_INFO
	.align		4
.L_263:
        /*0078*/ 	.byte	0x04, 0x17
        /*007a*/ 	.short	(.L_265 - .L_264)
.L_264:
        /*007c*/ 	.word	0x00000000
        /*0080*/ 	.short	0x0001
        /*0082*/ 	.short	0x0008
        /*0084*/ 	.byte	0x00, 0xf5, 0x21, 0x00


	//----- nvinfo : EIATTR_KPARAM_INFO
	.align		4
.L_265:
        /*0088*/ 	.byte	0x04, 0x17
        /*008a*/ 	.short	(.L_267 - .L_266)
.L_266:
        /*008c*/ 	.word	0x00000000
        /*0090*/ 	.short	0x0000
        /*0092*/ 	.short	0x0000
        /*0094*/ 	.byte	0x00, 0xf0, 0x05, 0x00


	//----- nvinfo : EIATTR_SPARSE_MMA_MASK
	.align		4
.L_267:
        /*0098*/ 	.byte	0x03, 0x50
        /*009a*/ 	.short	0x0000


	//----- nvinfo : EIATTR_MAXREG_COUNT
	.align		4
        /*009c*/ 	.byte	0x03, 0x1b
        /*009e*/ 	.short	0x00ff


	//----- nvinfo : EIATTR_MERCURY_ISA_VERSION
	.align		4
        /*00a0*/ 	.byte	0x03, 0x5f
        /*00a2*/ 	.short	0x0101


	//----- nvinfo : EIATTR_VRC_CTA_INIT_COUNT
	.align		4
        /*00a4*/ 	.byte	0x02, 0x4a
	.zero		1
	.zero		1


	//----- nvinfo : EIATTR_EXIT_INSTR_OFFSETS
	.align		4
        /*00a8*/ 	.byte	0x04, 0x1c
        /*00aa*/ 	.short	(.L_269 - .L_268)


	//   ....[0]....
.L_268:
        /*00ac*/ 	.word	0x00000070


	//   ....[1]....
        /*00b0*/ 	.word	0x000001e0


	//   ....[2]....
        /*00b4*/ 	.word	0x000007d0


	//----- nvinfo : EIATTR_CRS_STACK_SIZE
	.align		4
.L_269:
        /*00b8*/ 	.byte	0x04, 0x1e
        /*00ba*/ 	.short	(.L_271 - .L_270)
.L_270:
        /*00bc*/ 	.word	0x00000000


	//----- nvinfo : EIATTR_CBANK_PARAM_SIZE
	.align		4
.L_271:
        /*00c0*/ 	.byte	0x03, 0x19
        /*00c2*/ 	.short	0x0034


	//----- nvinfo : EIATTR_PARAM_CBANK
	.align		4
        /*00c4*/ 	.byte	0x04, 0x0a
        /*00c6*/ 	.short	(.L_273 - .L_272)
	.align		4
.L_272:
        /*00c8*/ 	.word	index@(.nv.constant0._ZN3cub18CUB_300001_SM_10006detail10merge_sort30DeviceMergeSortPartitionKernelIPN4cuda3std3__44pairImiEEjNS6_4lessIS8_EES8_EEvbT_PT2_T0_SF_PSF_T1_SF_i)
        /*00cc*/ 	.short	0x0380
        /*00ce*/ 	.short	0x0034


	//----- nvinfo : EIATTR_SW_WAR
	.align		4
.L_273:
        /*00d0*/ 	.byte	0x04, 0x36
        /*00d2*/ 	.short	(.L_275 - .L_274)
.L_274:
        /*00d4*/ 	.word	0x00000008
.L_275:


//--------------------- .nv.info._ZN3cub18CUB_300001_SM_10006detail10merge_sort30DeviceMergeSortBlockSortKernelINS2_10policy_hubIPN4cuda3std3__44pairImiEEE9Policy600ESA_PNS0_8NullTypeESA_SE_jNS7_4lessIS9_EES9_SD_EEvbT0_T1_T2_T3_T4_PT6_PT7_T5_NS1_7vsmem_tE --------------------------
	.section	.nv.info._ZN3cub18CUB_300001_SM_10006detail10merge_sort30DeviceMergeSortBlockSortKernelINS2_10policy_hubIPN4cuda3std3__44pairImiEEE9Policy600ESA_PNS0_8NullTypeESA_SE_jNS7_4lessIS9_EES9_SD_EEvbT0_T1_T2_T3_T4_PT6_PT7_T5_NS1_7vsmem_tE,"",@"SHT_CUDA_INFO"
	.sectionflags	@""
	.align	4


	//----- nvinfo : EIATTR_CUDA_API_VERSION
	.align		4
        /*0000*/ 	.byte	0x04, 0x37
        /*0002*/ 	.short	(.L_277 - .L_276)
.L_276:
        /*0004*/ 	.word	0x00000082


	//----- nvinfo : EIATTR_KPARAM_INFO
	.align		4
.L_277:
        /*0008*/ 	.byte	0x04, 0x17
        /*000a*/ 	.short	(.L_279 - .L_278)
.L_278:
        /*000c*/ 	.word	0x00000000
        /*0010*/ 	.short	0x0009
        /*0012*/ 	.short	0x0048
        /*0014*/ 	.byte	0x00, 0xf0, 0x21, 0x00


	//----- nvinfo : EIATTR_KPARAM_INFO
	.align		4
.L_279:
        /*0018*/ 	.byte	0x04, 0x17
        /*001a*/ 	.short	(.L_281 - .L_280)
.L_280:
        /*001c*/ 	.word	0x00000000
        /*0020*/ 	.short	0x0008
        /*0022*/ 	.short	0x0040
        /*0024*/ 	.byte	0x00, 0xf0, 0x05, 0x00


	//----- nvinfo : EIATTR_KPARAM_INFO
	.align		4
.L_281:
        /*0028*/ 	.byte	0x04, 0x17
        /*002a*/ 	.short	(.L_283 - .L_282)
.L_282:
        /*002c*/ 	.word	0x00000000
        /*0030*/ 	.short	0x0007
        /*0032*/ 	.short	0x0038
        /*0034*/ 	.byte	0x00, 0xf5, 0x21, 0x00


	//----- nvinfo : EIATTR_KPARAM_INFO
	.align		4
.L_283:
        /*0038*/ 	.byte	0x04, 0x17
        /*003a*/ 	.short	(.L_285 - .L_284)
.L_284:
        /*003c*/ 	.word	0x00000000
        /*0040*/ 	.short	0x0006
        /*0042*/ 	.short	0x0030
        /*0044*/ 	.byte	0x00, 0xf5, 0x21, 0x00


	//----- nvinfo : EIATTR_KPARAM_INFO
	.align		4
.L_285:
        /*0048*/ 	.byte	0x04, 0x17
        /*004a*/ 	.short	(.L_287 - .L_286)
.L_286:
        /*004c*/ 	.word	0x00000000
        /*0050*/ 	.short	0x0005
        /*0052*/ 	.short	0x0028
        /*0054*/ 	.byte	0x00, 0xf0, 0x11, 0x00


	//----- nvinfo : EIATTR_KPARAM_INFO
	.align		4
.L_287:
        /*0058*/ 	.byte	0x04, 0x17
        /*005a*/ 	.short	(.L_289 - .L_288)
.L_288:
        /*005c*/ 	.word	0x00000000
        /*0060*/ 	.short	0x0004
        /*0062*/ 	.short	0x0020
        /*0064*/ 	.byte	0x00, 0xf5, 0x21, 0x00


	//----- nvinfo : EIATTR_KPARAM_INFO
	.align		4
.L_289:
        /*0068*/ 	.byte	0x04, 0x17
        /*006a*/ 	.short	(.L_291 - .L_290)
.L_290:
        /*006c*/ 	.word	0x00000000
        /*0070*/ 	.short	0x0003
        /*0072*/ 	.short	0x0018
        /*0074*/ 	.byte	0x00, 0xf5, 0x21, 0x00


	//----- nvinfo : EIATTR_KPARAM_INFO
	.align		4
.L_291:
        /*0078*/ 	.byte	0x04, 0x17
        /*007a*/ 	.short	(.L_293 - .L_292)
.L_292:
        /*007c*/ 	.word	0x00000000
        /*0080*/ 	.short	0x0002
        /*0082*/ 	.short	0x0010
        /*0084*/ 	.byte	0x00, 0xf5, 0x21, 0x00


	//----- nvinfo : EIATTR_KPARAM_INFO
	.align		4
.L_293:
        /*0088*/ 	.byte	0x04, 0x17
        /*008a*/ 	.short	(.L_295 - .L_294)
.L_294:
        /*008c*/ 	.word	0x00000000
        /*0090*/ 	.short	0x0001
        /*0092*/ 	.short	0x0008
        /*0094*/ 	.byte	0x00, 0xf5, 0x21, 0x00


	//----- nvinfo : EIATTR_KPARAM_INFO
	.align		4
.L_295:
        /*0098*/ 	.byte	0x04, 0x17
        /*009a*/ 	.short	(.L_297 - .L_296)
.L_296:
        /*009c*/ 	.word	0x00000000
        /*00a0*/ 	.short	0x0000
        /*00a2*/ 	.short	0x0000
        /*00a4*/ 	.byte	0x00, 0xf0, 0x05, 0x00


	//----- nvinfo : EIATTR_SPARSE_MMA_MASK
	.align		4
.L_297:
        /*00a8*/ 	.byte	0x03, 0x50
        /*00aa*/ 	.short	0x0000


	//----- nvinfo : EIATTR_MAXREG_COUNT
	.align		4
        /*00ac*/ 	.byte	0x03, 0x1b
        /*00ae*/ 	.short	0x00ff


	//----- nvinfo : EIATTR_NUM_BARRIERS
	.align		4
        /*00b0*/ 	.byte	0x02, 0x4c
        /*00b2*/ 	.byte	0x01
	.zero		1


	//----- nvinfo : EIATTR_ANNOTATIONS
	.align		4
        /*00b4*/ 	.byte	0x04, 0x55
        /*00b6*/ 	.short	(.L_299 - .L_298)


	//   ....[0]....
.L_298:
        /*00b8*/ 	.word	0x00000001
        /*00bc*/ 	.byte	0x10, 0x2d, 0x00, 0x00, 0x01, 0x00, 0x00, 0x00, 0x80, 0x2e, 0x00, 0x00


	//----- nvinfo : EIATTR_MERCURY_ISA_VERSION
	.align		4
.L_299:
        /*00c8*/ 	.byte	0x03, 0x5f
        /*00ca*/ 	.short	0x0101


	//----- nvinfo : EIATTR_UNUSED_LOAD_BYTE_OFFSET
	.align		4
        /*00cc*/ 	.byte	0x04, 0x44
        /*00ce*/ 	.short	(.L_301 - .L_300)


	//   ....[0]....
.L_300:
        /*00d0*/ 	.word	0x000015a0
        /*00d4*/ 	.word	0x00000fff


	//   ....[1]....
        /*00d8*/ 	.word	0x000015b0
        /*00dc*/ 	.word	0x00000fff


	//   ....[2]....
        /*00e0*/ 	.word	0x000015c0
        /*00e4*/ 	.word	0x00000fff


	//   ....[3]....
        /*00e8*/ 	.word	0x000015d0
        /*00ec*/ 	.word	0x00000fff


	//   ....[4]....
        /*00f0*/ 	.word	0x000017b0
        /*00f4*/ 	.word	0x00000fff


	//   ....[5]....
        /*00f8*/ 	.word	0x000017c0
        /*00fc*/ 	.word	0x00000fff


	//   ....[6]....
        /*0100*/ 	.word	0x000017d0
        /*0104*/ 	.word	0x00000fff


	//   ....[7]....
        /*0108*/ 	.word	0x000017e0
        /*010c*/ 	.word	0x00000fff


	//   ....[8]....
        /*0110*/ 	.word	0x00003800
        /*0114*/ 	.word	0x00000fff


	//   ....[9]....
        /*0118*/ 	.word	0x00003810
        /*011c*/ 	.word	0x00000fff


	//   ....[10]....
        /*0120*/ 	.word	0x00003ab0
        /*0124*/ 	.word	0x00000fff


	//   ....[11]....
        /*0128*/ 	.word	0x00003ad0
        /*012c*/ 	.word	0x00000fff


	//   ....[12]....
        /*0130*/ 	.word	0x00003c50
        /*0134*/ 	.word	0x00000fff


	//   ....[13]....
        /*0138*/ 	.word	0x00003c60
        /*013c*/ 	.word	0x00000fff


	//   ....[14]....
        /*0140*/ 	.word	0x00004070
        /*0144*/ 	.word	0x00000fff


	//   ....[15]....
        /*0148*/ 	.word	0x00004080
        /*014c*/ 	.word	0x00000fff


	//   ....[16]....
        /*0150*/ 	.word	0x00004090
        /*0154*/ 	.word	0x00000fff


	//   ....[17]....
        /*0158*/ 	.word	0x000040a0
        /*015c*/ 	.word	0x00000fff


	//   ....[18]....
        /*0160*/ 	.word	0x00004350
        /*0164*/ 	.word	0x00000fff


	//   ....[19]....
        /*0168*/ 	.word	0x00004360
        /*016c*/ 	.word	0x00000fff


	//   ....[20]....
        /*0170*/ 	.word	0x00004370
        /*0174*/ 	.word	0x00000fff


	//   ....[21]....
        /*0178*/ 	.word	0x00004380
        /*017c*/ 	.word	0x00000fff


	//----- nvinfo : EIATTR_COOP_GROUP_MASK_REGIDS
	.align		4
.L_301:
        /*0180*/ 	.byte	0x04, 0x29
        /*0182*/ 	.short	(.L_303 - .L_302)


	//   ....[0]....
.L_302:
        /*0184*/ 	.word	0xffffffff


	//   ....[1]....
        /*0188*/ 	.word	0xffffffff


	//   ....[2]....
        /*018c*/ 	.word	0xffffffff


	//   ....[3]....
        /*0190*/ 	.word	0xffffffff


	//   ....[4]....
        /*0194*/ 	.word	0xffffffff


	//   ....[5]....
        /*0198*/ 	.word	0xffffffff


	//----- nvinfo : EIATTR_COOP_GROUP_INSTR_OFFSETS
	.align		4
.L_303:
        /*019c*/ 	.byte	0x04, 0x28
        /*019e*/ 	.short	(.L_305 - .L_304)


	//   ....[0]....
.L_304:
        /*01a0*/ 	.word	0x000002c0


	//   ....[1]....
        /*01a4*/ 	.word	0x00001590


	//   ....[2]....
        /*01a8*/ 	.word	0x000017a0


	//   ....[3]....
        /*01ac*/ 	.word	0x00001cd0


	//   ....[4]....
        /*01b0*/ 	.word	0x00004060


	//   ....[5]....
        /*01b4*/ 	.word	0x00004340


	//----- nvinfo : EIATTR_VRC_CTA_INIT_COUNT
	.align		4
.L_305:
        /*01b8*/ 	.byte	0x02, 0x4a
	.zero		1
	.zero		1


	//----- nvinfo : EIATTR_EXIT_INSTR_OFFSETS
	.align		4
        /*01bc*/ 	.byte	0x04, 0x1c
        /*01be*/ 	.short	(.L_307 - .L_306)


	//   ....[0]....
.L_306:
        /*01c0*/ 	.word	0x00001660


	//   ....[1]....
        /*01c4*/ 	.word	0x00001870


	//   ....[2]....
        /*01c8*/ 	.word	0x00004260


	//   ....[3]....
        /*01cc*/ 	.word	0x00004290


	//   ....[4]....
        /*01d0*/ 	.word	0x00004540


	//   ....[5]....
        /*01d4*/ 	.word	0x00004570


	//----- nvinfo : EIATTR_MAX_THREADS
	.align		4
.L_307:
        /*01d8*/ 	.byte	0x04, 0x05
        /*01da*/ 	.short	(.L_309 - .L_308)
.L_308:
        /*01dc*/ 	.word	0x00000100
        /*01e0*/ 	.word	0x00000001
        /*01e4*/ 	.word	0x00000001


	//----- nvinfo : EIATTR_CRS_STACK_SIZE
	.align		4
.L_309:
        /*01e8*/ 	.byte	0x04, 0x1e
        /*01ea*/ 	.short	(.L_311 - .L_310)
.L_310:
        /*01ec*/ 	.word	0x00000000


	//----- nvinfo : EIATTR_CBANK_PARAM_SIZE
	.align		4
.L_311:
        /*01f0*/ 	.byte	0x03, 0x19
        /*01f2*/ 	.short	0x0050


	//----- nvinfo : EIATTR_PARAM_CBANK
	.align		4
        /*01f4*/ 	.byte	0x04, 0x0a
        /*01f6*/ 	.short	(.L_313 - .L_312)
	.align		4
.L_312:
        /*01f8*/ 	.word	index@(.nv.constant0._ZN3cub18CUB_300001_SM_10006detail10merge_sort30DeviceMergeSortBlockSortKernelINS2_10policy_hubIPN4cuda3std3__44pairImiEEE9Policy600ESA_PNS0_8NullTypeESA_SE_jNS7_4lessIS9_EES9_SD_EEvbT0_T1_T2_T3_T4_PT6_PT7_T5_NS1_7vsmem_tE)
        /*01fc*/ 	.short	0x0380
        /*01fe*/ 	.short	0x0050


	//----- nvinfo : EIATTR_SW_WAR
	.align		4
.L_313:
        /*0200*/ 	.byte	0x04, 0x36
        /*0202*/ 	.short	(.L_315 - .L_314)
.L_314:
        /*0204*/ 	.word	0x00000008
.L_315:


//--------------------- .nv.info._ZN3cub18CUB_300001_SM_10006detail11EmptyKernelIvEEvv --------------------------
	.section	.nv.info._ZN3cub18CUB_300001_SM_10006detail11EmptyKernelIvEEvv,"",@"SHT_CUDA_INFO"
	.sectionflags	@""
	.align	4


	//----- nvinfo : EIATTR_CUDA_API_VERSION
	.align		4
        /*0000*/ 	.byte	0x04, 0x37
        /*0002*/ 	.short	(.L_317 - .L_316)
.L_316:
        /*0004*/ 	.word	0x00000082


	//----- nvinfo : EIATTR_SPARSE_MMA_MASK
	.align		4
.L_317:
        /*0008*/ 	.byte	0x03, 0x50
        /*000a*/ 	.short	0x0000


	//----- nvinfo : EIATTR_MAXREG_COUNT
	.align		4
        /*000c*/ 	.byte	0x03, 0x1b
        /*000e*/ 	.short	0x00ff


	//----- nvinfo : EIATTR_MERCURY_ISA_VERSION
	.align		4
        /*0010*/ 	.byte	0x03, 0x5f
        /*0012*/ 	.short	0x0101


	//----- nvinfo : EIATTR_VRC_CTA_INIT_COUNT
	.align		4
        /*0014*/ 	.byte	0x02, 0x4a
	.zero		1
	.zero		1


	//----- nvinfo : EIATTR_EXIT_INSTR_OFFSETS
	.align		4
        /*0018*/ 	.byte	0x04, 0x1c
        /*001a*/ 	.short	(.L_319 - .L_318)


	//   ....[0]....
.L_318:
        /*001c*/ 	.word	0x00000010


	//----- nvinfo : EIATTR_SW_WAR
	.align		4
.L_319:
        /*0020*/ 	.byte	0x04, 0x36
        /*0022*/ 	.short	(.L_321 - .L_320)
.L_320:
        /*0024*/ 	.word	0x00000008
.L_321:


//--------------------- .nv.info._Z14findHammingOnePKN4cuda3std3__44pairImiEEPKciimm --------------------------
	.section	.nv.info._Z14findHammingOnePKN4cuda3std3__44pairImiEEPKciimm,"",@"SHT_CUDA_INFO"
	.sectionflags	@""
	.align	4


	//----- nvinfo : EIATTR_CUDA_API_VERSION
	.align		4
        /*0000*/ 	.byte	0x04, 0x37
        /*0002*/ 	.short	(.L_323 - .L_322)
.L_322:
        /*0004*/ 	.word	0x00000082


	//----- nvinfo : EIATTR_KPARAM_INFO
	.align		4
.L_323:
        /*0008*/ 	.byte	0x04, 0x17
        /*000a*/ 	.short	(.L_325 - .L_324)
.L_324:
        /*000c*/ 	.word	0x00000000
        /*0010*/ 	.short	0x0005
        /*0012*/ 	.short	0x0020
        /*0014*/ 	.byte	0x00, 0xf0, 0x21, 0x00


	//----- nvinfo : EIATTR_KPARAM_INFO
	.align		4
.L_325:
        /*0018*/ 	.byte	0x04, 0x17
        /*001a*/ 	.short	(.L_327 - .L_326)
.L_326:
        /*001c*/ 	.word	0x00000000
        /*0020*/ 	.short	0x0004
        /*0022*/ 	.short	0x0018
        /*0024*/ 	.byte	0x00, 0xf0, 0x21, 0x00


	//----- nvinfo : EIATTR_KPARAM_INFO
	.align		4
.L_327:
        /*0028*/ 	.byte	0x04, 0x17
        /*002a*/ 	.short	(.L_329 - .L_328)
.L_328:
        /*002c*/ 	.word	0x00000000
        /*0030*/ 	.short	0x0003
        /*0032*/ 	.short	0x0014
        /*0034*/ 	.byte	0x00, 0xf0, 0x11, 0x00


	//----- nvinfo : EIATTR_KPARAM_INFO
	.align		4
.L_329:
        /*0038*/ 	.byte	0x04, 0x17
        /*003a*/ 	.short	(.L_331 - .L_330)
.L_330:
        /*003c*/ 	.word	0x00000000
        /*0040*/ 	.short	0x0002
        /*0042*/ 	.short	0x0010
        /*0044*/ 	.byte	0x00, 0xf0, 0x11, 0x00


	//----- nvinfo : EIATTR_KPARAM_INFO
	.align		4
.L_331:
        /*0048*/ 	.byte	0x04, 0x17
        /*004a*/ 	.short	(.L_333 - .L_332)
.L_332:
        /*004c*/ 	.word	0x00000000
        /*0050*/ 	.short	0x0001
        /*0052*/ 	.short	0x0008
        /*0054*/ 	.byte	0x00, 0xf5, 0x21, 0x00


	//----- nvinfo : EIATTR_KPARAM_INFO
	.align		4
.L_333:
        /*0058*/ 	.byte	0x04, 0x17
        /*005a*/ 	.short	(.L_335 - .L_334)
.L_334:
        /*005c*/ 	.word	0x00000000
        /*0060*/ 	.short	0x0000
        /*0062*/ 	.short	0x0000
        /*0064*/ 	.byte	0x00, 0xf5, 0x21, 0x00


	//----- nvinfo : EIATTR_SPARSE_MMA_MASK
	.align		4
.L_335:
        /*0068*/ 	.byte	0x03, 0x50
        /*006a*/ 	.short	0x0000


	//----- nvinfo : EIATTR_MAXREG_COUNT
	.align		4
        /*006c*/ 	.byte	0x03, 0x1b
        /*006e*/ 	.short	0x00ff


	//----- nvinfo : EIATTR_EXTERNS
	.align		4
        /*0070*/ 	.byte	0x04, 0x0f
        /*0072*/ 	.short	(.L_337 - .L_336)


	//   ....[0]....
	.align		4
.L_336:
        /*0074*/ 	.word	index@(vprintf)


	//----- nvinfo : EIATTR_MERCURY_ISA_VERSION
	.align		4
.L_337:
        /*0078*/ 	.byte	0x03, 0x5f
        /*007a*/ 	.short	0x0101


	//----- nvinfo : EIATTR_VRC_CTA_INIT_COUNT
	.align		4
        /*007c*/ 	.byte	0x02, 0x4a
	.zero		1
	.zero		1


	//----- nvinfo : EIATTR_SYSCALL_OFFSETS
	.align		4
        /*0080*/ 	.byte	0x04, 0x46
        /*0082*/ 	.short	(.L_339 - .L_338)


	//   ....[0]....
.L_338:
        /*0084*/ 	.word	0x000006f0


	//   ....[1]....
        /*0088*/ 	.word	0x00000d10


	//   ....[2]....
        /*008c*/ 	.word	0x00001330


	//   ....[3]....
        /*0090*/ 	.word	0x00001940


	//   ....[4]....
        /*0094*/ 	.word	0x00002000


	//   ....[5]....
        /*0098*/ 	.word	0x00002840


	//----- nvinfo : EIATTR_EXIT_INSTR_OFFSETS
	.align		4
.L_339:
        /*009c*/ 	.byte	0x04, 0x1c
        /*009e*/ 	.short	(.L_341 - .L_340)


	//   ....[0]....
.L_340:
        /*00a0*/ 	.word	0x000000d0


	//   ....[1]....
        /*00a4*/ 	.word	0x00001c00


	//   ....[2]....
        /*00a8*/ 	.word	0x00002250


	//   ....[3]....
        /*00ac*/ 	.word	0x00002b00


	//----- nvinfo : EIATTR_CRS_STACK_SIZE
	.align		4
.L_341:
        /*00b0*/ 	.byte	0x04, 0x1e
        /*00b2*/ 	.short	(.L_343 - .L_342)
.L_342:
        /*00b4*/ 	.word	0x00000000


	//----- nvinfo : EIATTR_CBANK_PARAM_SIZE
	.align		4
.L_343:
        /*00b8*/ 	.byte	0x03, 0x19
        /*00ba*/ 	.short	0x0028


	//----- nvinfo : EIATTR_PARAM_CBANK
	.align		4
        /*00bc*/ 	.byte	0x04, 0x0a
        /*00be*/ 	.short	(.L_345 - .L_344)
	.align		4
.L_344:
        /*00c0*/ 	.word	index@(.nv.constant0._Z14findHammingOnePKN4cuda3std3__44pairImiEEPKciimm)
        /*00c4*/ 	.short	0x0380
        /*00c6*/ 	.short	0x0028


	//----- nvinfo : EIATTR_SW_WAR
	.align		4
.L_345:
        /*00c8*/ 	.byte	0x04, 0x36
        /*00ca*/ 	.short	(.L_347 - .L_346)
.L_346:
        /*00cc*/ 	.word	0x00000008
.L_347:


//--------------------- .nv.info._Z13computeHashesPN4cuda3std3__44pairImiEEPKciimm --------------------------
	.section	.nv.info._Z13computeHashesPN4cuda3std3__44pairImiEEPKciimm,"",@"SHT_CUDA_INFO"
	.sectionflags	@""
	.align	4


	//----- nvinfo : EIATTR_CUDA_API_VERSION
	.align		4
        /*0000*/ 	.byte	0x04, 0x37
        /*0002*/ 	.short	(.L_349 - .L_348)
.L_348:
        /*0004*/ 	.word	0x00000082


	//----- nvinfo : EIATTR_KPARAM_INFO
	.align		4
.L_349:
        /*0008*/ 	.byte	0x04, 0x17
        /*000a*/ 	.short	(.L_351 - .L_350)
.L_350:
        /*000c*/ 	.word	0x00000000
        /*0010*/ 	.short	0x0005
        /*0012*/ 	.short	0x0020
        /*0014*/ 	.byte	0x00, 0xf0, 0x21, 0x00


	//----- nvinfo : EIATTR_KPARAM_INFO
	.align		4
.L_351:
        /*0018*/ 	.byte	0x04, 0x17
        /*001a*/ 	.short	(.L_353 - .L_352)
.L_352:
        /*001c*/ 	.word	0x00000000
        /*0020*/ 	.short	0x0004
        /*0022*/ 	.short	0x0018
        /*0024*/ 	.byte	0x00, 0xf0, 0x21, 0x00


	//----- nvinfo : EIATTR_KPARAM_INFO
	.align		4
.L_353:
        /*0028*/ 	.byte	0x04, 0x17
        /*002a*/ 	.short	(.L_355 - .L_354)
.L_354:
        /*002c*/ 	.word	0x00000000
        /*0030*/ 	.short	0x0003
        /*0032*/ 	.short	0x0014
        /*0034*/ 	.byte	0x00, 0xf0, 0x11, 0x00


	//----- nvinfo : EIATTR_KPARAM_INFO
	.align		4
.L_355:
        /*0038*/ 	.byte	0x04, 0x17
        /*003a*/ 	.short	(.L_357 - .L_356)
.L_356:
        /*003c*/ 	.word	0x00000000
        /*0040*/ 	.short	0x0002
        /*0042*/ 	.short	0x0010
        /*0044*/ 	.byte	0x00, 0xf0, 0x11, 0x00


	//----- nvinfo : EIATTR_KPARAM_INFO
	.align		4
.L_357:
        /*0048*/ 	.byte	0x04, 0x17
        /*004a*/ 	.short	(.L_359 - .L_358)
.L_358:
        /*004c*/ 	.word	0x00000000
        /*0050*/ 	.short	0x0001
        /*0052*/ 	.short	0x0008
        /*0054*/ 	.byte	0x00, 0xf5, 0x21, 0x00


	//----- nvinfo : EIATTR_KPARAM_INFO
	.align		4
.L_359:
        /*0058*/ 	.byte	0x04, 0x17
        /*005a*/ 	.short	(.L_361 - .L_360)
.L_360:
        /*005c*/ 	.word	0x00000000
        /*0060*/ 	.short	0x0000
        /*0062*/ 	.short	0x0000
        /*0064*/ 	.byte	0x00, 0xf5, 0x21, 0x00


	//----- nvinfo : EIATTR_SPARSE_MMA_MASK
	.align		4
.L_361:
        /*0068*/ 	.byte	0x03, 0x50
        /*006a*/ 	.short	0x0000


	//----- nvinfo : EIATTR_MAXREG_COUNT
	.align		4
        /*006c*/ 	.byte	0x03, 0x1b
        /*006e*/ 	.short	0x00ff


	//----- nvinfo : EIATTR_MERCURY_ISA_VERSION
	.align		4
        /*0070*/ 	.byte	0x03, 0x5f
        /*0072*/ 	.short	0x0101


	//----- nvinfo : EIATTR_VRC_CTA_INIT_COUNT
	.align		4
        /*0074*/ 	.byte	0x02, 0x4a
	.zero		1
	.zero		1


	//----- nvinfo : EIATTR_EXIT_INSTR_OFFSETS
	.align		4
        /*0078*/ 	.byte	0x04, 0x1c
        /*007a*/ 	.short	(.L_363 - .L_362)


	//   ....[0]....
.L_362:
        /*007c*/ 	.word	0x00000070


	//   ....[1]....
        /*0080*/ 	.word	0x000045a0


	//----- nvinfo : EIATTR_CRS_STACK_SIZE
	.align		4
.L_363:
        /*0084*/ 	.byte	0x04, 0x1e
        /*0086*/ 	.short	(.L_365 - .L_364)
.L_364:
        /*0088*/ 	.word	0x00000000


	//----- nvinfo : EIATTR_CBANK_PARAM_SIZE
	.align		4
.L_365:
        /*008c*/ 	.byte	0x03, 0x19
        /*008e*/ 	.short	0x0028


	//----- nvinfo : EIATTR_PARAM_CBANK
	.align		4
        /*0090*/ 	.byte	0x04, 0x0a
        /*0092*/ 	.short	(.L_367 - .L_366)
	.align		4
.L_366:
        /*0094*/ 	.word	index@(.nv.constant0._Z13computeHashesPN4cuda3std3__44pairImiEEPKciimm)
        /*0098*/ 	.short	0x0380
        /*009a*/ 	.short	0x0028


	//----- nvinfo : EIATTR_SW_WAR
	.align		4
.L_367:
        /*009c*/ 	.byte	0x04, 0x36
        /*009e*/ 	.short	(.L_369 - .L_368)
.L_368:
        /*00a0*/ 	.word	0x00000008
.L_369:


//--------------------- .nv.callgraph             --------------------------
	.section	.nv.callgraph,"",@"SHT_CUDA_CALLGRAPH"
	.align	4
	.sectionentsize	8
	.align		4
        /*0000*/ 	.word	0x00000000
	.align		4
        /*0004*/ 	.word	0xffffffff
	.align		4
        /*0008*/ 	.word	index@(_Z14findHammingOnePKN4cuda3std3__44pairImiEEPKciimm)
	.align		4
        /*000c*/ 	.word	index@(vprintf)
	.align		4
        /*0010*/ 	.word	0x00000000
	.align		4
        /*0014*/ 	.word	0xfffffffe
	.align		4
        /*0018*/ 	.word	0x00000000
	.align		4
        /*001c*/ 	.word	0xfffffffd
	.align		4
        /*0020*/ 	.word	0x00000000
	.align		4
        /*0024*/ 	.word	0xfffffffc


//--------------------- .nv.constant4             --------------------------
	.section	.nv.constant4,"a",@progbits
	.align	8
	.align		8
.nv.constant4:
        /*0000*/ 	.dword	_ZN34_INTERNAL_8a301bac_4_k_cu_0eb6ed184cuda3std3__45__cpo5beginE
	.align		8
        /*0008*/ 	.dword	_ZN34_INTERNAL_8a301bac_4_k_cu_0eb6ed184cuda3std3__45__cpo3endE
	.align		8
        /*0010*/ 	.dword	_ZN34_INTERNAL_8a301bac_4_k_cu_0eb6ed184cuda3std3__45__cpo6cbeginE
	.align		8
        /*0018*/ 	.dword	_ZN34_INTERNAL_8a301bac_4_k_cu_0eb6ed184cuda3std3__45__cpo4cendE
	.align		8
        /*0020*/ 	.dword	_ZN34_INTERNAL_8a301bac_4_k_cu_0eb6ed184cuda3std3__45__cpo6rbeginE
	.align		8
        /*0028*/ 	.dword	_ZN34_INTERNAL_8a301bac_4_k_cu_0eb6ed184cuda3std3__45__cpo4rendE
	.align		8
        /*0030*/ 	.dword	_ZN34_INTERNAL_8a301bac_4_k_cu_0eb6ed184cuda3std3__45__cpo7crbeginE
	.align		8
        /*0038*/ 	.dword	_ZN34_INTERNAL_8a301bac_4_k_cu_0eb6ed184cuda3std3__45__cpo5crendE
	.align		8
        /*0040*/ 	.dword	_ZN34_INTERNAL_8a301bac_4_k_cu_0eb6ed184cuda3std3__436_GLOBAL__N__8a301bac_4_k_cu_0eb6ed186ignoreE
	.align		8
        /*0048*/ 	.dword	_ZN34_INTERNAL_8a301bac_4_k_cu_0eb6ed184cuda3std3__419piecewise_constructE
	.align		8
        /*0050*/ 	.dword	_ZN34_INTERNAL_8a301bac_4_k_cu_0eb6ed184cuda3std3__48in_placeE
	.align		8
        /*0058*/ 	.dword	_ZN34_INTERNAL_8a301bac_4_k_cu_0eb6ed184cuda3std3__420unreachable_sentinelE
	.align		8
        /*0060*/ 	.dword	_ZN34_INTERNAL_8a301bac_4_k_cu_0eb6ed184cuda3std3__47nulloptE
	.align		8
        /*0068*/ 	.dword	_ZN34_INTERNAL_8a301bac_4_k_cu_0eb6ed184cuda3std3__48unexpectE
	.align		8
        /*0070*/ 	.dword	_ZN34_INTERNAL_8a301bac_4_k_cu_0eb6ed184cuda3std6ranges3__45__cpo4swapE
	.align		8
        /*0078*/ 	.dword	_ZN34_INTERNAL_8a301bac_4_k_cu_0eb6ed184cuda3std6ranges3__45__cpo9iter_moveE
	.align		8
        /*0080*/ 	.dword	_ZN34_INTERNAL_8a301bac_4_k_cu_0eb6ed184cuda3std6ranges3__45__cpo5beginE
	.align		8
        /*0088*/ 	.dword	_ZN34_INTERNAL_8a301bac_4_k_cu_0eb6ed184cuda3std6ranges3__45__cpo3endE
	.align		8
        /*0090*/ 	.dword	_ZN34_INTERNAL_8a301bac_4_k_cu_0eb6ed184cuda3std6ranges3__45__cpo6cbeginE
	.align		8
        /*0098*/ 	.dword	_ZN34_INTERNAL_8a301bac_4_k_cu_0eb6ed184cuda3std6ranges3__45__cpo4cendE
	.align		8
        /*00a0*/ 	.dword	_ZN34_INTERNAL_8a301bac_4_k_cu_0eb6ed184cuda3std6ranges3__45__cpo7advanceE
	.align		8
        /*00a8*/ 	.dword	_ZN34_INTERNAL_8a301bac_4_k_cu_0eb6ed184cuda3std6ranges3__45__cpo9iter_swapE
	.align		8
        /*00b0*/ 	.dword	_ZN34_INTERNAL_8a301bac_4_k_cu_0eb6ed184cuda3std6ranges3__45__cpo4nextE
	.align		8
        /*00b8*/ 	.dword	_ZN34_INTERNAL_8a301bac_4_k_cu_0eb6ed184cuda3std6ranges3__45__cpo4prevE
	.align		8
        /*00c0*/ 	.dword	_ZN34_INTERNAL_8a301bac_4_k_cu_0eb6ed184cuda3std6ranges3__45__cpo4dataE
	.align		8
        /*00c8*/ 	.dword	_ZN34_INTERNAL_8a301bac_4_k_cu_0eb6ed184cuda3std6ranges3__45__cpo5cdataE
	.align		8
        /*00d0*/ 	.dword	_ZN34_INTERNAL_8a301bac_4_k_cu_0eb6ed184cuda3std6ranges3__45__cpo4sizeE
	.align		8
        /*00d8*/ 	.dword	_ZN34_INTERNAL_8a301bac_4_k_cu_0eb6ed184cuda3std6ranges3__45__cpo5ssizeE
	.align		8
        /*00e0*/ 	.dword	_ZN34_INTERNAL_8a301bac_4_k_cu_0eb6ed184cuda3std6ranges3__45__cpo8distanceE
	.align		8
        /*00e8*/ 	.dword	_ZN34_INTERNAL_8a301bac_4_k_cu_0eb6ed186thrust24THRUST_300001_SM_1000_NS8cuda_cub3parE
	.align		8
        /*00f0*/ 	.dword	_ZN34_INTERNAL_8a301bac_4_k_cu_0eb6ed186thrust24THRUST_300001_SM_1000_NS8cuda_cub10par_nosyncE
	.align		8
        /*00f8*/ 	.dword	_ZN34_INTERNAL_8a301bac_4_k_cu_0eb6ed186thrust24THRUST_300001_SM_1000_NS6system6detail10sequential3seqE
	.align		8
        /*0100*/ 	.dword	_ZN34_INTERNAL_8a301bac_4_k_cu_0eb6ed186thrust24THRUST_300001_SM_1000_NS6system3cpp3parE
	.align		8
        /*0108*/ 	.dword	_ZN34_INTERNAL_8a301bac_4_k_cu_0eb6ed186thrust24THRUST_300001_SM_1000_NS12placeholders2_1E
	.align		8
        /*0110*/ 	.dword	_ZN34_INTERNAL_8a301bac_4_k_cu_0eb6ed186thrust24THRUST_300001_SM_1000_NS12placeholders2_2E
	.align		8
        /*0118*/ 	.dword	_ZN34_INTERNAL_8a301bac_4_k_cu_0eb6ed186thrust24THRUST_300001_SM_1000_NS12placeholders2_3E
	.align		8
        /*0120*/ 	.dword	_ZN34_INTERNAL_8a301bac_4_k_cu_0eb6ed186thrust24THRUST_300001_SM_1000_NS12placeholders2_4E
	.align		8
        /*0128*/ 	.dword	_ZN34_INTERNAL_8a301bac_4_k_cu_0eb6ed186thrust24THRUST_300001_SM_1000_NS12placeholders2_5E
	.align		8
        /*0130*/ 	.dword	_ZN34_INTERNAL_8a301bac_4_k_cu_0eb6ed186thrust24THRUST_300001_SM_1000_NS12placeholders2_6E
	.align		8
        /*0138*/ 	.dword	_ZN34_INTERNAL_8a301bac_4_k_cu_0eb6ed186thrust24THRUST_300001_SM_1000_NS12placeholders2_7E
	.align		8
        /*0140*/ 	.dword	_ZN34_INTERNAL_8a301bac_4_k_cu_0eb6ed186thrust24THRUST_300001_SM_1000_NS12placeholders2_8E
	.align		8
        /*0148*/ 	.dword	_ZN34_INTERNAL_8a301bac_4_k_cu_0eb6ed186thrust24THRUST_300001_SM_1000_NS12placeholders2_9E
	.align		8
        /*0150*/ 	.dword	_ZN34_INTERNAL_8a301bac_4_k_cu_0eb6ed186thrust24THRUST_300001_SM_1000_NS12placeholders3_10E
	.align		8
        /*0158*/ 	.dword	_ZN34_INTERNAL_8a301bac_4_k_cu_0eb6ed186thrust24THRUST_300001_SM_1000_NS3seqE
	.align		8
        /*0160*/ 	.dword	_ZN34_INTERNAL_8a301bac_4_k_cu_0eb6ed186thrust24THRUST_300001_SM_1000_NS6deviceE
	.align		8
        /*0168*/ 	.dword	$str
	.align		8
        /*0170*/ 	.dword	vprintf


//--------------------- .text._ZN3cub18CUB_300001_SM_10006detail10merge_sort26DeviceMergeSortMergeKernelINS2_10policy_hubIPN4cuda3std3__44pairImiEEE9Policy600ESA_PNS0_8NullTypeESA_SE_mNS7_4lessIS9_EES9_SD_EEvbT2_T3_T4_PT6_PT7_T5_PSJ_SJ_NS1_7vsmem_tE --------------------------
	.section	.text._ZN3cub18CUB_300001_SM_10006detail10merge_sort26DeviceMergeSortMergeKernelINS2_10policy_hubIPN4cuda3std3__44pairImiEEE9Policy600ESA_PNS0_8NullTypeESA_SE_mNS7_4lessIS9_EES9_SD_EEvbT2_T3_T4_PT6_PT7_T5_PSJ_SJ_NS1_7vsmem_tE,"ax",@progbits
	.align	128
        .global         _ZN3cub18CUB_300001_SM_10006detail10merge_sort26DeviceMergeSortMergeKernelINS2_10policy_hubIPN4cuda3std3__44pairImiEEE9Policy600ESA_PNS0_8NullTypeESA_SE_mNS7_4lessIS9_EES9_SD_EEvbT2_T3_T4_PT6_PT7_T5_PSJ_SJ_NS1_7vsmem_tE
        .type           _ZN3cub18CUB_300001_SM_10006detail10merge_sort26DeviceMergeSortMergeKernelINS2_10policy_hubIPN4cuda3std3__44pairImiEEE9Policy600ESA_PNS0_8NullTypeESA_SE_mNS7_4lessIS9_EES9_SD_EEvbT2_T3_T4_PT6_PT7_T5_PSJ_SJ_NS1_7vsmem_tE,@function
        .size           _ZN3cub18CUB_300001_SM_10006detail10merge_sort26DeviceMergeSortMergeKernelINS2_10policy_hubIPN4cuda3std3__44pairImiEEE9Policy600ESA_PNS0_8NullTypeESA_SE_mNS7_4lessIS9_EES9_SD_EEvbT2_T3_T4_PT6_PT7_T5_PSJ_SJ_NS1_7vsmem_tE,(.L_x_422 - _ZN3cub18CUB_300001_SM_10006detail10merge_sort26DeviceMergeSortMergeKernelINS2_10policy_hubIPN4cuda3std3__44pairImiEEE9Policy600ESA_PNS0_8NullTypeESA_SE_mNS7_4lessIS9_EES9_SD_EEvbT2_T3_T4_PT6_PT7_T5_PSJ_SJ_NS1_7vsmem_tE)
        .other          _ZN3cub18CUB_300001_SM_10006detail10merge_sort26DeviceMergeSortMergeKernelINS2_10policy_hubIPN4cuda3std3__44pairImiEEE9Policy600ESA_PNS0_8NullTypeESA_SE_mNS7_4lessIS9_EES9_SD_EEvbT2_T3_T4_PT6_PT7_T5_PSJ_SJ_NS1_7vsmem_tE,@"STO_CUDA_ENTRY STV_DEFAULT"
_ZN3cub18CUB_300001_SM_10006detail10merge_sort26DeviceMergeSortMergeKernelINS2_10policy_hubIPN4cuda3std3__44pairImiEEE9Policy600ESA_PNS0_8NullTypeESA_SE_mNS7_4lessIS9_EES9_SD_EEvbT2_T3_T4_PT6_PT7_T5_PSJ_SJ_NS1_7vsmem_tE:
.text._ZN3cub18CUB_300001_SM_10006detail10merge_sort26DeviceMergeSortMergeKernelINS2_10policy_hubIPN4cuda3std3__44pairImiEEE9Policy600ESA_PNS0_8NullTypeESA_SE_mNS7_4lessIS9_EES9_SD_EEvbT2_T3_T4_PT6_PT7_T5_PSJ_SJ_NS1_7vsmem_tE:
[----:B------:R-:W-:Y:S01]  /*0000*/  LDC R1, c[0x0][0x37c] ;  /* 0x0000df00ff017b82 */ /* 0x000fe20000000800 */
[----:B------:R-:W0:Y:S01]  /*0010*/  S2R R0, SR_CTAID.X ;  /* 0x0000000000007919 */ /* 0x000e220000002500 */
[----:B------:R-:W1:Y:S06]  /*0020*/  LDCU UR4, c[0x0][0x370] ;  /* 0x00006e00ff0477ac */ /* 0x000e6c0008000800 */
[----:B------:R-:W2:Y:S01]  /*0030*/  LDC.64 R4, c[0x0][0x3c0] ;  /* 0x0000f000ff047b82 */ /* 0x000ea20000000a00 */
[----:B------:R-:W3:Y:S01]  /*0040*/  S2R R2, SR_TID.X ;  /* 0x0000000000027919 */ /* 0x000ee20000002100 */
[----:B------:R-:W4:Y:S01]  /*0050*/  LDCU.64 UR6, c[0x0][0x358] ;  /* 0x00006b00ff0677ac */ /* 0x000f220008000a00 */
[----:B-1----:R-:W-:-:S06]  /*0060*/  UIADD3 UR4, UPT, UPT, UR4, -0x1, URZ ;  /* 0xffffffff04047890 */ /* 0x002fcc000fffe0ff */
[----:B0-----:R-:W-:-:S13]  /*0070*/  ISETP.GE.U32.AND P0, PT, R0, UR4, PT ;  /* 0x0000000400007c0c */ /* 0x001fda000bf06070 */
[----:B---34-:R-:W-:Y:S05]  /*0080*/  @P0 BRA `(.L_x_0) ;  /* 0x00000014006c0947 */ /* 0x018fea0003800000 */
[----:B------:R-:W0:Y:S01]  /*0090*/  LDC.64 R16, c[0x0][0x3b8] ;  /* 0x0000ee00ff107b82 */ /* 0x000e220000000a00 */
[----:B--2---:R-:W-:-:S07]  /*00a0*/  IADD3 R21, P2, PT, RZ, -R4, RZ ;  /* 0x80000004ff157210 */ /* 0x004fce0007f5e0ff */
[----:B------:R-:W1:Y:S01]  /*00b0*/  LDC.64 R12, c[0x0][0x398] ;  /* 0x0000e600ff0c7b82 */ /* 0x000e620000000a00 */
[----:B------:R-:W-:Y:S01]  /*00c0*/  IMAD.WIDE.U32 R8, R4, 0x200, RZ ;  /* 0x0000020004087825 */ /* 0x000fe200078e00ff */
[----:B------:R-:W2:Y:S01]  /*00d0*/  LDCU.U8 UR4, c[0x0][0x380] ;  /* 0x00007000ff0477ac */ /* 0x000ea20008000000 */
[----:B0-----:R-:W-:-:S04]  /*00e0*/  LEA R16, P0, R0, R16, 0x3 ;  /* 0x0000001000107211 */ /* 0x001fc800078018ff */
[----:B------:R-:W-:-:S05]  /*00f0*/  LEA.HI.X R17, R0, R17, RZ, 0x3, P0 ;  /* 0x0000001100117211 */ /* 0x000fca00000f1cff */
[----:B------:R-:W3:Y:S04]  /*0100*/  LDG.E.64 R14, desc[UR6][R16.64+0x8] ;  /* 0x00000806100e7981 */ /* 0x000ee8000c1e1b00 */
[----:B------:R0:W4:Y:S01]  /*0110*/  LDG.E.64 R6, desc[UR6][R16.64] ;  /* 0x0000000610067981 */ /* 0x000122000c1e1b00 */
[-C--:B------:R-:W-:Y:S01]  /*0120*/  LOP3.LUT R19, R21, R0.reuse, RZ, 0xc0, !PT ;  /* 0x0000000015137212 */ /* 0x080fe200078ec0ff */
[----:B------:R-:W-:Y:S01]  /*0130*/  IMAD.SHL.U32 R3, R5, 0x200, RZ ;  /* 0x0000020005037824 */ /* 0x000fe200078e00ff */
[----:B------:R-:W-:Y:S01]  /*0140*/  LOP3.LUT R10, R8, 0xfffffc00, RZ, 0xc0, !PT ;  /* 0xfffffc00080a7812 */ /* 0x000fe200078ec0ff */
[----:B------:R-:W-:Y:S01]  /*0150*/  IMAD.X R20, RZ, RZ, ~R5, P2 ;  /* 0x000000ffff147224 */ /* 0x000fe200010e0e05 */
[----:B------:R-:W-:Y:S01]  /*0160*/  LOP3.LUT R18, R21, R0, RZ, 0xfc, !PT ;  /* 0x0000000015127212 */ /* 0x000fe200078efcff */
[----:B------:R-:W-:Y:S01]  /*0170*/  IMAD.SHL.U32 R11, R19, 0x400, RZ ;  /* 0x00000400130b7824 */ /* 0x000fe200078e00ff */
[----:B--2---:R-:W-:Y:S01]  /*0180*/  UPRMT UR4, UR4, 0x8880, URZ ;  /* 0x0000888004047896 */ /* 0x004fe200080000ff */
[----:B------:R-:W-:Y:S01]  /*0190*/  IMAD.IADD R4, R9, 0x1, R3 ;  /* 0x0000000109047824 */ /* 0x000fe200078e0203 */
[----:B------:R-:W-:Y:S01]  /*01a0*/  SHF.L.U64.HI R9, R19, 0xa, RZ ;  /* 0x0000000a13097819 */ /* 0x000fe200000102ff */
[----:B------:R-:W-:Y:S01]  /*01b0*/  ACQBULK ;  /* 0x000000000000782e */ /* 0x000fe20000000000 */
[----:B------:R-:W-:Y:S01]  /*01c0*/  ISETP.NE.U32.AND P0, PT, R18, -0x1, PT ;  /* 0xffffffff1200780c */ /* 0x000fe20003f05070 */
[----:B------:R-:W-:-:S03]  /*01d0*/  UISETP.NE.AND UP0, UPT, UR4, URZ, UPT ;  /* 0x000000ff0400728c */ /* 0x000fc6000bf05270 */
[----:B------:R-:W-:Y:S02]  /*01e0*/  ISETP.NE.AND.EX P0, PT, R20, -0x1, PT, P0 ;  /* 0xffffffff1400780c */ /* 0x000fe40003f05300 */
[----:B---3--:R-:W-:Y:S02]  /*01f0*/  IADD3 R3, P1, PT, R14, -R11, RZ ;  /* 0x8000000b0e037210 */ /* 0x008fe40007f3e0ff */
[----:B------:R-:W-:-:S03]  /*0200*/  IADD3 R14, P3, PT, R0, -R19, RZ ;  /* 0x80000013000e7210 */ /* 0x000fc60007f7e0ff */
[--C-:B0-----:R-:W-:Y:S01]  /*0210*/  IMAD.X R17, R15, 0x1, ~R9.reuse, P1 ;  /* 0x000000010f117824 */ /* 0x101fe200008e0e09 */
[----:B-1----:R-:W-:Y:S01]  /*0220*/  IADD3 R15, P4, PT, -R11, R12, RZ ;  /* 0x0000000c0b0f7210 */ /* 0x002fe20007f9e1ff */
[----:B------:R-:W-:Y:S01]  /*0230*/  IMAD.X R19, RZ, RZ, -0x1, P3 ;  /* 0xffffffffff137424 */ /* 0x000fe200018e06ff */
[C---:B------:R-:W-:Y:S01]  /*0240*/  ISETP.NE.U32.AND P1, PT, R14.reuse, -0x1, PT ;  /* 0xffffffff0e00780c */ /* 0x040fe20003f25070 */
[----:B------:R-:W-:Y:S01]  /*0250*/  IMAD.MOV.U32 R12, RZ, RZ, 0x3ff ;  /* 0x000003ffff0c7424 */ /* 0x000fe200078e00ff */
[----:B------:R-:W-:Y:S01]  /*0260*/  ISETP.GT.U32.AND P2, PT, R15, R10, PT ;  /* 0x0000000a0f00720c */ /* 0x000fe20003f44070 */
[----:B------:R-:W-:Y:S01]  /*0270*/  IMAD.X R13, R13, 0x1, ~R9, P4 ;  /* 0x000000010d0d7824 */ /* 0x000fe200020e0e09 */
[----:B------:R-:W-:Y:S01]  /*0280*/  ISETP.NE.AND.EX P1, PT, R19, -0x1, PT, P1 ;  /* 0xffffffff1300780c */ /* 0x000fe20003f25310 */
[----:B------:R-:W-:Y:S01]  /*0290*/  IMAD.SHL.U32 R5, R14, 0x400, RZ ;  /* 0x000004000e057824 */ /* 0x000fe200078e00ff */
[----:B----4-:R-:W-:Y:S02]  /*02a0*/  IADD3 R8, P3, PT, R6, -R11, RZ ;  /* 0x8000000b06087210 */ /* 0x010fe40007f7e0ff */
[----:B------:R-:W-:-:S02]  /*02b0*/  SEL R12, R12, 0x400, !P1 ;  /* 0x000004000c0c7807 */ /* 0x000fc40004800000 */
[----:B------:R-:W-:Y:S01]  /*02c0*/  ISETP.GT.U32.AND.EX P1, PT, R13, R4, PT, P2 ;  /* 0x000000040d00720c */ /* 0x000fe20003f24120 */
[----:B------:R-:W-:Y:S01]  /*02d0*/  IMAD.X R16, R7, 0x1, ~R9, P3 ;  /* 0x0000000107107824 */ /* 0x000fe200018e0e09 */
[----:B------:R-:W-:Y:S02]  /*02e0*/  SHF.L.U64.HI R18, R14, 0xa, R19 ;  /* 0x0000000a0e127819 */ /* 0x000fe40000010213 */
[----:B------:R-:W-:Y:S02]  /*02f0*/  IADD3 R14, P2, PT, -R8, R5, RZ ;  /* 0x00000005080e7210 */ /* 0x000fe40007f5e1ff */
[----:B------:R-:W-:Y:S02]  /*0300*/  IADD3 R5, P3, P4, -R3, R12, R5 ;  /* 0x0000000c03057210 */ /* 0x000fe40007c7e105 */
[----:B------:R-:W-:Y:S01]  /*0310*/  SEL R19, R15, R10, P1 ;  /* 0x0000000a0f137207 */ /* 0x000fe20000800000 */
[----:B------:R-:W-:Y:S01]  /*0320*/  IMAD.X R16, R18, 0x1, ~R16, P2 ;  /* 0x0000000112107824 */ /* 0x000fe200010e0e10 */
[----:B------:R-:W-:-:S02]  /*0330*/  IADD3.X R17, PT, PT, ~R17, RZ, R18, P3, P4 ;  /* 0x000000ff11117210 */ /* 0x000fc40001fe8512 */
[----:B------:R-:W-:Y:S02]  /*0340*/  SEL R21, R13, R4, P1 ;  /* 0x000000040d157207 */ /* 0x000fe40000800000 */
[----:B------:R-:W-:Y:S02]  /*0350*/  IADD3 R18, P1, PT, R19, -R10, RZ ;  /* 0x8000000a13127210 */ /* 0x000fe40007f3e0ff */
[----:B------:R-:W-:Y:S02]  /*0360*/  SEL R5, R10, R5, !P0 ;  /* 0x000000050a057207 */ /* 0x000fe40004000000 */
[----:B------:R-:W-:Y:S01]  /*0370*/  SEL R12, R4, R17, !P0 ;  /* 0x00000011040c7207 */ /* 0x000fe20004000000 */
[----:B------:R-:W-:Y:S01]  /*0380*/  IMAD.X R17, R21, 0x1, ~R4, P1 ;  /* 0x0000000115117824 */ /* 0x000fe200008e0e04 */
[----:B------:R-:W-:Y:S02]  /*0390*/  ISETP.LT.U32.AND P2, PT, R10, R15, PT ;  /* 0x0000000f0a00720c */ /* 0x000fe40003f41070 */
[----:B------:R-:W-:-:S02]  /*03a0*/  ISETP.LT.U32.AND P1, PT, R14, R18, PT ;  /* 0x000000120e00720c */ /* 0x000fc40003f21070 */
[-C--:B------:R-:W-:Y:S02]  /*03b0*/  ISETP.LT.U32.AND P3, PT, R5, R18.reuse, PT ;  /* 0x000000120500720c */ /* 0x080fe40003f61070 */
[----:B------:R-:W-:Y:S02]  /*03c0*/  ISETP.LT.U32.AND.EX P2, PT, R4, R13, PT, P2 ;  /* 0x0000000d0400720c */ /* 0x000fe40003f41120 */
[-C--:B------:R-:W-:Y:S02]  /*03d0*/  ISETP.LT.U32.AND.EX P1, PT, R16, R17.reuse, PT, P1 ;  /* 0x000000111000720c */ /* 0x080fe40003f21110 */
[----:B------:R-:W-:Y:S02]  /*03e0*/  ISETP.LT.U32.AND.EX P3, PT, R12, R17, PT, P3 ;  /* 0x000000110c00720c */ /* 0x000fe40003f61130 */
[----:B------:R-:W-:Y:S02]  /*03f0*/  @!P0 SEL R3, R10, R15, P2 ;  /* 0x0000000f0a038207 */ /* 0x000fe40001000000 */
[----:B------:R-:W-:-:S02]  /*0400*/  SEL R12, R14, R18, P1 ;  /* 0x000000120e0c7207 */ /* 0x000fc40000800000 */
[----:B------:R-:W-:Y:S01]  /*0410*/  SEL R5, R5, R18, P3 ;  /* 0x0000001205057207 */ /* 0x000fe20001800000 */
[----:B------:R-:W-:Y:S01]  /*0420*/  IMAD.IADD R3, R3, 0x1, -R8 ;  /* 0x0000000103037824 */ /* 0x000fe200078e0a08 */
[----:B------:R-:W-:-:S03]  /*0430*/  SEL R13, R16, R17, P1 ;  /* 0x00000011100d7207 */ /* 0x000fc60000800000 */
[----:B------:R-:W-:Y:S01]  /*0440*/  IMAD.IADD R8, R5, 0x1, -R12 ;  /* 0x0000000105087824 */ /* 0x000fe200078e0a0c */
[----:B------:R-:W-:Y:S06]  /*0450*/  BRA.U !UP0, `(.L_x_1) ;  /* 0x0000000108907547 */ /* 0x000fec000b800000 */
[----:B------:R-:W0:Y:S01]  /*0460*/  LDCU.64 UR4, c[0x0][0x388] ;  /* 0x00007100ff0477ac */ /* 0x000e220008000a00 */
[----:B------:R-:W-:Y:S01]  /*0470*/  IADD3 R10, P0, P1, R12, R11, R10 ;  /* 0x0000000b0c0a7210 */ /* 0x000fe2000791e00a */
[----:B------:R-:W-:-:S03]  /*0480*/  IMAD.IADD R5, R2, 0x1, -R3 ;  /* 0x0000000102057824 */ /* 0x000fc600078e0a03 */
[----:B------:R-:W-:Y:S01]  /*0490*/  IADD3.X R12, PT, PT, R13, R9, R4, P0, P1 ;  /* 0x000000090d0c7210 */ /* 0x000fe200007e2404 */
[----:B------:R-:W-:Y:S01]  /*04a0*/  VIADD R4, R2, 0x100 ;  /* 0x0000010002047836 */ /* 0x000fe20000000000 */
[----:B------:R-:W-:Y:S01]  /*04b0*/  IADD3 R11, P0, PT, R6, R2, RZ ;  /* 0x00000002060b7210 */ /* 0x000fe20007f1e0ff */
[C---:B------:R-:W-:Y:S01]  /*04c0*/  VIADD R6, R2.reuse, 0x200 ;  /* 0x0000020002067836 */ /* 0x040fe20000000000 */
[C---:B------:R-:W-:Y:S01]  /*04d0*/  IADD3 R9, P1, PT, R5.reuse, R10, RZ ;  /* 0x0000000a05097210 */ /* 0x040fe20007f3e0ff */
[----:B------:R-:W-:Y:S02]  /*04e0*/  VIADD R10, R2, 0x300 ;  /* 0x00000300020a7836 */ /* 0x000fe40000000000 */
[----:B------:R-:W-:Y:S01]  /*04f0*/  IMAD.X R14, RZ, RZ, R7, P0 ;  /* 0x000000ffff0e7224 */ /* 0x000fe200000e0607 */
[----:B------:R-:W-:Y:S02]  /*0500*/  LEA.HI.X.SX32 R12, R5, R12, 0x1, P1 ;  /* 0x0000000c050c7211 */ /* 0x000fe400008f0eff */
[----:B------:R-:W-:-:S02]  /*0510*/  ISETP.GE.AND P0, PT, R4, R3, PT ;  /* 0x000000030400720c */ /* 0x000fc40003f06270 */
[-C--:B------:R-:W-:Y:S02]  /*0520*/  ISETP.GE.AND P1, PT, R2, R3.reuse, PT ;  /* 0x000000030200720c */ /* 0x080fe40003f26270 */
[-C--:B------:R-:W-:Y:S02]  /*0530*/  ISETP.GE.AND P2, PT, R6, R3.reuse, PT ;  /* 0x000000030600720c */ /* 0x080fe40003f46270 */
[----:B------:R-:W-:Y:S02]  /*0540*/  ISETP.GE.AND P3, PT, R10, R3, PT ;  /* 0x000000030a00720c */ /* 0x000fe40003f66270 */
[----:B0-----:R-:W-:Y:S02]  /*0550*/  LEA R4, P4, R11, UR4, 0x4 ;  /* 0x000000040b047c11 */ /* 0x001fe4000f8820ff */
[----:B------:R-:W-:Y:S02]  /*0560*/  LEA R16, P5, R9, UR4, 0x4 ;  /* 0x0000000409107c11 */ /* 0x000fe4000f8a20ff */
[----:B------:R-:W-:-:S02]  /*0570*/  LEA.HI.X R5, R11, UR5, R14, 0x4, P4 ;  /* 0x000000050b057c11 */ /* 0x000fc4000a0f240e */
[----:B------:R-:W-:-:S03]  /*0580*/  LEA.HI.X R17, R9, UR5, R12, 0x4, P5 ;  /* 0x0000000509117c11 */ /* 0x000fc6000a8f240c */
[----:B------:R0:W5:Y:S04]  /*0590*/  @!P1 LDG.E.64 R10, desc[UR6][R4.64] ;  /* 0x00000006040a9981 */ /* 0x000168000c1e1b00 */
[----:B------:R0:W5:Y:S04]  /*05a0*/  @!P1 LDG.E R9, desc[UR6][R4.64+0x8] ;  /* 0x0000080604099981 */ /* 0x000168000c1e1900 */
[----:B------:R0:W5:Y:S04]  /*05b0*/  @P0 LDG.E.64 R6, desc[UR6][R16.64+0x1000] ;  /* 0x0010000610060981 */ /* 0x000168000c1e1b00 */
[----:B------:R0:W5:Y:S04]  /*05c0*/  @P0 LDG.E R18, desc[UR6][R16.64+0x1008] ;  /* 0x0010080610120981 */ /* 0x000168000c1e1900 */
[----:B------:R0:W5:Y:S04]  /*05d0*/  @P2 LDG.E.64 R12, desc[UR6][R16.64+0x2000] ;  /* 0x00200006100c2981 */ /* 0x000168000c1e1b00 */
[----:B------:R0:W5:Y:S04]  /*05e0*/  @P2 LDG.E R19, desc[UR6][R16.64+0x2008] ;  /* 0x0020080610132981 */ /* 0x000168000c1e1900 */
[----:B------:R0:W5:Y:S04]  /*05f0*/  @P3 LDG.E.64 R14, desc[UR6][R16.64+0x3000] ;  /* 0x00300006100e3981 */ /* 0x000168000c1e1b00 */
[----:B------:R0:W5:Y:S04]  /*0600*/  @P3 LDG.E R20, desc[UR6][R16.64+0x3008] ;  /* 0x0030080610143981 */ /* 0x000168000c1e1900 */
[----:B------:R0:W5:Y:S04]  /*0610*/  @P1 LDG.E.64 R10, desc[UR6][R16.64] ;  /* 0x00000006100a1981 */ /* 0x000168000c1e1b00 */
[----:B------:R0:W5:Y:S04]  /*0620*/  @P1 LDG.E R9, desc[UR6][R16.64+0x8] ;  /* 0x0000080610091981 */ /* 0x000168000c1e1900 */
[----:B------:R0:W5:Y:S04]  /*0630*/  @!P0 LDG.E.64 R6, desc[UR6][R4.64+0x1000] ;  /* 0x0010000604068981 */ /* 0x000168000c1e1b00 */
[----:B------:R0:W5:Y:S04]  /*0640*/  @!P0 LDG.E R18, desc[UR6][R4.64+0x1008] ;  /* 0x0010080604128981 */ /* 0x000168000c1e1900 */
[----:B------:R0:W5:Y:S04]  /*0650*/  @!P2 LDG.E.64 R12, desc[UR6][R4.64+0x2000] ;  /* 0x00200006040ca981 */ /* 0x000168000c1e1b00 */
[----:B------:R0:W5:Y:S04]  /*0660*/  @!P2 LDG.E R19, desc[UR6][R4.64+0x2008] ;  /* 0x002008060413a981 */ /* 0x000168000c1e1900 */
[----:B------:R0:W5:Y:S04]  /*0670*/  @!P3 LDG.E.64 R14, desc[UR6][R4.64+0x3000] ;  /* 0x00300006040eb981 */ /* 0x000168000c1e1b00 */
[----:B------:R0:W5:Y:S01]  /*0680*/  @!P3 LDG.E R20, desc[UR6][R4.64+0x3008] ;  /* 0x003008060414b981 */ /* 0x000162000c1e1900 */
[----:B------:R-:W-:Y:S05]  /*0690*/  BRA `(.L_x_2) ;  /* 0x00000000008c7947 */ /* 0x000fea0003800000 */
.L_x_1:
[----:B------:R-:W-:Y:S01]  /*06a0*/  IADD3 R10, P0, P1, R12, R11, R10 ;  /* 0x0000000b0c0a7210 */ /* 0x000fe2000791e00a */
[----:B------:R-:W0:Y:S01]  /*06b0*/  LDCU.64 UR4, c[0x0][0x3a0] ;  /* 0x00007400ff0477ac */ /* 0x000e220008000a00 */
[C---:B------:R-:W-:Y:S01]  /*06c0*/  VIADD R12, R2.reuse, 0x100 ;  /* 0x00000100020c7836 */ /* 0x040fe20000000000 */
[C---:B------:R-:W-:Y:S01]  /*06d0*/  ISETP.GE.AND P3, PT, R2.reuse, R3, PT ;  /* 0x000000030200720c */ /* 0x040fe20003f66270 */
[C---:B------:R-:W-:Y:S01]  /*06e0*/  IMAD.IADD R11, R2.reuse, 0x1, -R3 ;  /* 0x00000001020b7824 */ /* 0x040fe200078e0a03 */
[----:B------:R-:W-:Y:S01]  /*06f0*/  IADD3.X R4, PT, PT, R13, R9, R4, P0, P1 ;  /* 0x000000090d047210 */ /* 0x000fe200007e2404 */
[----:B------:R-:W-:Y:S01]  /*0700*/  VIADD R14, R2, 0x300 ;  /* 0x00000300020e7836 */ /* 0x000fe20000000000 */
[----:B------:R-:W-:Y:S02]  /*0710*/  IADD3 R5, P0, PT, R6, R2, RZ ;  /* 0x0000000206057210 */ /* 0x000fe40007f1e0ff */
[C---:B------:R-:W-:Y:S02]  /*0720*/  IADD3 R10, P1, PT, R11.reuse, R10, RZ ;  /* 0x0000000a0b0a7210 */ /* 0x040fe40007f3e0ff */
[-C--:B------:R-:W-:Y:S01]  /*0730*/  ISETP.GE.AND P5, PT, R14, R3.reuse, PT ;  /* 0x000000030e00720c */ /* 0x080fe20003fa6270 */
[----:B------:R-:W-:Y:S01]  /*0740*/  IMAD.X R6, RZ, RZ, R7, P0 ;  /* 0x000000ffff067224 */ /* 0x000fe200000e0607 */
[----:B------:R-:W-:Y:S01]  /*0750*/  ISETP.GE.AND P0, PT, R12, R3, PT ;  /* 0x000000030c00720c */ /* 0x000fe20003f06270 */
[----:B------:R-:W-:Y:S01]  /*0760*/  VIADD R12, R2, 0x200 ;  /* 0x00000200020c7836 */ /* 0x000fe20000000000 */
[----:B------:R-:W-:-:S04]  /*0770*/  LEA.HI.X.SX32 R11, R11, R4, 0x1, P1 ;  /* 0x000000040b0b7211 */ /* 0x000fc800008f0eff */
[----:B------:R-:W-:Y:S02]  /*0780*/  ISETP.GE.AND P4, PT, R12, R3, PT ;  /* 0x000000030c00720c */ /* 0x000fe40003f86270 */
[C---:B0-----:R-:W-:Y:S02]  /*0790*/  LEA R4, P1, R5.reuse, UR4, 0x4 ;  /* 0x0000000405047c11 */ /* 0x041fe4000f8220ff */
[C---:B------:R-:W-:Y:S02]  /*07a0*/  LEA R16, P2, R10.reuse, UR4, 0x4 ;  /* 0x000000040a107c11 */ /* 0x040fe4000f8420ff */
[----:B------:R-:W-:Y:S02]  /*07b0*/  LEA.HI.X R5, R5, UR5, R6, 0x4, P1 ;  /* 0x0000000505057c11 */ /* 0x000fe400088f2406 */
        /* <DEDUP_REMOVED lines=16> */
[----:B------:R1:W5:Y:S02]  /*08c0*/  @!P5 LDG.E R20, desc[UR6][R4.64+0x3008] ;  /* 0x003008060414d981 */ /* 0x000364000c1e1900 */
.L_x_2:
[----:B01----:R-:W0:Y:S01]  /*08d0*/  S2R R5, SR_CgaCtaId ;  /* 0x0000000000057919 */ /* 0x003e220000008800 */
[----:B------:R-:W-:-:S04]  /*08e0*/  MOV R4, 0x400 ;  /* 0x0000040000047802 */ /* 0x000fc80000000f00 */
[----:B0-----:R-:W-:-:S05]  /*08f0*/  LEA R4, R5, R4, 0x18 ;  /* 0x0000000405047211 */ /* 0x001fca00078ec0ff */
[----:B------:R-:W-:-:S05]  /*0900*/  IMAD R5, R2, 0x10, R4 ;  /* 0x0000001002057824 */ /* 0x000fca00078e0204 */
[----:B-----5:R-:W-:Y:S04]  /*0910*/  STS.64 [R5], R10 ;  /* 0x0000000a05007388 */ /* 0x020fe80000000a00 */
[----:B------:R-:W-:Y:S04]  /*0920*/  STS.64 [R5+0x1000], R6 ;  /* 0x0010000605007388 */ /* 0x000fe80000000a00 */
[----:B------:R-:W-:Y:S04]  /*0930*/  STS.64 [R5+0x2000], R12 ;  /* 0x0020000c05007388 */ /* 0x000fe80000000a00 */
[----:B------:R0:W-:Y:S04]  /*0940*/  STS.64 [R5+0x3000], R14 ;  /* 0x0030000e05007388 */ /* 0x0001e80000000a00 */
[----:B------:R-:W-:Y:S04]  /*0950*/  STS [R5+0x8], R9 ;  /* 0x0000080905007388 */ /* 0x000fe80000000800 */
[----:B------:R-:W-:Y:S04]  /*0960*/  STS [R5+0x1008], R18 ;  /* 0x0010081205007388 */ /* 0x000fe80000000800 */
[----:B------:R-:W-:Y:S04]  /*0970*/  STS [R5+0x2008], R19 ;  /* 0x0020081305007388 */ /* 0x000fe80000000800 */
[----:B------:R1:W-:Y:S01]  /*0980*/  STS [R5+0x3008], R20 ;  /* 0x0030081405007388 */ /* 0x0003e20000000800 */
[----:B------:R-:W-:Y:S01]  /*0990*/  BAR.SYNC.DEFER_BLOCKING 0x0 ;  /* 0x0000000000007b1d */ /* 0x000fe20000010000 */
[----:B0-----:R-:W-:-:S07]  /*09a0*/  IMAD.IADD R14, R3, 0x1, R8 ;  /* 0x00000001030e7824 */ /* 0x001fce00078e0208 */
[----:B------:R-:W-:Y:S01]  /*09b0*/  PREEXIT ;  /* 0x000000000000782d */ /* 0x000fe20000000000 */
[----:B-1----:R-:W-:Y:S01]  /*09c0*/  IMAD.SHL.U32 R5, R2, 0x4, RZ ;  /* 0x0000000402057824 */ /* 0x002fe200078e00ff */
[----:B------:R-:W-:Y:S01]  /*09d0*/  BSSY.RECONVERGENT B0, `(.L_x_3) ;  /* 0x000001f000007945 */ /* 0x000fe20003800200 */
[----:B------:R-:W-:-:S03]  /*09e0*/  IMAD R10, R3, 0x10, R4 ;  /* 0x00000010030a7824 */ /* 0x000fc600078e0204 */
[----:B------:R-:W-:-:S04]  /*09f0*/  VIMNMX R11, PT, PT, R14, R5, PT ;  /* 0x000000050e0b7248 */ /* 0x000fc80003fe0100 */
[C---:B------:R-:W-:Y:S01]  /*0a00*/  ISETP.GE.AND P0, PT, R11.reuse, R8, PT ;  /* 0x000000080b00720c */ /* 0x040fe20003f06270 */
[----:B------:R-:W-:Y:S01]  /*0a10*/  IMAD.IADD R8, R11, 0x1, -R8 ;  /* 0x000000010b087824 */ /* 0x000fe200078e0a08 */
[----:B------:R-:W-:-:S04]  /*0a20*/  VIMNMX R7, PT, PT, R3, R11, PT ;  /* 0x0000000b03077248 */ /* 0x000fc80003fe0100 */
[----:B------:R-:W-:-:S04]  /*0a30*/  SEL R12, R8, RZ, P0 ;  /* 0x000000ff080c7207 */ /* 0x000fc80000000000 */
[----:B------:R-:W-:-:S13]  /*0a40*/  ISETP.GE.AND P0, PT, R12, R7, PT ;  /* 0x000000070c00720c */ /* 0x000fda0003f06270 */
[----:B------:R-:W-:Y:S05]  /*0a50*/  @P0 BRA `(.L_x_4) ;  /* 0x0000000000580947 */ /* 0x000fea0003800000 */
[----:B------:R-:W-:-:S07]  /*0a60*/  IMAD.MOV.U32 R13, RZ, RZ, R7 ;  /* 0x000000ffff0d7224 */ /* 0x000fce00078e0007 */
.L_x_5:
[----:B------:R-:W-:Y:S01]  /*0a70*/  IMAD.IADD R6, R13, 0x1, -R12 ;  /* 0x000000010d067824 */ /* 0x000fe200078e0a0c */
[----:B------:R-:W-:-:S04]  /*0a80*/  PLOP3.LUT P1, PT, PT, PT, PT, 0x8, 0x80 ;  /* 0x000000000080781c */ /* 0x000fc80003f2e170 */
[----:B------:R-:W-:-:S04]  /*0a90*/  LEA.HI R7, R6, R6, RZ, 0x1 ;  /* 0x0000000606077211 */ /* 0x000fc800078f08ff */
[----:B------:R-:W-:-:S04]  /*0aa0*/  LEA.HI.SX32 R17, R7, R12, 0x1f ;  /* 0x0000000c07117211 */ /* 0x000fc800078ffaff */
[----:B------:R-:W-:Y:S01]  /*0ab0*/  LOP3.LUT R6, RZ, R17, RZ, 0x33, !PT ;  /* 0x00000011ff067212 */ /* 0x000fe200078e33ff */
[----:B------:R-:W-:-:S04]  /*0ac0*/  IMAD R18, R17, 0x10, R4 ;  /* 0x0000001011127824 */ /* 0x000fc800078e0204 */
[----:B------:R-:W-:-:S04]  /*0ad0*/  IMAD.IADD R7, R11, 0x1, R6 ;  /* 0x000000010b077824 */ /* 0x000fc800078e0206 */
[----:B------:R-:W-:Y:S02]  /*0ae0*/  IMAD R19, R7, 0x10, R10 ;  /* 0x0000001007137824 */ /* 0x000fe400078e020a */
[----:B------:R-:W-:Y:S04]  /*0af0*/  LDS.64 R6, [R18] ;  /* 0x0000000012067984 */ /* 0x000fe80000000a00 */
[----:B------:R-:W0:Y:S02]  /*0b00*/  LDS.64 R8, [R19] ;  /* 0x0000000013087984 */ /* 0x000e240000000a00 */
[----:B0-----:R-:W-:-:S04]  /*0b10*/  ISETP.GE.U32.AND P0, PT, R8, R6, PT ;  /* 0x000000060800720c */ /* 0x001fc80003f06070 */
[----:B------:R-:W-:-:S13]  /*0b20*/  ISETP.GE.U32.AND.EX P0, PT, R9, R7, PT, P0 ;  /* 0x000000070900720c */ /* 0x000fda0003f06100 */
[----:B------:R-:W-:Y:S01]  /*0b30*/  @P0 LDS R15, [R19+0x8] ;  /* 0x00000800130f0984 */ /* 0x000fe20000000800 */
[----:B------:R-:W-:-:S03]  /*0b40*/  @P0 ISETP.LT.U32.AND P3, PT, R6, R8, PT ;  /* 0x000000080600020c */ /* 0x000fc60003f61070 */
[----:B------:R-:W0:Y:S02]  /*0b50*/  @P0 LDS R16, [R18+0x8] ;  /* 0x0000080012100984 */ /* 0x000e240000000800 */
[----:B0-----:R-:W-:-:S04]  /*0b60*/  @P0 ISETP.GE.AND P2, PT, R15, R16, PT ;  /* 0x000000100f00020c */ /* 0x001fc80003f46270 */
[----:B------:R-:W-:-:S04]  /*0b70*/  @P0 ISETP.LT.U32.OR.EX P1, PT, R7, R9, P2, P3 ;  /* 0x000000090700020c */ /* 0x000fc80001721530 */
[----:B------:R-:W-:-:S09]  /*0b80*/  SEL R13, R13, R17, P1 ;  /* 0x000000110d0d7207 */ /* 0x000fd20000800000 */
[----:B------:R-:W-:-:S05]  /*0b90*/  @P1 VIADD R12, R17, 0x1 ;  /* 0x00000001110c1836 */ /* 0x000fca0000000000 */
[----:B------:R-:W-:-:S13]  /*0ba0*/  ISETP.GE.AND P0, PT, R12, R13, PT ;  /* 0x0000000d0c00720c */ /* 0x000fda0003f06270 */
[----:B------:R-:W-:Y:S05]  /*0bb0*/  @!P0 BRA `(.L_x_5) ;  /* 0xfffffffc00ac8947 */ /* 0x000fea000383ffff */
.L_x_4:
[----:B------:R-:W-:Y:S05]  /*0bc0*/  BSYNC.RECONVERGENT B0 ;  /* 0x0000000000007941 */ /* 0x000fea0003800200 */
.L_x_3:
[----:B------:R-:W-:Y:S01]  /*0bd0*/  IMAD.IADD R8, R11, 0x1, -R12 ;  /* 0x000000010b087824 */ /* 0x000fe200078e0a0c */
[----:B------:R-:W-:Y:S01]  /*0be0*/  BSSY.RECONVERGENT B0, `(.L_x_6) ;  /* 0x0000012000007945 */ /* 0x000fe20003800200 */
[----:B------:R-:W-:Y:S01]  /*0bf0*/  IMAD R20, R12, 0x10, R4 ;  /* 0x000000100c147824 */ /* 0x000fe200078e0204 */
[----:B------:R-:W-:Y:S01]  /*0c00*/  PLOP3.LUT P0, PT, PT, PT, PT, 0x8, 0x80 ;  /* 0x000000000080781c */ /* 0x000fe20003f0e170 */
[----:B------:R-:W-:Y:S02]  /*0c10*/  IMAD R21, R8, 0x10, R10 ;  /* 0x0000001008157824 */ /* 0x000fe400078e020a */
[----:B------:R-:W-:Y:S01]  /*0c20*/  IMAD.IADD R17, R3, 0x1, R8 ;  /* 0x0000000103117824 */ /* 0x000fe200078e0208 */
[----:B------:R0:W1:Y:S04]  /*0c30*/  LDS.64 R10, [R20] ;  /* 0x00000000140a7984 */ /* 0x0000680000000a00 */
[----:B------:R0:W2:Y:S01]  /*0c40*/  LDS.64 R6, [R21] ;  /* 0x0000000015067984 */ /* 0x0000a20000000a00 */
[----:B------:R-:W-:-:S03]  /*0c50*/  ISETP.GE.AND P1, PT, R17, R14, PT ;  /* 0x0000000e1100720c */ /* 0x000fc60003f26270 */
[----:B------:R0:W3:Y:S04]  /*0c60*/  LDS R15, [R20+0x8] ;  /* 0x00000800140f7984 */ /* 0x0000e80000000800 */
[----:B------:R0:W4:Y:S06]  /*0c70*/  LDS R18, [R21+0x8] ;  /* 0x0000080015127984 */ /* 0x00012c0000000800 */
[----:B------:R-:W-:Y:S05]  /*0c80*/  @P1 BRA `(.L_x_7) ;  /* 0x00000000001c1947 */ /* 0x000fea0003800000 */
[----:B-12---:R-:W-:Y:S02]  /*0c90*/  ISETP.GE.U32.AND P1, PT, R6, R10, PT ;  /* 0x0000000a0600720c */ /* 0x006fe40003f26070 */
[----:B------:R-:W-:Y:S02]  /*0ca0*/  PLOP3.LUT P0, PT, PT, PT, PT, 0x80, 0x8 ;  /* 0x000000000008781c */ /* 0x000fe40003f0f070 */
[----:B------:R-:W-:-:S04]  /*0cb0*/  ISETP.GE.U32.AND.EX P1, PT, R7, R11, PT, P1 ;  /* 0x0000000b0700720c */ /* 0x000fc80003f26110 */
[----:B------:R-:W-:-:S13]  /*0cc0*/  ISETP.GE.OR P1, PT, R12, R3, !P1 ;  /* 0x000000030c00720c */ /* 0x000fda0004f26670 */
[----:B---34-:R-:W-:Y:S02]  /*0cd0*/  @!P1 ISETP.GE.AND P2, PT, R18, R15, PT ;  /* 0x0000000f1200920c */ /* 0x018fe40003f46270 */
[----:B------:R-:W-:-:S04]  /*0ce0*/  @!P1 ISETP.GE.U32.AND P3, PT, R10, R6, PT ;  /* 0x000000060a00920c */ /* 0x000fc80003f66070 */
[----:B------:R-:W-:-:S13]  /*0cf0*/  @!P1 ISETP.GE.U32.AND.EX P0, PT, R11, R7, !P2, P3 ;  /* 0x000000070b00920c */ /* 0x000fda0005706130 */
.L_x_7:
[----:B------:R-:W-:Y:S05]  /*0d00*/  BSYNC.RECONVERGENT B0 ;  /* 0x0000000000007941 */ /* 0x000fea0003800200 */
.L_x_6:
[----:B------:R-:W-:Y:S01]  /*0d10*/  VIADD R13, R17, 0x1 ;  /* 0x00000001110d7836 */ /* 0x000fe20000000000 */
[----:B------:R-:W-:Y:S01]  /*0d20*/  BSSY.RECONVERGENT B0, `(.L_x_8) ;  /* 0x0000017000007945 */ /* 0x000fe20003800200 */
[----:B------:R-:W-:Y:S01]  /*0d30*/  @!P0 IMAD.MOV R13, RZ, RZ, R17 ;  /* 0x000000ffff0d8224 */ /* 0x000fe200078e0211 */
[----:B-12---:R-:W-:Y:S01]  /*0d40*/  SEL R8, R6, R10, P0 ;  /* 0x0000000a06087207 */ /* 0x006fe20000000000 */
[----:B------:R-:W-:Y:S01]  /*0d50*/  VIADD R16, R12, 0x1 ;  /* 0x000000010c107836 */ /* 0x000fe20000000000 */
[----:B------:R-:W-:Y:S01]  /*0d60*/  SEL R9, R7, R11, P0 ;  /* 0x0000000b07097207 */ /* 0x000fe20000000000 */
[----:B------:R-:W-:Y:S01]  /*0d70*/  @P0 IMAD.MOV R16, RZ, RZ, R12 ;  /* 0x000000ffff100224 */ /* 0x000fe200078e020c */
[C---:B------:R-:W-:Y:S01]  /*0d80*/  ISETP.GE.AND P1, PT, R13.reuse, R14, PT ;  /* 0x0000000e0d00720c */ /* 0x040fe20003f26270 */
[----:B------:R1:W2:Y:S01]  /*0d90*/  @P0 LDS.64 R6, [R21+0x10] ;  /* 0x0000100015060984 */ /* 0x0002a20000000a00 */
[----:B---34-:R-:W-:Y:S01]  /*0da0*/  SEL R22, R18, R15, P0 ;  /* 0x0000000f12167207 */ /* 0x018fe20000000000 */
[----:B------:R-:W-:-:S02]  /*0db0*/  VIADD R17, R13, 0x1 ;  /* 0x000000010d117836 */ /* 0x000fc40000000000 */
[----:B------:R1:W3:Y:S01]  /*0dc0*/  @!P0 LDS.64 R10, [R20+0x10] ;  /* 0x00001000140a8984 */ /* 0x0002e20000000a00 */
[----:B------:R-:W-:-:S03]  /*0dd0*/  VIADD R19, R16, 0x1 ;  /* 0x0000000110137836 */ /* 0x000fc60000000000 */
[----:B------:R1:W4:Y:S04]  /*0de0*/  @P0 LDS R18, [R21+0x18] ;  /* 0x0000180015120984 */ /* 0x0003280000000800 */
[----:B------:R1:W0:Y:S01]  /*0df0*/  @!P0 LDS R15, [R20+0x18] ;  /* 0x00001800140f8984 */ /* 0x0002220000000800 */
[----:B------:R-:W-:Y:S01]  /*0e00*/  PLOP3.LUT P0, PT, PT, PT, PT, 0x8, 0x80 ;  /* 0x000000000080781c */ /* 0x000fe20003f0e170 */
[----:B------:R-:W-:-:S12]  /*0e10*/  @P1 BRA `(.L_x_9) ;  /* 0x00000000001c1947 */ /* 0x000fd80003800000 */
[----:B--23--:R-:W-:-:S04]  /*0e20*/  ISETP.GE.U32.AND P0, PT, R6, R10, PT ;  /* 0x0000000a0600720c */ /* 0x00cfc80003f06070 */
[----:B------:R-:W-:-:S04]  /*0e30*/  ISETP.GE.U32.AND.EX P0, PT, R7, R11, PT, P0 ;  /* 0x0000000b0700720c */ /* 0x000fc80003f06100 */
[----:B------:R-:W-:Y:S02]  /*0e40*/  ISETP.GE.OR P1, PT, R16, R3, !P0 ;  /* 0x000000031000720c */ /* 0x000fe40004726670 */
[----:B------:R-:W-:-:S11]  /*0e50*/  PLOP3.LUT P0, PT, PT, PT, PT, 0x80, 0x8 ;  /* 0x000000000008781c */ /* 0x000fd60003f0f070 */
[----:B0---4-:R-:W-:Y:S02]  /*0e60*/  @!P1 ISETP.GE.AND P2, PT, R18, R15, PT ;  /* 0x0000000f1200920c */ /* 0x011fe40003f46270 */
[----:B------:R-:W-:-:S04]  /*0e70*/  @!P1 ISETP.GE.U32.AND P3, PT, R10, R6, PT ;  /* 0x000000060a00920c */ /* 0x000fc80003f66070 */
[----:B------:R-:W-:-:S13]  /*0e80*/  @!P1 ISETP.GE.U32.AND.EX P0, PT, R11, R7, !P2, P3 ;  /* 0x000000070b00920c */ /* 0x000fda0005706130 */
.L_x_9:
[----:B------:R-:W-:Y:S05]  /*0e90*/  BSYNC.RECONVERGENT B0 ;  /* 0x0000000000007941 */ /* 0x000fea0003800200 */
.L_x_8:
[----:B------:R-:W-:Y:S01]  /*0ea0*/  @!P0 IMAD.MOV R17, RZ, RZ, R13 ;  /* 0x000000ffff118224 */ /* 0x000fe200078e020d */
[----:B------:R-:W-:Y:S01]  /*0eb0*/  BSSY.RECONVERGENT B0, `(.L_x_10) ;  /* 0x0000017000007945 */ /* 0x000fe20003800200 */
[----:B------:R-:W-:Y:S01]  /*0ec0*/  @P0 IMAD.MOV R19, RZ, RZ, R16 ;  /* 0x000000ffff130224 */ /* 0x000fe200078e0210 */
[----:B--23--:R-:W-:Y:S01]  /*0ed0*/  SEL R12, R6, R10, P0 ;  /* 0x0000000a060c7207 */ /* 0x00cfe20000000000 */
[C-C-:B01----:R-:W-:Y:S01]  /*0ee0*/  @P0 IMAD R20, R17.reuse, 0x10, R4.reuse ;  /* 0x0000001011140824 */ /* 0x143fe200078e0204 */
[----:B------:R-:W-:Y:S01]  /*0ef0*/  ISETP.GE.AND P1, PT, R17, R14, PT ;  /* 0x0000000e1100720c */ /* 0x000fe20003f26270 */
[----:B------:R-:W-:Y:S01]  /*0f00*/  @!P0 IMAD R16, R19, 0x10, R4 ;  /* 0x0000001013108824 */ /* 0x000fe200078e0204 */
[----:B------:R-:W-:Y:S01]  /*0f10*/  SEL R13, R7, R11, P0 ;  /* 0x0000000b070d7207 */ /* 0x000fe20000000000 */
[----:B------:R-:W-:Y:S01]  /*0f20*/  VIADD R21, R17, 0x1 ;  /* 0x0000000111157836 */ /* 0x000fe20000000000 */
[----:B----4-:R-:W-:Y:S01]  /*0f30*/  SEL R23, R18, R15, P0 ;  /* 0x0000000f12177207 */ /* 0x010fe20000000000 */
[----:B------:R0:W1:Y:S01]  /*0f40*/  @P0 LDS.64 R6, [R20] ;  /* 0x0000000014060984 */ /* 0x0000620000000a00 */
[----:B------:R-:W-:-:S03]  /*0f50*/  VIADD R25, R19, 0x1 ;  /* 0x0000000113197836 */ /* 0x000fc60000000000 */
[----:B------:R0:W2:Y:S04]  /*0f60*/  @!P0 LDS.64 R10, [R16] ;  /* 0x00000000100a8984 */ /* 0x0000a80000000a00 */
[----:B------:R0:W3:Y:S04]  /*0f70*/  @!P0 LDS R15, [R16+0x8] ;  /* 0x00000800100f8984 */ /* 0x0000e80000000800 */
[----:B------:R0:W4:Y:S01]  /*0f80*/  @P0 LDS R18, [R20+0x8] ;  /* 0x0000080014120984 */ /* 0x0001220000000800 */
[----:B------:R-:W-:Y:S01]  /*0f90*/  PLOP3.LUT P0, PT, PT, PT, PT, 0x8, 0x80 ;  /* 0x000000000080781c */ /* 0x000fe20003f0e170 */
[----:B------:R-:W-:-:S12]  /*0fa0*/  @P1 BRA `(.L_x_11) ;  /* 0x00000000001c1947 */ /* 0x000fd80003800000 */
[----:B-12---:R-:W-:-:S04]  /*0fb0*/  ISETP.GE.U32.AND P0, PT, R6, R10, PT ;  /* 0x0000000a0600720c */ /* 0x006fc80003f06070 */
[----:B------:R-:W-:-:S04]  /*0fc0*/  ISETP.GE.U32.AND.EX P0, PT, R7, R11, PT, P0 ;  /* 0x0000000b0700720c */ /* 0x000fc80003f06100 */
[----:B------:R-:W-:Y:S02]  /*0fd0*/  ISETP.GE.OR P1, PT, R19, R3, !P0 ;  /* 0x000000031300720c */ /* 0x000fe40004726670 */
[----:B------:R-:W-:-:S11]  /*0fe0*/  PLOP3.LUT P0, PT, PT, PT, PT, 0x80, 0x8 ;  /* 0x000000000008781c */ /* 0x000fd60003f0f070 */
[----:B---34-:R-:W-:Y:S02]  /*0ff0*/  @!P1 ISETP.GE.AND P2, PT, R18, R15, PT ;  /* 0x0000000f1200920c */ /* 0x018fe40003f46270 */
[----:B------:R-:W-:-:S04]  /*1000*/  @!P1 ISETP.GE.U32.AND P3, PT, R10, R6, PT ;  /* 0x000000060a00920c */ /* 0x000fc80003f66070 */
[----:B------:R-:W-:-:S13]  /*1010*/  @!P1 ISETP.GE.U32.AND.EX P0, PT, R11, R7, !P2, P3 ;  /* 0x000000070b00920c */ /* 0x000fda0005706130 */
.L_x_11:
[----:B------:R-:W-:Y:S05]  /*1020*/  BSYNC.RECONVERGENT B0 ;  /* 0x0000000000007941 */ /* 0x000fea0003800200 */
.L_x_10:
[----:B------:R-:W-:Y:S01]  /*1030*/  @!P0 IMAD.MOV R21, RZ, RZ, R17 ;  /* 0x000000ffff158224 */ /* 0x000fe200078e0211 */
[----:B------:R-:W-:Y:S01]  /*1040*/  BSSY.RECONVERGENT B0, `(.L_x_12) ;  /* 0x0000015000007945 */ /* 0x000fe20003800200 */
[----:B------:R-:W-:Y:S01]  /*1050*/  @P0 IMAD.MOV R25, RZ, RZ, R19 ;  /* 0x000000ffff190224 */ /* 0x000fe200078e0213 */
[----:B012---:R-:W-:Y:S01]  /*1060*/  SEL R16, R6, R10, P0 ;  /* 0x0000000a06107207 */ /* 0x007fe20000000000 */
[C-C-:B------:R-:W-:Y:S01]  /*1070*/  @P0 IMAD R20, R21.reuse, 0x10, R4.reuse ;  /* 0x0000001015140824 */ /* 0x140fe200078e0204 */
[----:B------:R-:W-:Y:S01]  /*1080*/  ISETP.GE.AND P1, PT, R21, R14, PT ;  /* 0x0000000e1500720c */ /* 0x000fe20003f26270 */
[----:B------:R-:W-:Y:S01]  /*1090*/  @!P0 IMAD R19, R25, 0x10, R4 ;  /* 0x0000001019138824 */ /* 0x000fe200078e0204 */
[----:B---34-:R-:W-:Y:S02]  /*10a0*/  SEL R24, R18, R15, P0 ;  /* 0x0000000f12187207 */ /* 0x018fe40000000000 */
[----:B------:R-:W-:Y:S01]  /*10b0*/  SEL R17, R7, R11, P0 ;  /* 0x0000000b07117207 */ /* 0x000fe20000000000 */
[----:B------:R0:W1:Y:S04]  /*10c0*/  @P0 LDS R18, [R20+0x8] ;  /* 0x0000080014120984 */ /* 0x0000680000000800 */
[----:B------:R0:W2:Y:S04]  /*10d0*/  @!P0 LDS R15, [R19+0x8] ;  /* 0x00000800130f8984 */ /* 0x0000a80000000800 */
[----:B------:R0:W3:Y:S04]  /*10e0*/  @!P0 LDS.64 R10, [R19] ;  /* 0x00000000130a8984 */ /* 0x0000e80000000a00 */
[----:B------:R0:W4:Y:S01]  /*10f0*/  @P0 LDS.64 R6, [R20] ;  /* 0x0000000014060984 */ /* 0x0001220000000a00 */
[----:B------:R-:W-:Y:S01]  /*1100*/  PLOP3.LUT P0, PT, PT, PT, PT, 0x8, 0x80 ;  /* 0x000000000080781c */ /* 0x000fe20003f0e170 */
[----:B------:R-:W-:-:S12]  /*1110*/  @P1 BRA `(.L_x_13) ;  /* 0x00000000001c1947 */ /* 0x000fd80003800000 */
[----:B---34-:R-:W-:Y:S02]  /*1120*/  ISETP.GE.U32.AND P1, PT, R6, R10, PT ;  /* 0x0000000a0600720c */ /* 0x018fe40003f26070 */
[----:B------:R-:W-:Y:S02]  /*1130*/  PLOP3.LUT P0, PT, PT, PT, PT, 0x80, 0x8 ;  /* 0x000000000008781c */ /* 0x000fe40003f0f070 */
[----:B------:R-:W-:-:S04]  /*1140*/  ISETP.GE.U32.AND.EX P1, PT, R7, R11, PT, P1 ;  /* 0x0000000b0700720c */ /* 0x000fc80003f26110 */
[----:B------:R-:W-:-:S13]  /*1150*/  ISETP.GE.OR P1, PT, R25, R3, !P1 ;  /* 0x000000031900720c */ /* 0x000fda0004f26670 */
[----:B-12---:R-:W-:Y:S02]  /*1160*/  @!P1 ISETP.GE.AND P2, PT, R18, R15, PT ;  /* 0x0000000f1200920c */ /* 0x006fe40003f46270 */
[----:B------:R-:W-:-:S04]  /*1170*/  @!P1 ISETP.GE.U32.AND P3, PT, R10, R6, PT ;  /* 0x000000060a00920c */ /* 0x000fc80003f66070 */
[----:B------:R-:W-:-:S13]  /*1180*/  @!P1 ISETP.GE.U32.AND.EX P0, PT, R11, R7, !P2, P3 ;  /* 0x000000070b00920c */ /* 0x000fda0005706130 */
.L_x_13:
[----:B------:R-:W-:Y:S05]  /*1190*/  BSYNC.RECONVERGENT B0 ;  /* 0x0000000000007941 */ /* 0x000fea0003800200 */
.L_x_12:
[----:B------:R-:W5:Y:S01]  /*11a0*/  LDCU.U8 UR4, c[0x0][0x380] ;  /* 0x00007000ff0477ac */ /* 0x000f620008000000 */
[----:B0--34-:R-:W-:Y:S02]  /*11b0*/  SEL R20, R6, R10, P0 ;  /* 0x0000000a06147207 */ /* 0x019fe40000000000 */
[----:B------:R-:W-:Y:S02]  /*11c0*/  SEL R21, R7, R11, P0 ;  /* 0x0000000b07157207 */ /* 0x000fe40000000000 */
[----:B-12---:R-:W-:Y:S01]  /*11d0*/  SEL R28, R18, R15, P0 ;  /* 0x0000000f121c7207 */ /* 0x006fe20000000000 */
[----:B-----5:R-:W-:-:S04]  /*11e0*/  UPRMT UR4, UR4, 0x8880, URZ ;  /* 0x0000888004047896 */ /* 0x020fc800080000ff */
[----:B------:R-:W-:Y:S01]  /*11f0*/  UISETP.NE.AND UP0, UPT, UR4, URZ, UPT ;  /* 0x000000ff0400728c */ /* 0x000fe2000bf05270 */
[----:B------:R-:W-:Y:S08]  /*1200*/  BAR.SYNC.DEFER_BLOCKING 0x0 ;  /* 0x0000000000007b1d */ /* 0x000ff00000010000 */
[----:B------:R-:W-:Y:S05]  /*1210*/  BRA.U !UP0, `(.L_x_14) ;  /* 0x0000000108847547 */ /* 0x000fea000b800000 */
[----:B------:R-:W0:Y:S01]  /*1220*/  S2R R26, SR_LANEID ;  /* 0x00000000001a7919 */ /* 0x000e220000000000 */
[----:B------:R-:W-:Y:S01]  /*1230*/  LOP3.LUT R3, R5, 0xf80, RZ, 0xc0, !PT ;  /* 0x00000f8005037812 */ /* 0x000fe200078ec0ff */
[----:B------:R-:W1:Y:S03]  /*1240*/  LDCU.64 UR4, c[0x0][0x3a0] ;  /* 0x00007400ff0477ac */ /* 0x000e660008000a00 */
[----:B------:R-:W-:Y:S01]  /*1250*/  LOP3.LUT R2, R3, 0x1f, R2, 0xf8, !PT ;  /* 0x0000001f03027812 */ /* 0x000fe200078ef802 */
[----:B0-----:R-:W-:Y:S02]  /*1260*/  IMAD R5, R26, 0x4, R3 ;  /* 0x000000041a057824 */ /* 0x001fe400078e0203 */
[----:B------:R-:W-:Y:S02]  /*1270*/  IMAD.MOV.U32 R3, RZ, RZ, RZ ;  /* 0x000000ffff037224 */ /* 0x000fe400078e00ff */
[----:B------:R-:W-:-:S02]  /*1280*/  IMAD R25, R5, 0x10, R4 ;  /* 0x0000001005197824 */ /* 0x000fc400078e0204 */
[----:B------:R-:W-:-:S03]  /*1290*/  IMAD.WIDE.U32 R2, R0, 0x400, R2 ;  /* 0x0000040000027825 */ /* 0x000fc600078e0002 */
[----:B------:R-:W-:Y:S01]  /*12a0*/  STS.64 [R25], R8 ;  /* 0x0000000819007388 */ /* 0x000fe20000000a00 */
[----:B------:R-:W-:-:S03]  /*12b0*/  IMAD R26, R26, -0x30, R25 ;  /* 0xffffffd01a1a7824 */ /* 0x000fc600078e0219 */
[----:B------:R-:W-:Y:S04]  /*12c0*/  STS.64 [R25+0x10], R12 ;  /* 0x0000100c19007388 */ /* 0x000fe80000000a00 */
[----:B------:R-:W-:Y:S04]  /*12d0*/  STS.64 [R25+0x20], R16 ;  /* 0x0000201019007388 */ /* 0x000fe80000000a00 */
[----:B------:R1:W-:Y:S04]  /*12e0*/  STS.64 [R25+0x30], R20 ;  /* 0x0000301419007388 */ /* 0x0003e80000000a00 */
[----:B------:R-:W-:Y:S04]  /*12f0*/  STS [R25+0x8], R22 ;  /* 0x0000081619007388 */ /* 0x000fe80000000800 */
[----:B------:R-:W-:Y:S04]  /*1300*/  STS [R25+0x18], R23 ;  /* 0x0000181719007388 */ /* 0x000fe80000000800 */
[----:B------:R-:W-:Y:S01]  /*1310*/  STS [R25+0x28], R24 ;  /* 0x0000281819007388 */ /* 0x000fe20000000800 */
[----:B-1----:R-:W-:-:S03]  /*1320*/  LEA R20, P0, R2, UR4, 0x4 ;  /* 0x0000000402147c11 */ /* 0x002fc6000f8020ff */
[----:B------:R-:W-:Y:S01]  /*1330*/  STS [R25+0x38], R28 ;  /* 0x0000381c19007388 */ /* 0x000fe20000000800 */
[----:B------:R-:W-:-:S03]  /*1340*/  NOP ;  /* 0x0000000000007918 */ /* 0x000fc60000000000 */
[----:B------:R-:W0:Y:S01]  /*1350*/  LDS.128 R4, [R26] ;  /* 0x000000001a047984 */ /* 0x000e220000000c00 */
[----:B------:R-:W-:-:S03]  /*1360*/  LEA.HI.X R21, R2, UR5, R3, 0x4, P0 ;  /* 0x0000000502157c11 */ /* 0x000fc600080f2403 */
[----:B------:R-:W1:Y:S04]  /*1370*/  LDS.128 R8, [R26+0x200] ;  /* 0x000200001a087984 */ /* 0x000e680000000c00 */
[----:B------:R-:W2:Y:S04]  /*1380*/  LDS.128 R12, [R26+0x400] ;  /* 0x000400001a0c7984 */ /* 0x000ea80000000c00 */
[----:B------:R-:W3:Y:S04]  /*1390*/  LDS.128 R16, [R26+0x600] ;  /* 0x000600001a107984 */ /* 0x000ee80000000c00 */
[----:B0-----:R-:W-:Y:S04]  /*13a0*/  STG.E.64 desc[UR6][R20.64], R4 ;  /* 0x0000000414007986 */ /* 0x001fe8000c101b06 */
[----:B------:R-:W-:Y:S04]  /*13b0*/  STG.E desc[UR6][R20.64+0x8], R6 ;  /* 0x0000080614007986 */ /* 0x000fe8000c101906 */
[----:B-1----:R-:W-:Y:S04]  /*13c0*/  STG.E.64 desc[UR6][R20.64+0x200], R8 ;  /* 0x0002000814007986 */ /* 0x002fe8000c101b06 */
[----:B------:R-:W-:Y:S04]  /*13d0*/  STG.E desc[UR6][R20.64+0x208], R10 ;  /* 0x0002080a14007986 */ /* 0x000fe8000c101906 */
[----:B--2---:R-:W-:Y:S04]  /*13e0*/  STG.E.64 desc[UR6][R20.64+0x400], R12 ;  /* 0x0004000c14007986 */ /* 0x004fe8000c101b06 */
[----:B------:R-:W-:Y:S04]  /*13f0*/  STG.E desc[UR6][R20.64+0x408], R14 ;  /* 0x0004080e14007986 */ /* 0x000fe8000c101906 */
[----:B---3--:R-:W-:Y:S04]  /*1400*/  STG.E.64 desc[UR6][R20.64+0x600], R16 ;  /* 0x0006001014007986 */ /* 0x008fe8000c101b06 */
[----:B------:R-:W-:Y:S01]  /*1410*/  STG.E desc[UR6][R20.64+0x608], R18 ;  /* 0x0006081214007986 */ /* 0x000fe2000c101906 */
[----:B------:R-:W-:Y:S05]  /*1420*/  EXIT ;  /* 0x000000000000794d */ /* 0x000fea0003800000 */
.L_x_14:
[----:B------:R-:W0:Y:S01]  /*1430*/  S2R R6, SR_LANEID ;  /* 0x0000000000067919 */ /* 0x000e220000000000 */
[----:B------:R-:W-:Y:S01]  /*1440*/  LOP3.LUT R3, R5, 0xf80, RZ, 0xc0, !PT ;  /* 0x00000f8005037812 */ /* 0x000fe200078ec0ff */
[----:B------:R-:W1:Y:S03]  /*1450*/  LDCU.64 UR4, c[0x0][0x388] ;  /* 0x00007100ff0477ac */ /* 0x000e660008000a00 */
[----:B------:R-:W-:Y:S01]  /*1460*/  LOP3.LUT R2, R3, 0x1f, R2, 0xf8, !PT ;  /* 0x0000001f03027812 */ /* 0x000fe200078ef802 */
[----:B0-----:R-:W-:Y:S02]  /*1470*/  IMAD R5, R6, 0x4, R3 ;  /* 0x0000000406057824 */ /* 0x001fe400078e0203 */
[----:B------:R-:W-:Y:S02]  /*1480*/  IMAD.MOV.U32 R3, RZ, RZ, RZ ;  /* 0x000000ffff037224 */ /* 0x000fe400078e00ff */
[----:B------:R-:W-:-:S04]  /*1490*/  IMAD R25, R5, 0x10, R4 ;  /* 0x0000001005197824 */ /* 0x000fc800078e0204 */
[----:B------:R-:W-:Y:S01]  /*14a0*/  IMAD R26, R6, -0x30, R25 ;  /* 0xffffffd0061a7824 */ /* 0x000fe200078e0219 */
[----:B------:R-:W-:Y:S04]  /*14b0*/  STS.64 [R25], R8 ;  /* 0x0000000819007388 */ /* 0x000fe80000000a00 */
[----:B------:R-:W-:Y:S04]  /*14c0*/  STS.64 [R25+0x10], R12 ;  /* 0x0000100c19007388 */ /* 0x000fe80000000a00 */
[----:B------:R-:W-:Y:S04]  /*14d0*/  STS.64 [R25+0x20], R16 ;  /* 0x0000201019007388 */ /* 0x000fe80000000a00 */
[----:B------:R0:W-:Y:S04]  /*14e0*/  STS.64 [R25+0x30], R20 ;  /* 0x0000301419007388 */ /* 0x0001e80000000a00 */
[----:B------:R-:W-:Y:S04]  /*14f0*/  STS [R25+0x8], R22 ;  /* 0x0000081619007388 */ /* 0x000fe80000000800 */
[----:B------:R-:W-:Y:S04]  /*1500*/  STS [R25+0x18], R23 ;  /* 0x0000181719007388 */ /* 0x000fe80000000800 */
[----:B------:R-:W-:Y:S01]  /*1510*/  STS [R25+0x28], R24 ;  /* 0x0000281819007388 */ /* 0x000fe20000000800 */
[----:B0-----:R-:W-:-:S03]  /*1520*/  IMAD.WIDE.U32 R20, R0, 0x400, R2 ;  /* 0x0000040000147825 */ /* 0x001fc600078e0002 */
[----:B------:R-:W-:Y:S01]  /*1530*/  STS [R25+0x38], R28 ;  /* 0x0000381c19007388 */ /* 0x000fe20000000800 */
[----:B------:R-:W-:-:S03]  /*1540*/  NOP ;  /* 0x0000000000007918 */ /* 0x000fc60000000000 */
[----:B------:R-:W0:Y:S01]  /*1550*/  LDS.128 R4, [R26] ;  /* 0x000000001a047984 */ /* 0x000e220000000c00 */
[----:B-1----:R-:W-:-:S03]  /*1560*/  LEA R2, P0, R20, UR4, 0x4 ;  /* 0x0000000414027c11 */ /* 0x002fc6000f8020ff */
[----:B------:R-:W1:Y:S01]  /*1570*/  LDS.128 R8, [R26+0x200] ;  /* 0x000200001a087984 */ /* 0x000e620000000c00 */
[----:B------:R-:W-:-:S03]  /*1580*/  LEA.HI.X R3, R20, UR5, R21, 0x4, P0 ;  /* 0x0000000514037c11 */ /* 0x000fc600080f2415 */
        /* <DEDUP_REMOVED lines=11> */
.L_x_0:
[----:B------:R-:W0:Y:S01]  /*1640*/  LDC.64 R16, c[0x0][0x3b8] ;  /* 0x0000ee00ff107b82 */ /* 0x000e220000000a00 */
[----:B--2---:R-:W-:Y:S01]  /*1650*/  IADD3 R3, P2, PT, RZ, -R4, RZ ;  /* 0x80000004ff037210 */ /* 0x004fe20007f5e0ff */
[----:B------:R-:W1:Y:S06]  /*1660*/  LDCU.U8 UR4, c[0x0][0x380] ;  /* 0x00007000ff0477ac */ /* 0x000e6c0008000000 */
[----:B------:R-:W2:Y:S01]  /*1670*/  LDC.64 R12, c[0x0][0x398] ;  /* 0x0000e600ff0c7b82 */ /* 0x000ea20000000a00 */
[----:B0-----:R-:W-:-:S04]  /*1680*/  LEA R16, P0, R0, R16, 0x3 ;  /* 0x0000001000107211 */ /* 0x001fc800078018ff */
[----:B------:R-:W-:-:S05]  /*1690*/  LEA.HI.X R17, R0, R17, RZ, 0x3, P0 ;  /* 0x0000001100117211 */ /* 0x000fca00000f1cff */
[----:B------:R-:W3:Y:S04]  /*16a0*/  LDG.E.64 R14, desc[UR6][R16.64+0x8] ;  /* 0x00000806100e7981 */ /* 0x000ee8000c1e1b00 */
[----:B------:R0:W4:Y:S01]  /*16b0*/  LDG.E.64 R6, desc[UR6][R16.64] ;  /* 0x0000000610067981 */ /* 0x000122000c1e1b00 */
[CC--:B------:R-:W-:Y:S01]  /*16c0*/  LOP3.LUT R11, R3.reuse, R0.reuse, RZ, 0xc0, !PT ;  /* 0x00000000030b7212 */ /* 0x0c0fe200078ec0ff */
[----:B-1----:R-:W-:Y:S01]  /*16d0*/  UPRMT UR4, UR4, 0x8880, URZ ;  /* 0x0000888004047896 */ /* 0x002fe200080000ff */
[----:B------:R-:W-:Y:S01]  /*16e0*/  LOP3.LUT R10, R3, R0, RZ, 0xfc, !PT ;  /* 0x00000000030a7212 */ /* 0x000fe200078efcff */
[----:B------:R-:W-:Y:S01]  /*16f0*/  BSSY.RECONVERGENT B0, `(.L_x_15) ;  /* 0x00000a7000007945 */ /* 0x000fe20003800200 */
[C---:B------:R-:W-:Y:S01]  /*1700*/  SHF.L.U64.HI R3, R11.reuse, 0xa, RZ ;  /* 0x0000000a0b037819 */ /* 0x040fe200000102ff */
[----:B------:R-:W-:Y:S01]  /*1710*/  IMAD.SHL.U32 R9, R11, 0x400, RZ ;  /* 0x000004000b097824 */ /* 0x000fe200078e00ff */
[----:B------:R-:W-:Y:S01]  /*1720*/  ISETP.NE.U32.AND P0, PT, R10, -0x1, PT ;  /* 0xffffffff0a00780c */ /* 0x000fe20003f05070 */
[----:B------:R-:W-:Y:S01]  /*1730*/  UISETP.NE.AND UP0, UPT, UR4, URZ, UPT ;  /* 0x000000ff0400728c */ /* 0x000fe2000bf05270 */
[C-C-:B------:R-:W-:Y:S01]  /*1740*/  SHF.L.U64.HI R10, R4.reuse, 0x9, R5.reuse ;  /* 0x00000009040a7819 */ /* 0x140fe20000010205 */
[----:B------:R-:W-:Y:S01]  /*1750*/  IMAD.SHL.U32 R4, R4, 0x200, RZ ;  /* 0x0000020004047824 */ /* 0x000fe200078e00ff */
[----:B------:R-:W-:Y:S01]  /*1760*/  ACQBULK ;  /* 0x000000000000782e */ /* 0x000fe20000000000 */
[----:B0-----:R-:W-:Y:S01]  /*1770*/  IMAD.X R17, RZ, RZ, ~R5, P2 ;  /* 0x000000ffff117224 */ /* 0x001fe200010e0e05 */
[----:B--2---:R-:W-:Y:S01]  /*1780*/  IADD3 R5, P2, PT, -R9, R12, RZ ;  /* 0x0000000c09057210 */ /* 0x004fe20007f5e1ff */
[----:B------:R-:W-:Y:S01]  /*1790*/  IMAD.MOV.U32 R16, RZ, RZ, 0x3ff ;  /* 0x000003ffff107424 */ /* 0x000fe200078e00ff */
[----:B------:R-:W-:-:S02]  /*17a0*/  LOP3.LUT R4, R4, 0xfffffc00, RZ, 0xc0, !PT ;  /* 0xfffffc0004047812 */ /* 0x000fc400078ec0ff */
[----:B------:R-:W-:Y:S01]  /*17b0*/  ISETP.NE.AND.EX P0, PT, R17, -0x1, PT, P0 ;  /* 0xffffffff1100780c */ /* 0x000fe20003f05300 */
[----:B------:R-:W-:Y:S01]  /*17c0*/  IMAD.X R13, R13, 0x1, ~R3, P2 ;  /* 0x000000010d0d7824 */ /* 0x000fe200010e0e03 */
[----:B---3--:R-:W-:-:S05]  /*17d0*/  IADD3 R8, P1, PT, R14, -R9, RZ ;  /* 0x800000090e087210 */ /* 0x008fca0007f3e0ff */
[----:B------:R-:W-:Y:S01]  /*17e0*/  IMAD.X R14, R15, 0x1, ~R3, P1 ;  /* 0x000000010f0e7824 */ /* 0x000fe200008e0e03 */
[----:B------:R-:W-:-:S04]  /*17f0*/  IADD3 R15, P3, PT, R0, -R11, RZ ;  /* 0x8000000b000f7210 */ /* 0x000fc80007f7e0ff */
[----:B------:R-:W-:Y:S01]  /*1800*/  ISETP.NE.U32.AND P1, PT, R15, -0x1, PT ;  /* 0xffffffff0f00780c */ /* 0x000fe20003f25070 */
[----:B------:R-:W-:Y:S01]  /*1810*/  IMAD.X R12, RZ, RZ, -0x1, P3 ;  /* 0xffffffffff0c7424 */ /* 0x000fe200018e06ff */
[----:B----4-:R-:W-:-:S04]  /*1820*/  IADD3 R11, P3, PT, R6, -R9, RZ ;  /* 0x80000009060b7210 */ /* 0x010fc80007f7e0ff */
[----:B------:R-:W-:Y:S01]  /*1830*/  ISETP.NE.AND.EX P2, PT, R12, -0x1, PT, P1 ;  /* 0xffffffff0c00780c */ /* 0x000fe20003f45310 */
[----:B------:R-:W-:Y:S01]  /*1840*/  IMAD.X R18, R7, 0x1, ~R3, P3 ;  /* 0x0000000107127824 */ /* 0x000fe200018e0e03 */
[C---:B------:R-:W-:Y:S01]  /*1850*/  SHF.L.U64.HI R21, R15.reuse, 0xa, R12 ;  /* 0x0000000a0f157819 */ /* 0x040fe2000001020c */
[----:B------:R-:W-:Y:S01]  /*1860*/  IMAD.SHL.U32 R15, R15, 0x400, RZ ;  /* 0x000004000f0f7824 */ /* 0x000fe200078e00ff */
[----:B------:R-:W-:Y:S02]  /*1870*/  ISETP.GT.U32.AND P1, PT, R5, R4, PT ;  /* 0x000000040500720c */ /* 0x000fe40003f24070 */
[----:B------:R-:W-:Y:S02]  /*1880*/  SEL R12, R16, 0x400, !P2 ;  /* 0x00000400100c7807 */ /* 0x000fe40005000000 */
[----:B------:R-:W-:Y:S02]  /*1890*/  ISETP.GT.U32.AND.EX P1, PT, R13, R10, PT, P1 ;  /* 0x0000000a0d00720c */ /* 0x000fe40003f24110 */
[----:B------:R-:W-:-:S02]  /*18a0*/  IADD3 R16, P2, PT, -R11, R15, RZ ;  /* 0x0000000f0b107210 */ /* 0x000fc40007f5e1ff */
[----:B------:R-:W-:Y:S02]  /*18b0*/  IADD3 R15, P3, P4, -R8, R12, R15 ;  /* 0x0000000c080f7210 */ /* 0x000fe40007c7e10f */
[----:B------:R-:W-:Y:S01]  /*18c0*/  SEL R19, R5, R4, P1 ;  /* 0x0000000405137207 */ /* 0x000fe20000800000 */
[----:B------:R-:W-:Y:S01]  /*18d0*/  IMAD.X R18, R21, 0x1, ~R18, P2 ;  /* 0x0000000115127824 */ /* 0x000fe200010e0e12 */
[----:B------:R-:W-:Y:S02]  /*18e0*/  IADD3.X R17, PT, PT, ~R14, RZ, R21, P3, P4 ;  /* 0x000000ff0e117210 */ /* 0x000fe40001fe8515 */
[----:B------:R-:W-:Y:S02]  /*18f0*/  SEL R21, R13, R10, P1 ;  /* 0x0000000a0d157207 */ /* 0x000fe40000800000 */
[----:B------:R-:W-:Y:S02]  /*1900*/  IADD3 R19, P1, PT, R19, -R4, RZ ;  /* 0x8000000413137210 */ /* 0x000fe40007f3e0ff */
[----:B------:R-:W-:-:S02]  /*1910*/  SEL R12, R4, R15, !P0 ;  /* 0x0000000f040c7207 */ /* 0x000fc40004000000 */
[----:B------:R-:W-:Y:S01]  /*1920*/  ISETP.LT.U32.AND P2, PT, R4, R5, PT ;  /* 0x000000050400720c */ /* 0x000fe20003f41070 */
[----:B------:R-:W-:Y:S01]  /*1930*/  IMAD.X R15, R21, 0x1, ~R10, P1 ;  /* 0x00000001150f7824 */ /* 0x000fe200008e0e0a */
[----:B------:R-:W-:Y:S02]  /*1940*/  SEL R14, R10, R17, !P0 ;  /* 0x000000110a0e7207 */ /* 0x000fe40004000000 */
[-C--:B------:R-:W-:Y:S02]  /*1950*/  ISETP.LT.U32.AND P1, PT, R16, R19.reuse, PT ;  /* 0x000000131000720c */ /* 0x080fe40003f21070 */
[----:B------:R-:W-:Y:S02]  /*1960*/  ISETP.LT.U32.AND P3, PT, R12, R19, PT ;  /* 0x000000130c00720c */ /* 0x000fe40003f61070 */
[----:B------:R-:W-:Y:S02]  /*1970*/  ISETP.LT.U32.AND.EX P2, PT, R10, R13, PT, P2 ;  /* 0x0000000d0a00720c */ /* 0x000fe40003f41120 */
[----:B------:R-:W-:-:S02]  /*1980*/  ISETP.LT.U32.AND.EX P1, PT, R18, R15, PT, P1 ;  /* 0x0000000f1200720c */ /* 0x000fc40003f21110 */
[----:B------:R-:W-:Y:S02]  /*1990*/  ISETP.LT.U32.AND.EX P3, PT, R14, R15, PT, P3 ;  /* 0x0000000f0e00720c */ /* 0x000fe40003f61130 */
[----:B------:R-:W-:Y:S02]  /*19a0*/  @!P0 SEL R8, R4, R5, P2 ;  /* 0x0000000504088207 */ /* 0x000fe40001000000 */
[-C--:B------:R-:W-:Y:S02]  /*19b0*/  SEL R13, R16, R19.reuse, P1 ;  /* 0x00000013100d7207 */ /* 0x080fe40000800000 */
[----:B------:R-:W-:Y:S01]  /*19c0*/  SEL R12, R12, R19, P3 ;  /* 0x000000130c0c7207 */ /* 0x000fe20001800000 */
[----:B------:R-:W-:Y:S01]  /*19d0*/  IMAD.IADD R5, R8, 0x1, -R11 ;  /* 0x0000000108057824 */ /* 0x000fe200078e0a0b */
[----:B------:R-:W-:-:S03]  /*19e0*/  SEL R14, R18, R15, P1 ;  /* 0x0000000f120e7207 */ /* 0x000fc60000800000 */
[----:B------:R-:W-:Y:S01]  /*19f0*/  IMAD.IADD R8, R12, 0x1, -R13 ;  /* 0x000000010c087824 */ /* 0x000fe200078e0a0d */
[----:B------:R-:W-:Y:S06]  /*1a00*/  BRA.U !UP0, `(.L_x_16) ;  /* 0x0000000108ec7547 */ /* 0x000fec000b800000 */
[----:B------:R-:W0:Y:S01]  /*1a10*/  LDCU.64 UR4, c[0x0][0x388] ;  /* 0x00007100ff0477ac */ /* 0x000e220008000a00 */
[----:B------:R-:W-:Y:S01]  /*1a20*/  IADD3 R11, P2, PT, R6, R2, RZ ;  /* 0x00000002060b7210 */ /* 0x000fe20007f5e0ff */
[C---:B------:R-:W-:Y:S01]  /*1a30*/  VIADD R24, R2.reuse, 0x300 ;  /* 0x0000030002187836 */ /* 0x040fe20000000000 */
[----:B------:R-:W-:Y:S01]  /*1a40*/  IADD3 R9, P0, P1, R13, R9, R4 ;  /* 0x000000090d097210 */ /* 0x000fe2000791e004 */
[----:B------:R-:W-:Y:S01]  /*1a50*/  IMAD.IADD R4, R2, 0x1, -R5 ;  /* 0x0000000102047824 */ /* 0x000fe200078e0a05 */
[----:B------:R-:W-:Y:S01]  /*1a60*/  BSSY.RECONVERGENT B1, `(.L_x_17) ;  /* 0x000001a000017945 */ /* 0x000fe20003800200 */
[----:B------:R-:W-:Y:S01]  /*1a70*/  IMAD.X R12, RZ, RZ, R7, P2 ;  /* 0x000000ffff0c7224 */ /* 0x000fe200010e0607 */
[----:B------:R-:W-:Y:S01]  /*1a80*/  IADD3.X R7, PT, PT, R14, R3, R10, P0, P1 ;  /* 0x000000030e077210 */ /* 0x000fe200007e240a */
[----:B------:R-:W-:Y:S01]  /*1a90*/  IMAD.IADD R3, R5, 0x1, R8 ;  /* 0x0000000105037824 */ /* 0x000fe200078e0208 */
[----:B------:R-:W-:Y:S01]  /*1aa0*/  IADD3 R6, P0, PT, R4, R9, RZ ;  /* 0x0000000904067210 */ /* 0x000fe20007f1e0ff */
[----:B------:R-:W-:-:S02]  /*1ab0*/  VIADD R14, R2, 0x200 ;  /* 0x00000200020e7836 */ /* 0x000fc40000000000 */
[----:B------:R-:W-:Y:S01]  /*1ac0*/  IMAD.MOV.U32 R20, RZ, RZ, RZ ;  /* 0x000000ffff147224 */ /* 0x000fe200078e00ff */
[----:B------:R-:W-:Y:S01]  /*1ad0*/  LEA.HI.X.SX32 R7, R4, R7, 0x1, P0 ;  /* 0x0000000704077211 */ /* 0x000fe200000f0eff */
[----:B------:R-:W-:Y:S01]  /*1ae0*/  VIADD R4, R2, 0x100 ;  /* 0x0000010002047836 */ /* 0x000fe20000000000 */
[-C--:B------:R-:W-:Y:S01]  /*1af0*/  ISETP.GE.AND P1, PT, R14, R3.reuse, PT ;  /* 0x000000030e00720c */ /* 0x080fe20003f26270 */
[----:B------:R-:W-:Y:S01]  /*1b00*/  IMAD.MOV.U32 R9, RZ, RZ, RZ ;  /* 0x000000ffff097224 */ /* 0x000fe200078e00ff */
[----:B------:R-:W-:Y:S02]  /*1b10*/  ISETP.GE.AND P0, PT, R24, R3, PT ;  /* 0x000000031800720c */ /* 0x000fe40003f06270 */
[C---:B0-----:R-:W-:Y:S02]  /*1b20*/  LEA R16, P2, R11.reuse, UR4, 0x4 ;  /* 0x000000040b107c11 */ /* 0x041fe4000f8420ff */
[----:B------:R-:W-:Y:S02]  /*1b30*/  LEA R18, P4, R6, UR4, 0x4 ;  /* 0x0000000406127c11 */ /* 0x000fe4000f8820ff */
[----:B------:R-:W-:-:S02]  /*1b40*/  LEA.HI.X R17, R11, UR5, R12, 0x4, P2 ;  /* 0x000000050b117c11 */ /* 0x000fc400090f240c */
[----:B------:R-:W-:Y:S02]  /*1b50*/  CS2R R10, SRZ ;  /* 0x00000000000a7805 */ /* 0x000fe4000001ff00 */
[-C--:B------:R-:W-:Y:S02]  /*1b60*/  ISETP.GE.AND P2, PT, R2, R3.reuse, PT ;  /* 0x000000030200720c */ /* 0x080fe40003f46270 */
[----:B------:R-:W-:Y:S02]  /*1b70*/  LEA.HI.X R19, R6, UR5, R7, 0x4, P4 ;  /* 0x0000000506137c11 */ /* 0x000fe4000a0f2407 */
[----:B------:R-:W-:Y:S02]  /*1b80*/  CS2R R6, SRZ ;  /* 0x0000000000067805 */ /* 0x000fe4000001ff00 */
[----:B------:R-:W-:-:S07]  /*1b90*/  ISETP.GE.AND P3, PT, R4, R3, PT ;  /* 0x000000030400720c */ /* 0x000fce0003f66270 */
[----:B------:R-:W-:Y:S06]  /*1ba0*/  @P2 BRA `(.L_x_18) ;  /* 0x0000000000142947 */ /* 0x000fec0003800000 */
[----:B------:R-:W-:-:S13]  /*1bb0*/  ISETP.GE.AND P2, PT, R2, R5, PT ;  /* 0x000000050200720c */ /* 0x000fda0003f46270 */
[----:B------:R0:W5:Y:S04]  /*1bc0*/  @!P2 LDG.E.64 R6, desc[UR6][R16.64] ;  /* 0x000000061006a981 */ /* 0x000168000c1e1b00 */
[----:B------:R0:W5:Y:S04]  /*1bd0*/  @!P2 LDG.E R20, desc[UR6][R16.64+0x8] ;  /* 0x000008061014a981 */ /* 0x000168000c1e1900 */
[----:B------:R0:W5:Y:S04]  /*1be0*/  @P2 LDG.E.64 R6, desc[UR6][R18.64] ;  /* 0x0000000612062981 */ /* 0x000168000c1e1b00 */
[----:B------:R0:W5:Y:S02]  /*1bf0*/  @P2 LDG.E R20, desc[UR6][R18.64+0x8] ;  /* 0x0000080612142981 */ /* 0x000164000c1e1900 */
.L_x_18:
[----:B------:R-:W-:Y:S05]  /*1c00*/  BSYNC.RECONVERGENT B1 ;  /* 0x0000000000017941 */ /* 0x000fea0003800200 */
.L_x_17:
[----:B------:R-:W-:Y:S04]  /*1c10*/  BSSY.RECONVERGENT B1, `(.L_x_19) ;  /* 0x0000007000017945 */ /* 0x000fe80003800200 */
[----:B------:R-:W-:Y:S05]  /*1c20*/  @P3 BRA `(.L_x_20) ;  /* 0x0000000000143947 */ /* 0x000fea0003800000 */
[----:B------:R-:W-:-:S13]  /*1c30*/  ISETP.GE.AND P2, PT, R4, R5, PT ;  /* 0x000000050400720c */ /* 0x000fda0003f46270 */
[----:B------:R1:W5:Y:S04]  /*1c40*/  @P2 LDG.E.64 R10, desc[UR6][R18.64+0x1000] ;  /* 0x00100006120a2981 */ /* 0x000368000c1e1b00 */
[----:B------:R1:W5:Y:S04]  /*1c50*/  @P2 LDG.E R9, desc[UR6][R18.64+0x1008] ;  /* 0x0010080612092981 */ /* 0x000368000c1e1900 */
[----:B------:R1:W5:Y:S04]  /*1c60*/  @!P2 LDG.E.64 R10, desc[UR6][R16.64+0x1000] ;  /* 0x00100006100aa981 */ /* 0x000368000c1e1b00 */
[----:B------:R1:W5:Y:S02]  /*1c70*/  @!P2 LDG.E R9, desc[UR6][R16.64+0x1008] ;  /* 0x001008061009a981 */ /* 0x000364000c1e1900 */
.L_x_20:
[----:B------:R-:W-:Y:S05]  /*1c80*/  BSYNC.RECONVERGENT B1 ;  /* 0x0000000000017941 */ /* 0x000fea0003800200 */
.L_x_19:
[----:B------:R-:W-:Y:S01]  /*1c90*/  BSSY.RECONVERGENT B1, `(.L_x_21) ;  /* 0x0000009000017945 */ /* 0x000fe20003800200 */
[----:B------:R-:W-:Y:S01]  /*1ca0*/  IMAD.MOV.U32 R21, RZ, RZ, RZ ;  /* 0x000000ffff157224 */ /* 0x000fe200078e00ff */
[----:B------:R-:W-:Y:S02]  /*1cb0*/  CS2R R12, SRZ ;  /* 0x00000000000c7805 */ /* 0x000fe4000001ff00 */
[----:B------:R-:W-:Y:S05]  /*1cc0*/  @P1 BRA `(.L_x_22) ;  /* 0x0000000000141947 */ /* 0x000fea0003800000 */
[----:B------:R-:W-:-:S13]  /*1cd0*/  ISETP.GE.AND P1, PT, R14, R5, PT ;  /* 0x000000050e00720c */ /* 0x000fda0003f26270 */
[----:B------:R2:W5:Y:S04]  /*1ce0*/  @P1 LDG.E.64 R12, desc[UR6][R18.64+0x2000] ;  /* 0x00200006120c1981 */ /* 0x000568000c1e1b00 */
[----:B------:R2:W5:Y:S04]  /*1cf0*/  @P1 LDG.E R21, desc[UR6][R18.64+0x2008] ;  /* 0x0020080612151981 */ /* 0x000568000c1e1900 */
[----:B------:R2:W5:Y:S04]  /*1d00*/  @!P1 LDG.E.64 R12, desc[UR6][R16.64+0x2000] ;  /* 0x00200006100c9981 */ /* 0x000568000c1e1b00 */
[----:B------:R2:W5:Y:S02]  /*1d10*/  @!P1 LDG.E R21, desc[UR6][R16.64+0x2008] ;  /* 0x0020080610159981 */ /* 0x000564000c1e1900 */
.L_x_22:
[----:B------:R-:W-:Y:S05]  /*1d20*/  BSYNC.RECONVERGENT B1 ;  /* 0x0000000000017941 */ /* 0x000fea0003800200 */
.L_x_21:
[----:B------:R-:W-:Y:S01]  /*1d30*/  IMAD.MOV.U32 R22, RZ, RZ, RZ ;  /* 0x000000ffff167224 */ /* 0x000fe200078e00ff */
[----:B------:R-:W-:Y:S01]  /*1d40*/  CS2R R14, SRZ ;  /* 0x00000000000e7805 */ /* 0x000fe2000001ff00 */
[----:B------:R-:W-:Y:S06]  /*1d50*/  @P0 BRA `(.L_x_23) ;  /* 0x0000000400000947 */ /* 0x000fec0003800000 */
[----:B------:R-:W-:-:S13]  /*1d60*/  ISETP.GE.AND P0, PT, R24, R5, PT ;  /* 0x000000051800720c */ /* 0x000fda0003f06270 */
[----:B------:R4:W5:Y:S04]  /*1d70*/  @P0 LDG.E.64 R14, desc[UR6][R18.64+0x3000] ;  /* 0x00300006120e0981 */ /* 0x000968000c1e1b00 */
[----:B------:R4:W5:Y:S04]  /*1d80*/  @P0 LDG.E R22, desc[UR6][R18.64+0x3008] ;  /* 0x0030080612160981 */ /* 0x000968000c1e1900 */
[----:B------:R4:W5:Y:S04]  /*1d90*/  @!P0 LDG.E.64 R14, desc[UR6][R16.64+0x3000] ;  /* 0x00300006100e8981 */ /* 0x000968000c1e1b00 */
[----:B------:R4:W5:Y:S01]  /*1da0*/  @!P0 LDG.E R22, desc[UR6][R16.64+0x3008] ;  /* 0x0030080610168981 */ /* 0x000962000c1e1900 */
[----:B------:R-:W-:Y:S05]  /*1db0*/  BRA `(.L_x_23) ;  /* 0x0000000000e87947 */ /* 0x000fea0003800000 */
.L_x_16:
[----:B------:R-:W0:Y:S01]  /*1dc0*/  LDCU.64 UR4, c[0x0][0x3a0] ;  /* 0x00007400ff0477ac */ /* 0x000e220008000a00 */
[----:B------:R-:W-:Y:S01]  /*1dd0*/  IADD3 R4, P1, P2, R13, R9, R4 ;  /* 0x000000090d047210 */ /* 0x000fe20007a3e004 */
[----:B------:R-:W-:Y:S01]  /*1de0*/  IMAD.IADD R9, R2, 0x1, -R5 ;  /* 0x0000000102097824 */ /* 0x000fe200078e0a05 */
[----:B------:R-:W-:Y:S01]  /*1df0*/  IADD3 R6, P0, PT, R6, R2, RZ ;  /* 0x0000000206067210 */ /* 0x000fe20007f1e0ff */
[----:B------:R-:W-:Y:S01]  /*1e00*/  VIADD R12, R2, 0x100 ;  /* 0x00000100020c7836 */ /* 0x000fe20000000000 */
[----:B------:R-:W-:Y:S01]  /*1e10*/  IADD3.X R10, PT, PT, R14, R3, R10, P1, P2 ;  /* 0x000000030e0a7210 */ /* 0x000fe20000fe440a */
[----:B------:R-:W-:Y:S01]  /*1e20*/  IMAD.IADD R3, R5, 0x1, R8 ;  /* 0x0000000105037824 */ /* 0x000fe200078e0208 */
[C---:B------:R-:W-:Y:S01]  /*1e30*/  IADD3 R4, P1, PT, R9.reuse, R4, RZ ;  /* 0x0000000409047210 */ /* 0x040fe20007f3e0ff */
[----:B------:R-:W-:Y:S01]  /*1e40*/  IMAD.X R7, RZ, RZ, R7, P0 ;  /* 0x000000ffff077224 */ /* 0x000fe200000e0607 */
[----:B------:R-:W-:Y:S01]  /*1e50*/  BSSY.RECONVERGENT B1, `(.L_x_24) ;  /* 0x0000016000017945 */ /* 0x000fe20003800200 */
[C---:B------:R-:W-:Y:S01]  /*1e60*/  VIADD R14, R2.reuse, 0x200 ;  /* 0x00000200020e7836 */ /* 0x040fe20000000000 */
[CC--:B------:R-:W-:Y:S01]  /*1e70*/  ISETP.GE.AND P3, PT, R2.reuse, R3.reuse, PT ;  /* 0x000000030200720c */ /* 0x0c0fe20003f66270 */
[----:B------:R-:W-:Y:S01]  /*1e80*/  VIADD R24, R2, 0x300 ;  /* 0x0000030002187836 */ /* 0x000fe20000000000 */
[----:B------:R-:W-:Y:S01]  /*1e90*/  LEA.HI.X.SX32 R9, R9, R10, 0x1, P1 ;  /* 0x0000000a09097211 */ /* 0x000fe200008f0eff */
[----:B------:R-:W-:Y:S01]  /*1ea0*/  IMAD.MOV.U32 R20, RZ, RZ, RZ ;  /* 0x000000ffff147224 */ /* 0x000fe200078e00ff */
[----:B------:R-:W-:-:S02]  /*1eb0*/  ISETP.GE.AND P4, PT, R12, R3, PT ;  /* 0x000000030c00720c */ /* 0x000fc40003f86270 */
[----:B------:R-:W-:Y:S02]  /*1ec0*/  CS2R R10, SRZ ;  /* 0x00000000000a7805 */ /* 0x000fe4000001ff00 */
[----:B------:R-:W-:Y:S02]  /*1ed0*/  ISETP.GE.AND P1, PT, R24, R3, PT ;  /* 0x000000031800720c */ /* 0x000fe40003f26270 */
[----:B0-----:R-:W-:Y:S02]  /*1ee0*/  LEA R16, P0, R6, UR4, 0x4 ;  /* 0x0000000406107c11 */ /* 0x001fe4000f8020ff */
[----:B------:R-:W-:Y:S02]  /*1ef0*/  LEA R18, P2, R4, UR4, 0x4 ;  /* 0x0000000404127c11 */ /* 0x000fe4000f8420ff */
[----:B------:R-:W-:Y:S02]  /*1f00*/  LEA.HI.X R17, R6, UR5, R7, 0x4, P0 ;  /* 0x0000000506117c11 */ /* 0x000fe400080f2407 */
[----:B------:R-:W-:-:S02]  /*1f10*/  CS2R R6, SRZ ;  /* 0x0000000000067805 */ /* 0x000fc4000001ff00 */
[----:B------:R-:W-:Y:S01]  /*1f20*/  LEA.HI.X R19, R4, UR5, R9, 0x4, P2 ;  /* 0x0000000504137c11 */ /* 0x000fe200090f2409 */
[----:B------:R-:W-:Y:S01]  /*1f30*/  IMAD.MOV.U32 R9, RZ, RZ, RZ ;  /* 0x000000ffff097224 */ /* 0x000fe200078e00ff */
[----:B------:R-:W-:Y:S01]  /*1f40*/  ISETP.GE.AND P0, PT, R14, R3, PT ;  /* 0x000000030e00720c */ /* 0x000fe20003f06270 */
[----:B------:R-:W-:-:S12]  /*1f50*/  @P3 BRA `(.L_x_25) ;  /* 0x0000000000143947 */ /* 0x000fd80003800000 */
[----:B------:R-:W-:-:S13]  /*1f60*/  ISETP.GE.AND P2, PT, R2, R5, PT ;  /* 0x000000050200720c */ /* 0x000fda0003f46270 */
[----:B------:R0:W5:Y:S04]  /*1f70*/  @!P2 LDG.E.64 R6, desc[UR6][R16.64] ;  /* 0x000000061006a981 */ /* 0x000168000c1e1b00 */
[----:B------:R0:W5:Y:S04]  /*1f80*/  @!P2 LDG.E R20, desc[UR6][R16.64+0x8] ;  /* 0x000008061014a981 */ /* 0x000168000c1e1900 */
[----:B------:R0:W5:Y:S04]  /*1f90*/  @P2 LDG.E.64 R6, desc[UR6][R18.64] ;  /* 0x0000000612062981 */ /* 0x000168000c1e1b00 */
[----:B------:R0:W5:Y:S02]  /*1fa0*/  @P2 LDG.E R20, desc[UR6][R18.64+0x8] ;  /* 0x0000080612142981 */ /* 0x000164000c1e1900 */
.L_x_25:
[----:B------:R-:W-:Y:S05]  /*1fb0*/  BSYNC.RECONVERGENT B1 ;  /* 0x0000000000017941 */ /* 0x000fea0003800200 */
.L_x_24:
[----:B------:R-:W-:Y:S04]  /*1fc0*/  BSSY.RECONVERGENT B1, `(.L_x_26) ;  /* 0x0000007000017945 */ /* 0x000fe80003800200 */
[----:B------:R-:W-:Y:S05]  /*1fd0*/  @P4 BRA `(.L_x_27) ;  /* 0x0000000000144947 */ /* 0x000fea0003800000 */
[----:B------:R-:W-:-:S13]  /*1fe0*/  ISETP.GE.AND P2, PT, R12, R5, PT ;  /* 0x000000050c00720c */ /* 0x000fda0003f46270 */
[----:B------:R1:W5:Y:S04]  /*1ff0*/  @P2 LDG.E.64 R10, desc[UR6][R18.64+0x1000] ;  /* 0x00100006120a2981 */ /* 0x000368000c1e1b00 */
[----:B------:R1:W5:Y:S04]  /*2000*/  @P2 LDG.E R9, desc[UR6][R18.64+0x1008] ;  /* 0x0010080612092981 */ /* 0x000368000c1e1900 */
[----:B------:R1:W5:Y:S04]  /*2010*/  @!P2 LDG.E.64 R10, desc[UR6][R16.64+0x1000] ;  /* 0x00100006100aa981 */ /* 0x000368000c1e1b00 */
[----:B------:R1:W5:Y:S02]  /*2020*/  @!P2 LDG.E R9, desc[UR6][R16.64+0x1008] ;  /* 0x001008061009a981 */ /* 0x000364000c1e1900 */
.L_x_27:
[----:B------:R-:W-:Y:S05]  /*2030*/  BSYNC.RECONVERGENT B1 ;  /* 0x0000000000017941 */ /* 0x000fea0003800200 */
.L_x_26:
        /* <DEDUP_REMOVED lines=9> */
.L_x_29:
[----:B------:R-:W-:Y:S05]  /*20d0*/  BSYNC.RECONVERGENT B1 ;  /* 0x0000000000017941 */ /* 0x000fea0003800200 */
.L_x_28:
[----:B------:R-:W-:Y:S01]  /*20e0*/  IMAD.MOV.U32 R22, RZ, RZ, RZ ;  /* 0x000000ffff167224 */ /* 0x000fe200078e00ff */
[----:B------:R-:W-:Y:S01]  /*20f0*/  CS2R R14, SRZ ;  /* 0x00000000000e7805 */ /* 0x000fe2000001ff00 */
[----:B------:R-:W-:Y:S06]  /*2100*/  @P1 BRA `(.L_x_23) ;  /* 0x0000000000141947 */ /* 0x000fec0003800000 */
[----:B------:R-:W-:-:S13]  /*2110*/  ISETP.GE.AND P0, PT, R24, R5, PT ;  /* 0x000000051800720c */ /* 0x000fda0003f06270 */
[----:B------:R3:W5:Y:S04]  /*2120*/  @P0 LDG.E.64 R14, desc[UR6][R18.64+0x3000] ;  /* 0x00300006120e0981 */ /* 0x000768000c1e1b00 */
[----:B------:R3:W5:Y:S04]  /*2130*/  @P0 LDG.E R22, desc[UR6][R18.64+0x3008] ;  /* 0x0030080612160981 */ /* 0x000768000c1e1900 */
[----:B------:R3:W5:Y:S04]  /*2140*/  @!P0 LDG.E.64 R14, desc[UR6][R16.64+0x3000] ;  /* 0x00300006100e8981 */ /* 0x000768000c1e1b00 */
[----:B------:R3:W5:Y:S02]  /*2150*/  @!P0 LDG.E R22, desc[UR6][R16.64+0x3008] ;  /* 0x0030080610168981 */ /* 0x000764000c1e1900 */
.L_x_23:
[----:B------:R-:W-:Y:S05]  /*2160*/  BSYNC.RECONVERGENT B0 ;  /* 0x0000000000007941 */ /* 0x000fea0003800200 */
.L_x_15:
[----:B01234-:R-:W0:Y:S01]  /*2170*/  S2R R17, SR_CgaCtaId ;  /* 0x0000000000117919 */ /* 0x01fe220000008800 */
[----:B------:R-:W-:-:S04]  /*2180*/  MOV R4, 0x400 ;  /* 0x0000040000047802 */ /* 0x000fc80000000f00 */
[----:B0-----:R-:W-:-:S05]  /*2190*/  LEA R4, R17, R4, 0x18 ;  /* 0x0000000411047211 */ /* 0x001fca00078ec0ff */
[----:B------:R-:W-:-:S05]  /*21a0*/  IMAD R17, R2, 0x10, R4 ;  /* 0x0000001002117824 */ /* 0x000fca00078e0204 */
[----:B-----5:R-:W-:Y:S04]  /*21b0*/  STS.64 [R17], R6 ;  /* 0x0000000611007388 */ /* 0x020fe80000000a00 */
[----:B------:R0:W-:Y:S04]  /*21c0*/  STS.64 [R17+0x1000], R10 ;  /* 0x0010000a11007388 */ /* 0x0001e80000000a00 */
[----:B------:R1:W-:Y:S04]  /*21d0*/  STS.64 [R17+0x2000], R12 ;  /* 0x0020000c11007388 */ /* 0x0003e80000000a00 */
[----:B------:R2:W-:Y:S04]  /*21e0*/  STS.64 [R17+0x3000], R14 ;  /* 0x0030000e11007388 */ /* 0x0005e80000000a00 */
[----:B------:R2:W-:Y:S04]  /*21f0*/  STS [R17+0x8], R20 ;  /* 0x0000081411007388 */ /* 0x0005e80000000800 */
[----:B------:R2:W-:Y:S04]  /*2200*/  STS [R17+0x1008], R9 ;  /* 0x0010080911007388 */ /* 0x0005e80000000800 */
[----:B------:R2:W-:Y:S04]  /*2210*/  STS [R17+0x2008], R21 ;  /* 0x0020081511007388 */ /* 0x0005e80000000800 */
[----:B------:R2:W-:Y:S01]  /*2220*/  STS [R17+0x3008], R22 ;  /* 0x0030081611007388 */ /* 0x0005e20000000800 */
[----:B------:R-:W-:Y:S01]  /*2230*/  BAR.SYNC.DEFER_BLOCKING 0x0 ;  /* 0x0000000000007b1d */ /* 0x000fe20000010000 */
[----:B------:R-:W-:-:S07]  /*2240*/  IMAD.SHL.U32 R16, R2, 0x4, RZ ;  /* 0x0000000402107824 */ /* 0x000fce00078e00ff */
[----:B------:R-:W-:Y:S01]  /*2250*/  PREEXIT ;  /* 0x000000000000782d */ /* 0x000fe20000000000 */
[----:B------:R-:W-:Y:S01]  /*2260*/  BSSY.RECONVERGENT B0, `(.L_x_30) ;  /* 0x000001f000007945 */ /* 0x000fe20003800200 */
[----:B0-----:R-:W-:Y:S01]  /*2270*/  IMAD R10, R5, 0x10, R4 ;  /* 0x00000010050a7824 */ /* 0x001fe200078e0204 */
[----:B------:R-:W-:-:S04]  /*2280*/  VIMNMX R11, PT, PT, R16, R3, PT ;  /* 0x00000003100b7248 */ /* 0x000fc80003fe0100 */
[C---:B------:R-:W-:Y:S01]  /*2290*/  ISETP.GE.AND P0, PT, R11.reuse, R8, PT ;  /* 0x000000080b00720c */ /* 0x040fe20003f06270 */
[----:B------:R-:W-:Y:S01]  /*22a0*/  IMAD.IADD R8, R11, 0x1, -R8 ;  /* 0x000000010b087824 */ /* 0x000fe200078e0a08 */
[----:B------:R-:W-:-:S04]  /*22b0*/  VIMNMX R7, PT, PT, R5, R11, PT ;  /* 0x0000000b05077248 */ /* 0x000fc80003fe0100 */
[----:B-1----:R-:W-:-:S04]  /*22c0*/  SEL R12, R8, RZ, P0 ;  /* 0x000000ff080c7207 */ /* 0x002fc80000000000 */
[----:B------:R-:W-:-:S13]  /*22d0*/  ISETP.GE.AND P0, PT, R12, R7, PT ;  /* 0x000000070c00720c */ /* 0x000fda0003f06270 */
[----:B--2---:R-:W-:Y:S05]  /*22e0*/  @P0 BRA `(.L_x_31) ;  /* 0x0000000000580947 */ /* 0x004fea0003800000 */
[----:B------:R-:W-:-:S07]  /*22f0*/  IMAD.MOV.U32 R13, RZ, RZ, R7 ;  /* 0x000000ffff0d7224 */ /* 0x000fce00078e0007 */
.L_x_32:
        /* <DEDUP_REMOVED lines=21> */
.L_x_31:
[----:B------:R-:W-:Y:S05]  /*2450*/  BSYNC.RECONVERGENT B0 ;  /* 0x0000000000007941 */ /* 0x000fea0003800200 */
.L_x_30:
        /* <DEDUP_REMOVED lines=19> */
.L_x_34:
[----:B------:R-:W-:Y:S05]  /*2590*/  BSYNC.RECONVERGENT B0 ;  /* 0x0000000000007941 */ /* 0x000fea0003800200 */
.L_x_33:
        /* <DEDUP_REMOVED lines=24> */
.L_x_36:
[----:B------:R-:W-:Y:S05]  /*2720*/  BSYNC.RECONVERGENT B0 ;  /* 0x0000000000007941 */ /* 0x000fea0003800200 */
.L_x_35:
        /* <DEDUP_REMOVED lines=24> */
.L_x_38:
[----:B------:R-:W-:Y:S05]  /*28b0*/  BSYNC.RECONVERGENT B0 ;  /* 0x0000000000007941 */ /* 0x000fea0003800200 */
.L_x_37:
        /* <DEDUP_REMOVED lines=22> */
.L_x_40:
[----:B------:R-:W-:Y:S05]  /*2a20*/  BSYNC.RECONVERGENT B0 ;  /* 0x0000000000007941 */ /* 0x000fea0003800200 */
.L_x_39:
[----:B------:R-:W5:Y:S01]  /*2a30*/  LDCU.U8 UR4, c[0x0][0x380] ;  /* 0x00007000ff0477ac */ /* 0x000f620008000000 */
[----:B---34-:R-:W-:Y:S02]  /*2a40*/  SEL R6, R6, R8, P0 ;  /* 0x0000000806067207 */ /* 0x018fe40000000000 */
[----:B------:R-:W-:Y:S02]  /*2a50*/  SEL R7, R7, R9, P0 ;  /* 0x0000000907077207 */ /* 0x000fe40000000000 */
[----:B-12---:R-:W-:Y:S01]  /*2a60*/  SEL R18, R19, R18, P0 ;  /* 0x0000001213127207 */ /* 0x006fe20000000000 */
[----:B-----5:R-:W-:-:S04]  /*2a70*/  UPRMT UR4, UR4, 0x8880, URZ ;  /* 0x0000888004047896 */ /* 0x020fc800080000ff */
[----:B------:R-:W-:Y:S01]  /*2a80*/  UISETP.NE.AND UP0, UPT, UR4, URZ, UPT ;  /* 0x000000ff0400728c */ /* 0x000fe2000bf05270 */
[----:B------:R-:W-:Y:S08]  /*2a90*/  BAR.SYNC.DEFER_BLOCKING 0x0 ;  /* 0x0000000000007b1d */ /* 0x000ff00000010000 */
[----:B------:R-:W-:Y:S05]  /*2aa0*/  BRA.U !UP0, `(.L_x_41) ;  /* 0x0000000108d47547 */ /* 0x000fea000b800000 */
[----:B------:R-:W1:Y:S01]  /*2ab0*/  S2R R5, SR_LANEID ;  /* 0x0000000000057919 */ /* 0x000e620000000000 */
[----:B------:R-:W2:Y:S01]  /*2ac0*/  S2UR UR5, SR_CgaCtaId ;  /* 0x00000000000579c3 */ /* 0x000ea20000008800 */
[----:B------:R-:W-:Y:S01]  /*2ad0*/  LOP3.LUT R16, R16, 0xf80, RZ, 0xc0, !PT ;  /* 0x00000f8010107812 */ /* 0x000fe200078ec0ff */
[----:B------:R-:W-:Y:S01]  /*2ae0*/  UMOV UR4, 0x400 ;  /* 0x0000040000047882 */ /* 0x000fe20000000000 */
[----:B------:R-:W-:Y:S01]  /*2af0*/  ISETP.NE.AND P0, PT, R2, RZ, PT ;  /* 0x000000ff0200720c */ /* 0x000fe20003f05270 */
[----:B--2---:R-:W-:Y:S02]  /*2b00*/  ULEA UR4, UR5, UR4, 0x18 ;  /* 0x0000000405047291 */ /* 0x004fe4000f8ec0ff */
[----:B-1----:R-:W-:-:S04]  /*2b10*/  IMAD R9, R5, 0x4, R16 ;  /* 0x0000000405097824 */ /* 0x002fc800078e0210 */
[----:B------:R-:W-:-:S04]  /*2b20*/  IMAD R9, R9, 0x10, R4 ;  /* 0x0000001009097824 */ /* 0x000fc800078e0204 */
[----:B0-----:R-:W-:Y:S01]  /*2b30*/  IMAD R22, R5, -0x30, R9 ;  /* 0xffffffd005167824 */ /* 0x001fe200078e0209 */
[----:B------:R-:W-:Y:S04]  /*2b40*/  STS.64 [R9], R10 ;  /* 0x0000000a09007388 */ /* 0x000fe80000000a00 */
[----:B------:R0:W-:Y:S04]  /*2b50*/  STS.64 [R9+0x10], R12 ;  /* 0x0000100c09007388 */ /* 0x0001e80000000a00 */
[----:B------:R1:W-:Y:S04]  /*2b60*/  STS.64 [R9+0x20], R14 ;  /* 0x0000200e09007388 */ /* 0x0003e80000000a00 */
[----:B------:R-:W-:Y:S04]  /*2b70*/  STS.64 [R9+0x30], R6 ;  /* 0x0000300609007388 */ /* 0x000fe80000000a00 */
[----:B------:R-:W-:Y:S01]  /*2b80*/  STS [R9+0x8], R17 ;  /* 0x0000081109007388 */ /* 0x000fe20000000800 */
[----:B0-----:R-:W-:-:S03]  /*2b90*/  LOP3.LUT R13, R2, 0x1f, RZ, 0xc0, !PT ;  /* 0x0000001f020d7812 */ /* 0x001fc600078ec0ff */
[----:B------:R-:W-:Y:S02]  /*2ba0*/  STS [R9+0x18], R20 ;  /* 0x0000181409007388 */ /* 0x000fe40000000800 */
[----:B------:R-:W-:Y:S02]  /*2bb0*/  IMAD.IADD R12, R16, 0x1, R13 ;  /* 0x00000001100c7824 */ /* 0x000fe400078e020d */
[----:B------:R-:W-:Y:S01]  /*2bc0*/  STS [R9+0x28], R21 ;  /* 0x0000281509007388 */ /* 0x000fe20000000800 */
[----:B------:R-:W-:Y:S02]  /*2bd0*/  IMAD.MOV.U32 R13, RZ, RZ, RZ ;  /* 0x000000ffff0d7224 */ /* 0x000fe400078e00ff */
[----:B------:R-:W-:Y:S01]  /*2be0*/  VIADD R2, R12, 0x40 ;  /* 0x000000400c027836 */ /* 0x000fe20000000000 */
[----:B------:R-:W-:Y:S01]  /*2bf0*/  STS [R9+0x38], R18 ;  /* 0x0000381209007388 */ /* 0x000fe20000000800 */
[----:B------:R-:W-:-:S03]  /*2c00*/  NOP ;  /* 0x0000000000007918 */ /* 0x000fc60000000000 */
[----:B------:R-:W-:Y:S01]  /*2c10*/  LDS R19, [R22+0x8] ;  /* 0x0000080016137984 */ /* 0x000fe20000000800 */
[----:B-1----:R-:W-:-:S03]  /*2c20*/  IMAD.WIDE.U32 R14, R0, 0x400, R12 ;  /* 0x00000400000e7825 */ /* 0x002fc600078e000c */
[----:B------:R-:W-:Y:S01]  /*2c30*/  LDS R23, [R22+0x208] ;  /* 0x0002080016177984 */ /* 0x000fe20000000800 */
[----:B------:R-:W-:-:S03]  /*2c40*/  VIADD R0, R12, 0x20 ;  /* 0x000000200c007836 */ /* 0x000fc60000000000 */
[----:B------:R-:W-:Y:S04]  /*2c50*/  LDS R17, [R22+0x408] ;  /* 0x0004080016117984 */ /* 0x000fe80000000800 */
[----:B------:R-:W-:Y:S04]  /*2c60*/  LDS R25, [R22+0x608] ;  /* 0x0006080016197984 */ /* 0x000fe80000000800 */
[----:B------:R-:W-:Y:S04]  /*2c70*/  LDS.64 R6, [R22] ;  /* 0x0000000016067984 */ /* 0x000fe80000000a00 */
[----:B------:R-:W-:Y:S04]  /*2c80*/  LDS.64 R8, [R22+0x200] ;  /* 0x0002000016087984 */ /* 0x000fe80000000a00 */
[----:B------:R-:W-:Y:S04]  /*2c90*/  LDS.64 R10, [R22+0x400] ;  /* 0x00040000160a7984 */ /* 0x000fe80000000a00 */
[----:B------:R-:W-:Y:S04]  /*2ca0*/  LDS.64 R4, [R22+0x600] ;  /* 0x0006000016047984 */ /* 0x000fe80000000a00 */
[----:B------:R-:W-:Y:S01]  /*2cb0*/  @!P0 STS [UR4+0x4000], R3 ;  /* 0x00400003ff008988 */ /* 0x000fe20008000804 */
[----:B------:R-:W-:Y:S06]  /*2cc0*/  BAR.SYNC.DEFER_BLOCKING 0x0 ;  /* 0x0000000000007b1d */ /* 0x000fec0000010000 */
[----:B------:R-:W0:Y:S01]  /*2cd0*/  LDS R21, [UR4+0x4000] ;  /* 0x00400004ff157984 */ /* 0x000e220008000800 */
[----:B------:R-:W1:Y:S01]  /*2ce0*/  LDCU.64 UR4, c[0x0][0x3a0] ;  /* 0x00007400ff0477ac */ /* 0x000e620008000a00 */
[CC--:B0-----:R-:W-:Y:S01]  /*2cf0*/  ISETP.GE.AND P0, PT, R12.reuse, R21.reuse, PT ;  /* 0x000000150c00720c */ /* 0x0c1fe20003f06270 */
[----:B------:R-:W-:Y:S01]  /*2d00*/  VIADD R12, R12, 0x60 ;  /* 0x000000600c0c7836 */ /* 0x000fe20000000000 */
[----:B------:R-:W-:-:S02]  /*2d10*/  ISETP.GE.AND P2, PT, R2, R21, PT ;  /* 0x000000150200720c */ /* 0x000fc40003f46270 */
[----:B-1----:R-:W-:Y:S02]  /*2d20*/  LEA R2, P3, R14, UR4, 0x4 ;  /* 0x000000040e027c11 */ /* 0x002fe4000f8620ff */
[----:B------:R-:W-:Y:S02]  /*2d30*/  ISETP.GE.AND P1, PT, R0, R21, PT ;  /* 0x000000150000720c */ /* 0x000fe40003f26270 */
[----:B------:R-:W-:-:S05]  /*2d40*/  LEA.HI.X R3, R14, UR5, R15, 0x4, P3 ;  /* 0x000000050e037c11 */ /* 0x000fca00098f240f */
[----:B------:R0:W-:Y:S04]  /*2d50*/  @!P0 STG.E.64 desc[UR6][R2.64], R6 ;  /* 0x0000000602008986 */ /* 0x0001e8000c101b06 */
[----:B------:R0:W-:Y:S01]  /*2d60*/  @!P0 STG.E desc[UR6][R2.64+0x8], R19 ;  /* 0x0000081302008986 */ /* 0x0001e2000c101906 */
[----:B------:R-:W-:-:S03]  /*2d70*/  ISETP.GE.AND P0, PT, R12, R21, PT ;  /* 0x000000150c00720c */ /* 0x000fc60003f06270 */
[----:B------:R0:W-:Y:S04]  /*2d80*/  @!P1 STG.E.64 desc[UR6][R2.64+0x200], R8 ;  /* 0x0002000802009986 */ /* 0x0001e8000c101b06 */
[----:B------:R0:W-:Y:S04]  /*2d90*/  @!P2 STG.E.64 desc[UR6][R2.64+0x400], R10 ;  /* 0x0004000a0200a986 */ /* 0x0001e8000c101b06 */
[----:B------:R0:W-:Y:S04]  /*2da0*/  @!P1 STG.E desc[UR6][R2.64+0x208], R23 ;  /* 0x0002081702009986 */ /* 0x0001e8000c101906 */
[----:B------:R0:W-:Y:S01]  /*2db0*/  @!P2 STG.E desc[UR6][R2.64+0x408], R17 ;  /* 0x000408110200a986 */ /* 0x0001e2000c101906 */
[----:B------:R-:W-:Y:S05]  /*2dc0*/  @P0 EXIT ;  /* 0x000000000000094d */ /* 0x000fea0003800000 */
[----:B------:R-:W-:Y:S04]  /*2dd0*/  STG.E.64 desc[UR6][R2.64+0x600], R4 ;  /* 0x0006000402007986 */ /* 0x000fe8000c101b06 */
[----:B------:R-:W-:Y:S01]  /*2de0*/  STG.E desc[UR6][R2.64+0x608], R25 ;  /* 0x0006081902007986 */ /* 0x000fe2000c101906 */
[----:B------:R-:W-:Y:S05]  /*2df0*/  EXIT ;  /* 0x000000000000794d */ /* 0x000fea0003800000 */
.L_x_41:
        /* <DEDUP_REMOVED lines=10> */
[----:B------:R-:W-:Y:S04]  /*2ea0*/  STS.64 [R9+0x10], R12 ;  /* 0x0000100c09007388 */ /* 0x000fe80000000a00 */
[----:B------:R-:W-:Y:S04]  /*2eb0*/  STS.64 [R9+0x20], R14 ;  /* 0x0000200e09007388 */ /* 0x000fe80000000a00 */
[----:B------:R-:W-:Y:S04]  /*2ec0*/  STS.64 [R9+0x30], R6 ;  /* 0x0000300609007388 */ /* 0x000fe80000000a00 */
[----:B------:R0:W-:Y:S04]  /*2ed0*/  STS [R9+0x8], R17 ;  /* 0x0000081109007388 */ /* 0x0001e80000000800 */
[----:B------:R-:W-:Y:S04]  /*2ee0*/  STS [R9+0x18], R20 ;  /* 0x0000181409007388 */ /* 0x000fe80000000800 */
[----:B------:R-:W-:Y:S01]  /*2ef0*/  STS [R9+0x28], R21 ;  /* 0x0000281509007388 */ /* 0x000fe20000000800 */
[----:B0-----:R-:W-:-:S03]  /*2f00*/  LOP3.LUT R17, R2, 0x1f, RZ, 0xc0, !PT ;  /* 0x0000001f02117812 */ /* 0x001fc600078ec0ff */
[----:B------:R-:W-:Y:S01]  /*2f10*/  STS [R9+0x38], R18 ;  /* 0x0000381209007388 */ /* 0x000fe20000000800 */
[----:B------:R-:W-:-:S03]  /*2f20*/  NOP ;  /* 0x0000000000007918 */ /* 0x000fc60000000000 */
[----:B------:R-:W-:Y:S01]  /*2f30*/  LDS R15, [R22+0x8] ;  /* 0x00000800160f7984 */ /* 0x000fe20000000800 */
[----:B------:R-:W-:Y:S02]  /*2f40*/  IMAD.IADD R16, R16, 0x1, R17 ;  /* 0x0000000110107824 */ /* 0x000fe400078e0211 */
[----:B------:R-:W-:Y:S01]  /*2f50*/  IMAD.MOV.U32 R17, RZ, RZ, RZ ;  /* 0x000000ffff117224 */ /* 0x000fe200078e00ff */
[----:B------:R-:W-:Y:S01]  /*2f60*/  LDS R19, [R22+0x208] ;  /* 0x0002080016137984 */ /* 0x000fe20000000800 */
[----:B------:R-:W-:Y:S02]  /*2f70*/  VIADD R2, R16, 0x20 ;  /* 0x0000002010027836 */ /* 0x000fe40000000000 */
[----:B------:R-:W-:Y:S01]  /*2f80*/  IMAD.WIDE.U32 R12, R0, 0x400, R16 ;  /* 0x00000400000c7825 */ /* 0x000fe200078e0010 */
[----:B------:R-:W-:Y:S03]  /*2f90*/  LDS R23, [R22+0x408] ;  /* 0x0004080016177984 */ /* 0x000fe60000000800 */
[----:B------:R-:W-:Y:S01]  /*2fa0*/  VIADD R0, R16, 0x40 ;  /* 0x0000004010007836 */ /* 0x000fe20000000000 */
        /* <DEDUP_REMOVED lines=9> */
[----:B0-----:R-:W-:-:S02]  /*3040*/  ISETP.GE.AND P1, PT, R2, R21, PT ;  /* 0x000000150200720c */ /* 0x001fc40003f26270 */
[CC--:B------:R-:W-:Y:S01]  /*3050*/  ISETP.GE.AND P0, PT, R16.reuse, R21.reuse, PT ;  /* 0x000000151000720c */ /* 0x0c0fe20003f06270 */
[----:B------:R-:W-:Y:S01]  /*3060*/  VIADD R16, R16, 0x60 ;  /* 0x0000006010107836 */ /* 0x000fe20000000000 */
[----:B-1----:R-:W-:Y:S02]  /*3070*/  LEA R2, P3, R12, UR4, 0x4 ;  /* 0x000000040c027c11 */ /* 0x002fe4000f8620ff */
[-C--:B------:R-:W-:Y:S02]  /*3080*/  ISETP.GE.AND P2, PT, R0, R21.reuse, PT ;  /* 0x000000150000720c */ /* 0x080fe40003f46270 */
[----:B------:R-:W-:Y:S02]  /*3090*/  LEA.HI.X R3, R12, UR5, R13, 0x4, P3 ;  /* 0x000000050c037c11 */ /* 0x000fe400098f240d */
[----:B------:R-:W-:-:S03]  /*30a0*/  ISETP.GE.AND P3, PT, R16, R21, PT ;  /* 0x000000151000720c */ /* 0x000fc60003f66270 */
[----:B------:R0:W-:Y:S04]  /*30b0*/  @!P1 STG.E.64 desc[UR6][R2.64+0x200], R8 ;  /* 0x0002000802009986 */ /* 0x0001e8000c101b06 */
[----:B------:R0:W-:Y:S04]  /*30c0*/  @!P0 STG.E.64 desc[UR6][R2.64], R6 ;  /* 0x0000000602008986 */ /* 0x0001e8000c101b06 */
[----:B------:R0:W-:Y:S04]  /*30d0*/  @!P2 STG.E.64 desc[UR6][R2.64+0x400], R10 ;  /* 0x0004000a0200a986 */ /* 0x0001e8000c101b06 */
[----:B------:R0:W-:Y:S04]  /*30e0*/  @!P0 STG.E desc[UR6][R2.64+0x8], R15 ;  /* 0x0000080f02008986 */ /* 0x0001e8000c101906 */
[----:B------:R0:W-:Y:S04]  /*30f0*/  @!P1 STG.E desc[UR6][R2.64+0x208], R19 ;  /* 0x0002081302009986 */ /* 0x0001e8000c101906 */
[----:B------:R0:W-:Y:S01]  /*3100*/  @!P2 STG.E desc[UR6][R2.64+0x408], R23 ;  /* 0x000408170200a986 */ /* 0x0001e2000c101906 */
[----:B------:R-:W-:Y:S05]  /*3110*/  @P3 EXIT ;  /* 0x000000000000394d */ /* 0x000fea0003800000 */
[----:B------:R-:W-:Y:S04]  /*3120*/  STG.E.64 desc[UR6][R2.64+0x600], R4 ;  /* 0x0006000402007986 */ /* 0x000fe8000c101b06 */
[----:B------:R-:W-:Y:S01]  /*3130*/  STG.E desc[UR6][R2.64+0x608], R25 ;  /* 0x0006081902007986 */ /* 0x000fe2000c101906 */
[----:B------:R-:W-:Y:S05]  /*3140*/  EXIT ;  /* 0x000000000000794d */ /* 0x000fea0003800000 */
.L_x_42:
[----:B------:R-:W-:-:S00]  /*3150*/  BRA `(.L_x_42) ;  /* 0xfffffffc00fc7947 */ /* 0x000fc0000383ffff */
[----:B------:R-:W-:-:S00]  /*3160*/  NOP ;  /* 0x0000000000007918 */ /* 0x000fc00000000000 */
        /* <DEDUP_REMOVED lines=9> */
.L_x_422:


//--------------------- .text._ZN3cub18CUB_300001_SM_10006detail10merge_sort30DeviceMergeSortPartitionKernelIPN4cuda3std3__44pairImiEEmNS6_4lessIS8_EES8_EEvbT_PT2_T0_SF_PSF_T1_SF_i --------------------------
	.section	.text._ZN3cub18CUB_300001_SM_10006detail10merge_sort30DeviceMergeSortPartitionKernelIPN4cuda3std3__44pairImiEEmNS6_4lessIS8_EES8_EEvbT_PT2_T0_SF_PSF_T1_SF_i,"ax",@progbits
	.align	128
        .global         _ZN3cub18CUB_300001_SM_10006detail10merge_sort30DeviceMergeSortPartitionKernelIPN4cuda3std3__44pairImiEEmNS6_4lessIS8_EES8_EEvbT_PT2_T0_SF_PSF_T1_SF_i
        .type           _ZN3cub18CUB_300001_SM_10006detail10merge_sort30DeviceMergeSortPartitionKernelIPN4cuda3std3__44pairImiEEmNS6_4lessIS8_EES8_EEvbT_PT2_T0_SF_PSF_T1_SF_i,@function
        .size           _ZN3cub18CUB_300001_SM_10006detail10merge_sort30DeviceMergeSortPartitionKernelIPN4cuda3std3__44pairImiEEmNS6_4lessIS8_EES8_EEvbT_PT2_T0_SF_PSF_T1_SF_i,(.L_x_423 - _ZN3cub18CUB_300001_SM_10006detail10merge_sort30DeviceMergeSortPartitionKernelIPN4cuda3std3__44pairImiEEmNS6_4lessIS8_EES8_EEvbT_PT2_T0_SF_PSF_T1_SF_i)
        .other          _ZN3cub18CUB_300001_SM_10006detail10merge_sort30DeviceMergeSortPartitionKernelIPN4cuda3std3__44pairImiEEmNS6_4lessIS8_EES8_EEvbT_PT2_T0_SF_PSF_T1_SF_i,@"STO_CUDA_ENTRY STV_DEFAULT"
_ZN3cub18CUB_300001_SM_10006detail10merge_sort30DeviceMergeSortPartitionKernelIPN4cuda3std3__44pairImiEEmNS6_4lessIS8_EES8_EEvbT_PT2_T0_SF_PSF_T1_SF_i:
.text._ZN3cub18CUB_300001_SM_10006detail10merge_sort30DeviceMergeSortPartitionKernelIPN4cuda3std3__44pairImiEEmNS6_4lessIS8_EES8_EEvbT_PT2_T0_SF_PSF_T1_SF_i:
[----:B------:R-:W-:Y:S01]  /*0000*/  LDC R1, c[0x0][0x37c] ;  /* 0x0000df00ff017b82 */ /* 0x000fe20000000800 */
[----:B------:R-:W0:Y:S01]  /*0010*/  S2R R4, SR_CTAID.X ;  /* 0x0000000000047919 */ /* 0x000e220000002500 */
[----:B------:R-:W0:Y:S01]  /*0020*/  LDCU UR4, c[0x0][0x360] ;  /* 0x00006c00ff0477ac */ /* 0x000e220008000800 */
[----:B------:R-:W0:Y:S01]  /*0030*/  S2R R3, SR_TID.X ;  /* 0x0000000000037919 */ /* 0x000e220000002100 */
[----:B------:R-:W1:Y:S01]  /*0040*/  LDCU.64 UR10, c[0x0][0x3a0] ;  /* 0x00007400ff0a77ac */ /* 0x000e620008000a00 */
[----:B0-----:R-:W-:-:S05]  /*0050*/  IMAD R4, R4, UR4, R3 ;  /* 0x0000000404047c24 */ /* 0x001fca000f8e0203 */
[----:B-1----:R-:W-:-:S04]  /*0060*/  ISETP.GE.U32.AND P0, PT, R4, UR10, PT ;  /* 0x0000000a04007c0c */ /* 0x002fc8000bf06070 */
[----:B------:R-:W-:-:S13]  /*0070*/  ISETP.GE.U32.AND.EX P0, PT, RZ, UR11, PT, P0 ;  /* 0x0000000bff007c0c */ /* 0x000fda000bf06100 */
[----:B------:R-:W-:Y:S05]  /*0080*/  @P0 EXIT ;  /* 0x000000000000094d */ /* 0x000fea0003800000 */
[----:B------:R-:W0:Y:S01]  /*0090*/  LDCU.64 UR6, c[0x0][0x3b8] ;  /* 0x00007700ff0677ac */ /* 0x000e220008000a00 */
[----:B------:R-:W1:Y:S01]  /*00a0*/  LDC R0, c[0x0][0x3c0] ;  /* 0x0000f000ff007b82 */ /* 0x000e620000000800 */
[----:B------:R-:W-:Y:S01]  /*00b0*/  ACQBULK ;  /* 0x000000000000782e */ /* 0x000fe20000000000 */
[----:B------:R-:W2:Y:S01]  /*00c0*/  LDCU.64 UR8, c[0x0][0x358] ;  /* 0x00006b00ff0877ac */ /* 0x000ea20008000a00 */
[----:B0-----:R-:W-:Y:S02]  /*00d0*/  UIADD3 UR4, UPT, UPT, -UR6, URZ, URZ ;  /* 0x000000ff06047290 */ /* 0x001fe4000fffe1ff */
[----:B------:R-:W-:-:S04]  /*00e0*/  USHF.R.U32.HI UR5, URZ, 0x1, UR7 ;  /* 0x00000001ff057899 */ /* 0x000fc80008011607 */
[----:B------:R-:W-:Y:S01]  /*00f0*/  LOP3.LUT R5, R4, UR4, RZ, 0xc0, !PT ;  /* 0x0000000404057c12 */ /* 0x000fe2000f8ec0ff */
[----:B------:R-:W-:Y:S01]  /*0100*/  USHF.R.U64 UR4, UR6, 0x1, UR7 ;  /* 0x0000000106047899 */ /* 0x000fe20008001207 */
[----:B-1----:R-:W-:Y:S01]  /*0110*/  SHF.R.S32.HI R9, RZ, 0x1f, R0 ;  /* 0x0000001fff097819 */ /* 0x002fe20000011400 */
[----:B------:R-:W-:Y:S02]  /*0120*/  IMAD R6, R0, UR5, RZ ;  /* 0x0000000500067c24 */ /* 0x000fe4000f8e02ff */
[----:B------:R-:W-:-:S04]  /*0130*/  IMAD.WIDE.U32 R2, R5, R0, RZ ;  /* 0x0000000005027225 */ /* 0x000fc800078e00ff */
[----:B------:R-:W-:-:S04]  /*0140*/  IMAD.WIDE.U32 R12, R0, UR4, RZ ;  /* 0x00000004000c7c25 */ /* 0x000fc8000f8e00ff */
[C---:B------:R-:W-:Y:S01]  /*0150*/  IMAD R7, R9.reuse, UR4, R6 ;  /* 0x0000000409077c24 */ /* 0x040fe2000f8e0206 */
[----:B------:R-:W-:Y:S01]  /*0160*/  IADD3 R6, P2, PT, R4, 0x1, RZ ;  /* 0x0000000104067810 */ /* 0x000fe20007f5e0ff */
[----:B------:R-:W-:Y:S01]  /*0170*/  IMAD R3, R9, R5, R3 ;  /* 0x0000000509037224 */ /* 0x000fe200078e0203 */
[----:B------:R-:W-:Y:S01]  /*0180*/  LOP3.LUT R5, RZ, R2, RZ, 0x33, !PT ;  /* 0x00000002ff057212 */ /* 0x000fe200078e33ff */
[----:B------:R-:W-:Y:S01]  /*0190*/  IMAD.IADD R13, R13, 0x1, R7 ;  /* 0x000000010d0d7824 */ /* 0x000fe200078e0207 */
[----:B------:R-:W0:Y:S01]  /*01a0*/  LDCU.64 UR4, c[0x0][0x398] ;  /* 0x00007300ff0477ac */ /* 0x000e220008000a00 */
[----:B------:R-:W-:Y:S01]  /*01b0*/  ISETP.NE.U32.AND P0, PT, R6, UR10, PT ;  /* 0x0000000a06007c0c */ /* 0x000fe2000bf05070 */
[----:B------:R-:W-:Y:S01]  /*01c0*/  IMAD.X R6, RZ, RZ, RZ, P2 ;  /* 0x000000ffff067224 */ /* 0x000fe200010e06ff */
[----:B------:R-:W-:Y:S02]  /*01d0*/  ISETP.LT.U32.AND P1, PT, R12, R5, PT ;  /* 0x000000050c00720c */ /* 0x000fe40003f21070 */
[----:B------:R-:W-:-:S02]  /*01e0*/  LOP3.LUT R8, RZ, R3, RZ, 0x33, !PT ;  /* 0x00000003ff087212 */ /* 0x000fc400078e33ff */
[----:B------:R-:W-:Y:S02]  /*01f0*/  ISETP.NE.AND.EX P0, PT, R6, UR11, PT, P0 ;  /* 0x0000000b06007c0c */ /* 0x000fe4000bf05300 */
[----:B------:R-:W-:-:S04]  /*0200*/  ISETP.LT.U32.AND.EX P1, PT, R13, R8, PT, P1 ;  /* 0x000000080d00720c */ /* 0x000fc80003f21110 */
[----:B------:R-:W-:Y:S02]  /*0210*/  SEL R5, R12, R5, P1 ;  /* 0x000000050c057207 */ /* 0x000fe40000800000 */
[----:B------:R-:W-:Y:S02]  /*0220*/  SEL R8, R13, R8, P1 ;  /* 0x000000080d087207 */ /* 0x000fe40000800000 */
[----:B------:R-:W-:-:S03]  /*0230*/  IADD3 R6, P1, PT, R5, R2, RZ ;  /* 0x0000000205067210 */ /* 0x000fc60007f3e0ff */
[----:B------:R-:W1:Y:S02]  /*0240*/  @!P0 LDC.64 R10, c[0x0][0x3a8] ;  /* 0x0000ea00ff0a8b82 */ /* 0x000e640000000a00 */
[----:B------:R-:W-:Y:S01]  /*0250*/  IMAD.X R5, R8, 0x1, R3, P1 ;  /* 0x0000000108057824 */ /* 0x000fe200008e0603 */
[----:B0-----:R-:W-:-:S04]  /*0260*/  ISETP.LT.U32.AND P1, PT, R6, UR4, PT ;  /* 0x0000000406007c0c */ /* 0x001fc8000bf21070 */
[----:B------:R-:W-:-:S04]  /*0270*/  ISETP.LT.U32.AND.EX P1, PT, R5, UR5, PT, P1 ;  /* 0x0000000505007c0c */ /* 0x000fc8000bf21110 */
[----:B------:R-:W-:Y:S02]  /*0280*/  SEL R6, R6, UR4, P1 ;  /* 0x0000000406067c07 */ /* 0x000fe40008800000 */
[----:B------:R-:W-:Y:S02]  /*0290*/  SEL R7, R5, UR5, P1 ;  /* 0x0000000505077c07 */ /* 0x000fe40008800000 */
[----:B------:R-:W-:Y:S02]  /*02a0*/  LOP3.LUT R17, RZ, R6, RZ, 0x33, !PT ;  /* 0x00000006ff117212 */ /* 0x000fe400078e33ff */
[----:B------:R-:W-:Y:S02]  /*02b0*/  LOP3.LUT R19, RZ, R7, RZ, 0x33, !PT ;  /* 0x00000007ff137212 */ /* 0x000fe400078e33ff */
[----:B------:R-:W-:-:S04]  /*02c0*/  ISETP.LT.U32.AND P1, PT, R12, R17, PT ;  /* 0x000000110c00720c */ /* 0x000fc80003f21070 */
[C---:B------:R-:W-:Y:S02]  /*02d0*/  ISETP.LT.U32.AND.EX P1, PT, R13.reuse, R19, PT, P1 ;  /* 0x000000130d00720c */ /* 0x040fe40003f21110 */
[----:B-1----:R-:W-:Y:S02]  /*02e0*/  @!P0 LEA R10, P2, R4, R10, 0x3 ;  /* 0x0000000a040a8211 */ /* 0x002fe400078418ff */
[----:B------:R-:W-:Y:S02]  /*02f0*/  SEL R17, R12, R17, P1 ;  /* 0x000000110c117207 */ /* 0x000fe40000800000 */
[----:B------:R-:W-:Y:S02]  /*0300*/  SEL R19, R13, R19, P1 ;  /* 0x000000130d137207 */ /* 0x000fe40000800000 */
[----:B------:R-:W-:Y:S02]  /*0310*/  IADD3 R17, P3, PT, R17, R6, RZ ;  /* 0x0000000611117210 */ /* 0x000fe40007f7e0ff */
[----:B------:R-:W-:-:S02]  /*0320*/  @!P0 LEA.HI.X R11, R4, R11, RZ, 0x3, P2 ;  /* 0x0000000b040b8211 */ /* 0x000fc400010f1cff */
[C---:B------:R-:W-:Y:S01]  /*0330*/  ISETP.LT.U32.AND P1, PT, R2.reuse, UR4, PT ;  /* 0x0000000402007c0c */ /* 0x040fe2000bf21070 */
[----:B------:R-:W-:Y:S01]  /*0340*/  IMAD.X R19, R19, 0x1, R7, P3 ;  /* 0x0000000113137824 */ /* 0x000fe200018e0607 */
[----:B------:R-:W-:Y:S01]  /*0350*/  ISETP.LT.U32.AND P2, PT, R17, UR4, PT ;  /* 0x0000000411007c0c */ /* 0x000fe2000bf41070 */
[----:B--2---:R0:W-:Y:S01]  /*0360*/  @!P0 STG.E.64 desc[UR8][R10.64], R6 ;  /* 0x000000060a008986 */ /* 0x0041e2000c101b08 */
[----:B------:R-:W-:Y:S02]  /*0370*/  ISETP.LT.U32.AND.EX P1, PT, R3, UR5, PT, P1 ;  /* 0x0000000503007c0c */ /* 0x000fe4000bf21110 */
[----:B------:R-:W-:Y:S02]  /*0380*/  ISETP.LT.U32.AND.EX P2, PT, R19, UR5, PT, P2 ;  /* 0x0000000513007c0c */ /* 0x000fe4000bf41120 */
[----:B------:R-:W-:Y:S02]  /*0390*/  SEL R5, R2, UR4, P1 ;  /* 0x0000000402057c07 */ /* 0x000fe40008800000 */
[----:B------:R-:W-:-:S02]  /*03a0*/  SEL R3, R3, UR5, P1 ;  /* 0x0000000503037c07 */ /* 0x000fc40008800000 */
[----:B------:R-:W-:Y:S02]  /*03b0*/  SEL R17, R17, UR4, P2 ;  /* 0x0000000411117c07 */ /* 0x000fe40009000000 */
[----:B------:R-:W-:Y:S01]  /*03c0*/  SEL R19, R19, UR5, P2 ;  /* 0x0000000513137c07 */ /* 0x000fe20009000000 */
[----:B------:R-:W-:Y:S06]  /*03d0*/  @!P0 EXIT ;  /* 0x000000000000894d */ /* 0x000fec0003800000 */
[----:B------:R-:W1:Y:S01]  /*03e0*/  LDCU.U8 UR5, c[0x0][0x380] ;  /* 0x00007000ff0577ac */ /* 0x000e620008000000 */
[----:B------:R-:W-:Y:S01]  /*03f0*/  IADD3 R15, P0, PT, R17, -R5, RZ ;  /* 0x80000005110f7210 */ /* 0x000fe20007f1e0ff */
[----:B------:R-:W-:Y:S01]  /*0400*/  BSSY.RECONVERGENT B0, `(.L_x_43) ;  /* 0x0000084000007945 */ /* 0x000fe20003800200 */
[----:B------:R-:W-:-:S06]  /*0410*/  UIADD3 UR4, UPT, UPT, UR6, -0x1, URZ ;  /* 0xffffffff06047890 */ /* 0x000fcc000fffe0ff */
[----:B------:R-:W-:-:S05]  /*0420*/  LOP3.LUT R13, R4, UR4, RZ, 0xc0, !PT ;  /* 0x00000004040d7c12 */ /* 0x000fca000f8ec0ff */
[----:B0-----:R-:W-:Y:S01]  /*0430*/  IMAD.WIDE.U32 R10, R13, R0, RZ ;  /* 0x000000000d0a7225 */ /* 0x001fe200078e00ff */
[----:B-1----:R-:W-:-:S03]  /*0440*/  UPRMT UR4, UR5, 0x8880, URZ ;  /* 0x0000888005047896 */ /* 0x002fc600080000ff */
[----:B------:R-:W-:Y:S01]  /*0450*/  IMAD.X R0, R19, 0x1, ~R3, P0 ;  /* 0x0000000113007824 */ /* 0x000fe200000e0e03 */
[----:B------:R-:W-:Y:S01]  /*0460*/  ISETP.LT.U32.AND P0, PT, R10, R15, PT ;  /* 0x0000000f0a00720c */ /* 0x000fe20003f01070 */
[----:B------:R-:W-:Y:S01]  /*0470*/  IMAD R9, R9, R13, R11 ;  /* 0x0000000d09097224 */ /* 0x000fe200078e020b */
[----:B------:R-:W-:-:S04]  /*0480*/  UISETP.NE.AND UP0, UPT, UR4, URZ, UPT ;  /* 0x000000ff0400728c */ /* 0x000fc8000bf05270 */
[----:B------:R-:W-:-:S04]  /*0490*/  ISETP.LT.U32.AND.EX P0, PT, R9, R0, PT, P0 ;  /* 0x000000000900720c */ /* 0x000fc80003f01100 */
[----:B------:R-:W-:Y:S02]  /*04a0*/  SEL R14, R10, R15, P0 ;  /* 0x0000000f0a0e7207 */ /* 0x000fe40000000000 */
[----:B------:R-:W-:Y:S01]  /*04b0*/  SEL R9, R9, R0, P0 ;  /* 0x0000000009097207 */ /* 0x000fe20000000000 */
[----:B------:R-:W-:Y:S06]  /*04c0*/  BRA.U !UP0, `(.L_x_44) ;  /* 0x0000000108f47547 */ /* 0x000fec000b800000 */
[----:B------:R-:W-:Y:S01]  /*04d0*/  IADD3 R11, P0, PT, R17, -R6, RZ ;  /* 0x80000006110b7210 */ /* 0x000fe20007f1e0ff */
[----:B------:R-:W0:Y:S01]  /*04e0*/  LDCU.64 UR4, c[0x0][0x388] ;  /* 0x00007100ff0477ac */ /* 0x000e220008000a00 */
[----:B------:R-:W-:Y:S01]  /*04f0*/  IADD3 R15, P2, PT, R6, -R5, RZ ;  /* 0x80000005060f7210 */ /* 0x000fe20007f5e0ff */
[----:B------:R-:W-:Y:S02]  /*0500*/  BSSY.RECONVERGENT B1, `(.L_x_45) ;  /* 0x0000038000017945 */ /* 0x000fe40003800200 */
[----:B------:R-:W-:Y:S01]  /*0510*/  IMAD.X R8, R19, 0x1, ~R7, P0 ;  /* 0x0000000113087824 */ /* 0x000fe200000e0e07 */
[----:B------:R-:W-:Y:S01]  /*0520*/  ISETP.GT.U32.AND P0, PT, R14, R11, PT ;  /* 0x0000000b0e00720c */ /* 0x000fe20003f04070 */
[----:B------:R-:W-:Y:S01]  /*0530*/  IMAD.X R10, R7, 0x1, ~R3, P2 ;  /* 0x00000001070a7824 */ /* 0x000fe200010e0e03 */
[----:B------:R-:W-:Y:S02]  /*0540*/  ISETP.LT.U32.AND P1, PT, R15, R14, PT ;  /* 0x0000000e0f00720c */ /* 0x000fe40003f21070 */
[----:B------:R-:W-:-:S02]  /*0550*/  ISETP.GT.U32.AND.EX P0, PT, R9, R8, PT, P0 ;  /* 0x000000080900720c */ /* 0x000fc40003f04100 */
[----:B------:R-:W-:Y:S02]  /*0560*/  ISETP.LT.U32.AND.EX P1, PT, R10, R9, PT, P1 ;  /* 0x000000090a00720c */ /* 0x000fe40003f21110 */
[-C--:B------:R-:W-:Y:S02]  /*0570*/  SEL R2, R14, R11.reuse, P0 ;  /* 0x0000000b0e027207 */ /* 0x080fe40000000000 */
[----:B------:R-:W-:Y:S02]  /*0580*/  SEL R0, R9, R8, P0 ;  /* 0x0000000809007207 */ /* 0x000fe40000000000 */
[----:B------:R-:W-:Y:S02]  /*0590*/  IADD3 R2, P0, PT, R2, -R11, RZ ;  /* 0x8000000b02027210 */ /* 0x000fe40007f1e0ff */
[----:B------:R-:W-:Y:S02]  /*05a0*/  SEL R15, R15, R14, P1 ;  /* 0x0000000e0f0f7207 */ /* 0x000fe40000800000 */
[----:B------:R-:W-:Y:S01]  /*05b0*/  SEL R17, R10, R9, P1 ;  /* 0x000000090a117207 */ /* 0x000fe20000800000 */
[----:B------:R-:W-:Y:S01]  /*05c0*/  IMAD.X R0, R0, 0x1, ~R8, P0 ;  /* 0x0000000100007824 */ /* 0x000fe200000e0e08 */
[----:B------:R-:W-:-:S04]  /*05d0*/  ISETP.GE.U32.AND P0, PT, R2, R15, PT ;  /* 0x0000000f0200720c */ /* 0x000fc80003f06070 */
[----:B------:R-:W-:-:S13]  /*05e0*/  ISETP.GE.U32.AND.EX P0, PT, R0, R17, PT, P0 ;  /* 0x000000110000720c */ /* 0x000fda0003f06100 */
[----:B0-----:R-:W-:Y:S05]  /*05f0*/  @P0 BRA `(.L_x_46) ;  /* 0x0000000000a00947 */ /* 0x001fea0003800000 */
[----:B------:R-:W-:-:S05]  /*0600*/  IADD3 R14, P0, PT, R14, R6, RZ ;  /* 0x000000060e0e7210 */ /* 0x000fca0007f1e0ff */
[----:B------:R-:W-:-:S08]  /*0610*/  IMAD.X R16, R9, 0x1, R7, P0 ;  /* 0x0000000109107824 */ /* 0x000fd000000e0607 */
.L_x_49:
[----:B------:R-:W-:-:S05]  /*0620*/  IADD3 R7, P0, PT, -R2, R15, RZ ;  /* 0x0000000f02077210 */ /* 0x000fca0007f1e1ff */
[----:B------:R-:W-:-:S05]  /*0630*/  IMAD.X R6, R17, 0x1, ~R0, P0 ;  /* 0x0000000111067824 */ /* 0x000fca00000e0e00 */
[--C-:B------:R-:W-:Y:S02]  /*0640*/  SHF.R.U64 R7, R7, 0x1, R6.reuse ;  /* 0x0000000107077819 */ /* 0x100fe40000001206 */
[----:B------:R-:W-:Y:S02]  /*0650*/  SHF.R.U32.HI R9, RZ, 0x1, R6 ;  /* 0x00000001ff097819 */ /* 0x000fe40000011606 */
[----:B------:R-:W-:-:S04]  /*0660*/  IADD3 R18, P0, PT, R2, R7, RZ ;  /* 0x0000000702127210 */ /* 0x000fc80007f1e0ff */
[----:B------:R-:W-:Y:S01]  /*0670*/  LOP3.LUT R7, RZ, R18, RZ, 0x33, !PT ;  /* 0x00000012ff077212 */ /* 0x000fe200078e33ff */
[----:B------:R-:W-:Y:S01]  /*0680*/  IMAD.X R20, R0, 0x1, R9, P0 ;  /* 0x0000000100147824 */ /* 0x000fe200000e0609 */
[----:B------:R-:W-:Y:S02]  /*0690*/  IADD3 R8, P0, PT, R18, R5, RZ ;  /* 0x0000000512087210 */ /* 0x000fe40007f1e0ff */
[----:B------:R-:W-:Y:S02]  /*06a0*/  IADD3 R6, P1, PT, R7, R14, RZ ;  /* 0x0000000e07067210 */ /* 0x000fe40007f3e0ff */
[----:B------:R-:W-:Y:S01]  /*06b0*/  LOP3.LUT R7, RZ, R20, RZ, 0x33, !PT ;  /* 0x00000014ff077212 */ /* 0x000fe200078e33ff */
[----:B------:R-:W-:Y:S01]  /*06c0*/  IMAD.X R9, R20, 0x1, R3, P0 ;  /* 0x0000000114097824 */ /* 0x000fe200000e0603 */
[----:B------:R-:W-:-:S03]  /*06d0*/  LEA R10, P0, R8, UR4, 0x4 ;  /* 0x00000004080a7c11 */ /* 0x000fc6000f8020ff */
[----:B------:R-:W-:Y:S01]  /*06e0*/  IMAD.X R7, R7, 0x1, R16, P1 ;  /* 0x0000000107077824 */ /* 0x000fe200008e0610 */
[----:B------:R-:W-:Y:S02]  /*06f0*/  LEA R12, P1, R6, UR4, 0x4 ;  /* 0x00000004060c7c11 */ /* 0x000fe4000f8220ff */
[----:B------:R-:W-:Y:S02]  /*0700*/  LEA.HI.X R11, R8, UR5, R9, 0x4, P0 ;  /* 0x00000005080b7c11 */ /* 0x000fe400080f2409 */
[----:B------:R-:W-:-:S03]  /*0710*/  LEA.HI.X R13, R6, UR5, R7, 0x4, P1 ;  /* 0x00000005060d7c11 */ /* 0x000fc600088f2407 */
[----:B------:R-:W2:Y:S04]  /*0720*/  LDG.E.64 R6, desc[UR8][R10.64] ;  /* 0x000000080a067981 */ /* 0x000ea8000c1e1b00 */
[----:B------:R-:W2:Y:S01]  /*0730*/  LDG.E.64 R8, desc[UR8][R12.64] ;  /* 0x000000080c087981 */ /* 0x000ea2000c1e1b00 */
[----:B------:R-:W-:Y:S01]  /*0740*/  IADD3 R19, P0, PT, R18, 0x1, RZ ;  /* 0x0000000112137810 */ /* 0x000fe20007f1e0ff */
[----:B------:R-:W-:Y:S04]  /*0750*/  BSSY.RECONVERGENT B2, `(.L_x_47) ;  /* 0x000000b000027945 */ /* 0x000fe80003800200 */
[----:B------:R-:W-:Y:S01]  /*0760*/  IMAD.X R21, RZ, RZ, R20, P0 ;  /* 0x000000ffff157224 */ /* 0x000fe200000e0614 */
[----:B------:R-:W-:-:S02]  /*0770*/  PLOP3.LUT P0, PT, PT, PT, PT, 0x8, 0x80 ;  /* 0x000000000080781c */ /* 0x000fc40003f0e170 */
[----:B--2---:R-:W-:-:S04]  /*0780*/  ISETP.GE.U32.AND P1, PT, R8, R6, PT ;  /* 0x000000060800720c */ /* 0x004fc80003f26070 */
[----:B------:R-:W-:-:S13]  /*0790*/  ISETP.GE.U32.AND.EX P1, PT, R9, R7, PT, P1 ;  /* 0x000000070900720c */ /* 0x000fda0003f26110 */
[----:B------:R-:W-:Y:S05]  /*07a0*/  @!P1 BRA `(.L_x_48) ;  /* 0x0000000000149947 */ /* 0x000fea0003800000 */
[----:B------:R-:W2:Y:S04]  /*07b0*/  LDG.E R12, desc[UR8][R12.64+0x8] ;  /* 0x000008080c0c7981 */ /* 0x000ea8000c1e1900 */
[----:B------:R-:W2:Y:S01]  /*07c0*/  LDG.E R11, desc[UR8][R10.64+0x8] ;  /* 0x000008080a0b7981 */ /* 0x000ea2000c1e1900 */
[----:B------:R-:W-:Y:S02]  /*07d0*/  ISETP.LT.U32.AND P1, PT, R6, R8, PT ;  /* 0x000000080600720c */ /* 0x000fe40003f21070 */
[----:B--2---:R-:W-:-:S04]  /*07e0*/  ISETP.GE.AND P0, PT, R12, R11, PT ;  /* 0x0000000b0c00720c */ /* 0x004fc80003f06270 */
[----:B------:R-:W-:-:S13]  /*07f0*/  ISETP.LT.U32.OR.EX P0, PT, R7, R9, P0, P1 ;  /* 0x000000090700720c */ /* 0x000fda0000701510 */
.L_x_48:
[----:B------:R-:W-:Y:S05]  /*0800*/  BSYNC.RECONVERGENT B2 ;  /* 0x0000000000027941 */ /* 0x000fea0003800200 */
.L_x_47:
[----:B------:R-:W-:Y:S02]  /*0810*/  SEL R2, R19, R2, P0 ;  /* 0x0000000213027207 */ /* 0x000fe40000000000 */
[----:B------:R-:W-:Y:S02]  /*0820*/  SEL R15, R15, R18, P0 ;  /* 0x000000120f0f7207 */ /* 0x000fe40000000000 */
[----:B------:R-:W-:Y:S02]  /*0830*/  SEL R0, R21, R0, P0 ;  /* 0x0000000015007207 */ /* 0x000fe40000000000 */
[----:B------:R-:W-:Y:S02]  /*0840*/  SEL R17, R17, R20, P0 ;  /* 0x0000001411117207 */ /* 0x000fe40000000000 */
[----:B------:R-:W-:-:S04]  /*0850*/  ISETP.GE.U32.AND P0, PT, R2, R15, PT ;  /* 0x0000000f0200720c */ /* 0x000fc80003f06070 */
[----:B------:R-:W-:-:S13]  /*0860*/  ISETP.GE.U32.AND.EX P0, PT, R0, R17, PT, P0 ;  /* 0x000000110000720c */ /* 0x000fda0003f06100 */
[----:B------:R-:W-:Y:S05]  /*0870*/  @!P0 BRA `(.L_x_49) ;  /* 0xfffffffc00688947 */ /* 0x000fea000383ffff */
.L_x_46:
[----:B------:R-:W-:Y:S05]  /*0880*/  BSYNC.RECONVERGENT B1 ;  /* 0x0000000000017941 */ /* 0x000fea0003800200 */
.L_x_45:
[----:B------:R-:W-:Y:S05]  /*0890*/  BRA `(.L_x_50) ;  /* 0x0000000000e87947 */ /* 0x000fea0003800000 */
.L_x_44:
[----:B------:R-:W-:Y:S01]  /*08a0*/  IADD3 R17, P0, PT, R17, -R6, RZ ;  /* 0x8000000611117210 */ /* 0x000fe20007f1e0ff */
[----:B------:R-:W0:Y:S01]  /*08b0*/  LDCU.64 UR4, c[0x0][0x390] ;  /* 0x00007200ff0477ac */ /* 0x000e220008000a00 */
[----:B------:R-:W-:-:S03]  /*08c0*/  IADD3 R11, P2, PT, R6, -R5, RZ ;  /* 0x80000005060b7210 */ /* 0x000fc60007f5e0ff */
[----:B------:R-:W-:Y:S01]  /*08d0*/  IMAD.X R0, R19, 0x1, ~R7, P0 ;  /* 0x0000000113007824 */ /* 0x000fe200000e0e07 */
[----:B------:R-:W-:Y:S01]  /*08e0*/  ISETP.GT.U32.AND P0, PT, R14, R17, PT ;  /* 0x000000110e00720c */ /* 0x000fe20003f04070 */
[----:B------:R-:W-:Y:S01]  /*08f0*/  IMAD.X R8, R7, 0x1, ~R3, P2 ;  /* 0x0000000107087824 */ /* 0x000fe200010e0e03 */
[----:B------:R-:W-:Y:S02]  /*0900*/  ISETP.LT.U32.AND P1, PT, R11, R14, PT ;  /* 0x0000000e0b00720c */ /* 0x000fe40003f21070 */
[CC--:B------:R-:W-:Y:S02]  /*0910*/  ISETP.GT.U32.AND.EX P0, PT, R9.reuse, R0.reuse, PT, P0 ;  /* 0x000000000900720c */ /* 0x0c0fe40003f04100 */
[----:B------:R-:W-:Y:S02]  /*0920*/  ISETP.LT.U32.AND.EX P1, PT, R8, R9, PT, P1 ;  /* 0x000000090800720c */ /* 0x000fe40003f21110 */
[----:B------:R-:W-:Y:S02]  /*0930*/  SEL R2, R14, R17, P0 ;  /* 0x000000110e027207 */ /* 0x000fe40000000000 */
[----:B------:R-:W-:-:S02]  /*0940*/  SEL R13, R9, R0, P0 ;  /* 0x00000000090d7207 */ /* 0x000fc40000000000 */
        /* <DEDUP_REMOVED lines=9> */
.L_x_53:
        /* <DEDUP_REMOVED lines=30> */
.L_x_52:
[----:B------:R-:W-:Y:S05]  /*0bc0*/  BSYNC.RECONVERGENT B1 ;  /* 0x0000000000017941 */ /* 0x000fea0003800200 */
.L_x_51:
[----:B------:R-:W-:Y:S02]  /*0bd0*/  SEL R2, R19, R2, P0 ;  /* 0x0000000213027207 */ /* 0x000fe40000000000 */
[----:B------:R-:W-:Y:S02]  /*0be0*/  SEL R15, R15, R18, P0 ;  /* 0x000000120f0f7207 */ /* 0x000fe40000000000 */
[----:B------:R-:W-:Y:S02]  /*0bf0*/  SEL R0, R21, R0, P0 ;  /* 0x0000000015007207 */ /* 0x000fe40000000000 */
[----:B------:R-:W-:Y:S02]  /*0c00*/  SEL R17, R17, R20, P0 ;  /* 0x0000001411117207 */ /* 0x000fe40000000000 */
[----:B------:R-:W-:-:S04]  /*0c10*/  ISETP.GE.U32.AND P0, PT, R2, R15, PT ;  /* 0x0000000f0200720c */ /* 0x000fc80003f06070 */
[----:B------:R-:W-:-:S13]  /*0c20*/  ISETP.GE.U32.AND.EX P0, PT, R0, R17, PT, P0 ;  /* 0x000000110000720c */ /* 0x000fda0003f06100 */
[----:B------:R-:W-:Y:S05]  /*0c30*/  @!P0 BRA `(.L_x_53) ;  /* 0xfffffffc00688947 */ /* 0x000fea000383ffff */
.L_x_50:
[----:B------:R-:W-:Y:S05]  /*0c40*/  BSYNC.RECONVERGENT B0 ;  /* 0x0000000000007941 */ /* 0x000fea0003800200 */
.L_x_43:
[----:B------:R-:W0:Y:S01]  /*0c50*/  LDCU.64 UR6, c[0x0][0x3a8] ;  /* 0x00007500ff0677ac */ /* 0x000e220008000a00 */
[----:B------:R-:W-:-:S05]  /*0c60*/  IADD3 R2, P0, PT, R5, R2, RZ ;  /* 0x0000000205027210 */ /* 0x000fca0007f1e0ff */
[----:B------:R-:W-:Y:S01]  /*0c70*/  IMAD.X R3, R3, 0x1, R0, P0 ;  /* 0x0000000103037824 */ /* 0x000fe200000e0600 */
[----:B0-----:R-:W-:-:S04]  /*0c80*/  LEA R6, P1, R4, UR6, 0x3 ;  /* 0x0000000604067c11 */ /* 0x001fc8000f8218ff */
[----:B------:R-:W-:-:S05]  /*0c90*/  LEA.HI.X R7, R4, UR7, RZ, 0x3, P1 ;  /* 0x0000000704077c11 */ /* 0x000fca00088f1cff */
[----:B------:R-:W-:Y:S01]  /*0ca0*/  STG.E.64 desc[UR8][R6.64], R2 ;  /* 0x0000000206007986 */ /* 0x000fe2000c101b08 */
[----:B------:R-:W-:Y:S05]  /*0cb0*/  EXIT ;  /* 0x000000000000794d */ /* 0x000fea0003800000 */
.L_x_54:
        /* <DEDUP_REMOVED lines=12> */
.L_x_423:


//--------------------- .text._ZN3cub18CUB_300001_SM_10006detail10merge_sort30DeviceMergeSortBlockSortKernelINS2_10policy_hubIPN4cuda3std3__44pairImiEEE9Policy600ESA_PNS0_8NullTypeESA_SE_mNS7_4lessIS9_EES9_SD_EEvbT0_T1_T2_T3_T4_PT6_PT7_T5_NS1_7vsmem_tE --------------------------
	.section	.text._ZN3cub18CUB_300001_SM_10006detail10merge_sort30DeviceMergeSortBlockSortKernelINS2_10policy_hubIPN4cuda3std3__44pairImiEEE9Policy600ESA_PNS0_8NullTypeESA_SE_mNS7_4lessIS9_EES9_SD_EEvbT0_T1_T2_T3_T4_PT6_PT7_T5_NS1_7vsmem_tE,"ax",@progbits
	.align	128
        .global         _ZN3cub18CUB_300001_SM_10006detail10merge_sort30DeviceMergeSortBlockSortKernelINS2_10policy_hubIPN4cuda3std3__44pairImiEEE9Policy600ESA_PNS0_8NullTypeESA_SE_mNS7_4lessIS9_EES9_SD_EEvbT0_T1_T2_T3_T4_PT6_PT7_T5_NS1_7vsmem_tE
        .type           _ZN3cub18CUB_300001_SM_10006detail10merge_sort30DeviceMergeSortBlockSortKernelINS2_10policy_hubIPN4cuda3std3__44pairImiEEE9Policy600ESA_PNS0_8NullTypeESA_SE_mNS7_4lessIS9_EES9_SD_EEvbT0_T1_T2_T3_T4_PT6_PT7_T5_NS1_7vsmem_tE,@function
        .size           _ZN3cub18CUB_300001_SM_10006detail10merge_sort30DeviceMergeSortBlockSortKernelINS2_10policy_hubIPN4cuda3std3__44pairImiEEE9Policy600ESA_PNS0_8NullTypeESA_SE_mNS7_4lessIS9_EES9_SD_EEvbT0_T1_T2_T3_T4_PT6_PT7_T5_NS1_7vsmem_tE,(.L_x_424 - _ZN3cub18CUB_300001_SM_10006detail10merge_sort30DeviceMergeSortBlockSortKernelINS2_10policy_hubIPN4cuda3std3__44pairImiEEE9Policy600ESA_PNS0_8NullTypeESA_SE_mNS7_4lessIS9_EES9_SD_EEvbT0_T1_T2_T3_T4_PT6_PT7_T5_NS1_7vsmem_tE)
        .other          _ZN3cub18CUB_300001_SM_10006detail10merge_sort30DeviceMergeSortBlockSortKernelINS2_10policy_hubIPN4cuda3std3__44pairImiEEE9Policy600ESA_PNS0_8NullTypeESA_SE_mNS7_4lessIS9_EES9_SD_EEvbT0_T1_T2_T3_T4_PT6_PT7_T5_NS1_7vsmem_tE,@"STO_CUDA_ENTRY STV_DEFAULT"
_ZN3cub18CUB_300001_SM_10006detail10merge_sort30DeviceMergeSortBlockSortKernelINS2_10policy_hubIPN4cuda3std3__44pairImiEEE9Policy600ESA_PNS0_8NullTypeESA_SE_mNS7_4lessIS9_EES9_SD_EEvbT0_T1_T2_T3_T4_PT6_PT7_T5_NS1_7vsmem_tE:
.text._ZN3cub18CUB_300001_SM_10006detail10merge_sort30DeviceMergeSortBlockSortKernelINS2_10policy_hubIPN4cuda3std3__44pairImiEEE9Policy600ESA_PNS0_8NullTypeESA_SE_mNS7_4lessIS9_EES9_SD_EEvbT0_T1_T2_T3_T4_PT6_PT7_T5_NS1_7vsmem_tE:
[----:B------:R-:W0:Y:S01]  /*0000*/  LDC R1, c[0x0][0x37c] ;  /* 0x0000df00ff017b82 */ /* 0x000e220000000800 */
[----:B------:R-:W1:Y:S01]  /*0010*/  S2R R2, SR_CTAID.X ;  /* 0x0000000000027919 */ /* 0x000e620000002500 */
[----:B------:R-:W2:Y:S01]  /*0020*/  LDCU UR4, c[0x0][0x370] ;  /* 0x00006e00ff0477ac */ /* 0x000ea20008000800 */
[----:B0-----:R-:W-:Y:S01]  /*0030*/  VIADD R1, R1, 0xffffff90 ;  /* 0xffffff9001017836 */ /* 0x001fe20000000000 */
[----:B------:R-:W0:Y:S01]  /*0040*/  LDCU.64 UR8, c[0x0][0x358] ;  /* 0x00006b00ff0877ac */ /* 0x000e220008000a00 */
[----:B--2---:R-:W-:-:S04]  /*0050*/  UIADD3 UR4, UP0, UPT, UR4, -0x1, URZ ;  /* 0xffffffff04047890 */ /* 0x004fc8000ff1e0ff */
[----:B------:R-:W-:-:S06]  /*0060*/  UIADD3.X UR5, UPT, UPT, URZ, -0x1, URZ, UP0, !UPT ;  /* 0xffffffffff057890 */ /* 0x000fcc00087fe4ff */
[----:B------:R-:W-:Y:S01]  /*0070*/  IMAD.U32 R0, RZ, RZ, UR5 ;  /* 0x00000005ff007e24 */ /* 0x000fe2000f8e00ff */
[C---:B-1----:R-:W-:Y:S01]  /*0080*/  ISETP.LT.U32.AND P0, PT, R2.reuse, UR4, PT ;  /* 0x0000000402007c0c */ /* 0x042fe2000bf01070 */
[----:B------:R-:W-:-:S03]  /*0090*/  IMAD.WIDE.U32 R2, R2, 0x400, RZ ;  /* 0x0000040002027825 */ /* 0x000fc600078e00ff */
[----:B------:R-:W-:-:S13]  /*00a0*/  ISETP.GT.U32.AND.EX P0, PT, R0, RZ, PT, P0 ;  /* 0x000000ff0000720c */ /* 0x000fda0003f04100 */
[----:B0-----:R-:W-:Y:S05]  /*00b0*/  @!P0 BRA `(.L_x_55) ;  /* 0x0000001400fc8947 */ /* 0x001fea0003800000 */
[----:B------:R-:W0:Y:S01]  /*00c0*/  S2R R0, SR_TID.X ;  /* 0x0000000000007919 */ /* 0x000e220000002100 */
[----:B------:R-:W1:Y:S01]  /*00d0*/  LDCU.64 UR4, c[0x0][0x388] ;  /* 0x00007100ff0477ac */ /* 0x000e620008000a00 */
[----:B------:R-:W-:Y:S01]  /*00e0*/  ACQBULK ;  /* 0x000000000000782e */ /* 0x000fe20000000000 */
[----:B0-----:R-:W-:-:S05]  /*00f0*/  IMAD.SHL.U32 R4, R0, 0x4, RZ ;  /* 0x0000000400047824 */ /* 0x001fca00078e00ff */
[----:B------:R-:W-:-:S04]  /*0100*/  LOP3.LUT R15, R4, 0xf80, RZ, 0xc0, !PT ;  /* 0x00000f80040f7812 */ /* 0x000fc800078ec0ff */
[----:B------:R-:W-:-:S04]  /*0110*/  LOP3.LUT R5, R15, 0x1f, R0, 0xf8, !PT ;  /* 0x0000001f0f057812 */ /* 0x000fc800078ef800 */
[----:B------:R-:W-:-:S05]  /*0120*/  IADD3 R5, P0, PT, R2, R5, RZ ;  /* 0x0000000502057210 */ /* 0x000fca0007f1e0ff */
[----:B------:R-:W-:Y:S02]  /*0130*/  IMAD.X R2, RZ, RZ, R3, P0 ;  /* 0x000000ffff027224 */ /* 0x000fe400000e0603 */
[----:B------:R-:W-:-:S03]  /*0140*/  IMAD.SHL.U32 R26, R5, 0x10, RZ ;  /* 0x00000010051a7824 */ /* 0x000fc600078e00ff */
[----:B------:R-:W-:Y:S02]  /*0150*/  SHF.L.U64.HI R2, R5, 0x4, R2 ;  /* 0x0000000405027819 */ /* 0x000fe40000010202 */
[----:B-1----:R-:W-:-:S04]  /*0160*/  IADD3 R4, P0, PT, R26, UR4, RZ ;  /* 0x000000041a047c10 */ /* 0x002fc8000ff1e0ff */
[----:B------:R-:W-:-:S05]  /*0170*/  IADD3.X R5, PT, PT, R2, UR5, RZ, P0, !PT ;  /* 0x0000000502057c10 */ /* 0x000fca00087fe4ff */
[----:B------:R-:W2:Y:S04]  /*0180*/  LDG.E.64 R6, desc[UR8][R4.64] ;  /* 0x0000000804067981 */ /* 0x000ea8000c1e1b00 */
[----:B------:R-:W3:Y:S04]  /*0190*/  LDG.E.64 R12, desc[UR8][R4.64+0x200] ;  /* 0x00020008040c7981 */ /* 0x000ee8000c1e1b00 */
[----:B------:R-:W4:Y:S04]  /*01a0*/  LDG.E.64 R10, desc[UR8][R4.64+0x400] ;  /* 0x00040008040a7981 */ /* 0x000f28000c1e1b00 */
[----:B------:R-:W5:Y:S04]  /*01b0*/  LDG.E.64 R8, desc[UR8][R4.64+0x600] ;  /* 0x0006000804087981 */ /* 0x000f68000c1e1b00 */
[----:B------:R-:W5:Y:S04]  /*01c0*/  LDG.E R14, desc[UR8][R4.64+0x8] ;  /* 0x00000808040e7981 */ /* 0x000f68000c1e1900 */
[----:B------:R-:W5:Y:S04]  /*01d0*/  LDG.E R20, desc[UR8][R4.64+0x208] ;  /* 0x0002080804147981 */ /* 0x000f68000c1e1900 */
[----:B------:R-:W5:Y:S04]  /*01e0*/  LDG.E R22, desc[UR8][R4.64+0x408] ;  /* 0x0004080804167981 */ /* 0x000f68000c1e1900 */
[----:B------:R0:W5:Y:S01]  /*01f0*/  LDG.E R24, desc[UR8][R4.64+0x608] ;  /* 0x0006080804187981 */ /* 0x000162000c1e1900 */
[----:B------:R-:W1:Y:S01]  /*0200*/  S2UR UR5, SR_CgaCtaId ;  /* 0x00000000000579c3 */ /* 0x000e620000008800 */
[----:B------:R-:W-:Y:S01]  /*0210*/  UMOV UR4, 0x400 ;  /* 0x0000040000047882 */ /* 0x000fe20000000000 */
[----:B------:R-:W0:Y:S01]  /*0220*/  S2R R16, SR_LANEID ;  /* 0x0000000000107919 */ /* 0x000e220000000000 */
[----:B-1----:R-:W-:Y:S01]  /*0230*/  ULEA UR4, UR5, UR4, 0x18 ;  /* 0x0000000405047291 */ /* 0x002fe2000f8ec0ff */
[----:B0-----:R-:W-:-:S05]  /*0240*/  IMAD.IADD R3, R15, 0x1, R16 ;  /* 0x000000010f037824 */ /* 0x001fca00078e0210 */
[----:B------:R-:W-:-:S05]  /*0250*/  LEA R3, R3, UR4, 0x4 ;  /* 0x0000000403037c11 */ /* 0x000fca000f8e20ff */
[----:B------:R-:W-:Y:S01]  /*0260*/  IMAD R4, R16, 0x30, R3 ;  /* 0x0000003010047824 */ /* 0x000fe200078e0203 */
[----:B--2---:R-:W-:Y:S04]  /*0270*/  STS.64 [R3], R6 ;  /* 0x0000000603007388 */ /* 0x004fe80000000a00 */
[----:B---3--:R-:W-:Y:S04]  /*0280*/  STS.64 [R3+0x200], R12 ;  /* 0x0002000c03007388 */ /* 0x008fe80000000a00 */
[----:B----4-:R-:W-:Y:S04]  /*0290*/  STS.64 [R3+0x400], R10 ;  /* 0x0004000a03007388 */ /* 0x010fe80000000a00 */
[----:B-----5:R-:W-:Y:S04]  /*02a0*/  STS.64 [R3+0x600], R8 ;  /* 0x0006000803007388 */ /* 0x020fe80000000a00 */
[----:B------:R-:W-:Y:S04]  /*02b0*/  STS [R3+0x8], R14 ;  /* 0x0000080e03007388 */ /* 0x000fe80000000800 */
[----:B------:R-:W-:Y:S04]  /*02c0*/  STS [R3+0x208], R20 ;  /* 0x0002081403007388 */ /* 0x000fe80000000800 */
[----:B------:R-:W-:Y:S04]  /*02d0*/  STS [R3+0x408], R22 ;  /* 0x0004081603007388 */ /* 0x000fe80000000800 */
[----:B------:R-:W-:Y:S01]  /*02e0*/  STS [R3+0x608], R24 ;  /* 0x0006081803007388 */ /* 0x000fe20000000800 */
[----:B------:R-:W-:-:S03]  /*02f0*/  NOP ;  /* 0x0000000000007918 */ /* 0x000fc60000000000 */
[----:B------:R-:W-:Y:S04]  /*0300*/  LDS R18, [R4+0x8] ;  /* 0x0000080004127984 */ /* 0x000fe80000000800 */
[----:B------:R-:W-:Y:S04]  /*0310*/  LDS R5, [R4+0x18] ;  /* 0x0000180004057984 */ /* 0x000fe80000000800 */
[----:B------:R-:W-:Y:S04]  /*0320*/  LDS R17, [R4+0x28] ;  /* 0x0000280004117984 */ /* 0x000fe80000000800 */
[----:B------:R-:W-:Y:S04]  /*0330*/  LDS R16, [R4+0x38] ;  /* 0x0000380004107984 */ /* 0x000fe80000000800 */
[----:B------:R-:W-:Y:S04]  /*0340*/  LDS.64 R12, [R4] ;  /* 0x00000000040c7984 */ /* 0x000fe80000000a00 */
[----:B------:R-:W0:Y:S04]  /*0350*/  LDS.64 R8, [R4+0x10] ;  /* 0x0000100004087984 */ /* 0x000e280000000a00 */
[----:B------:R1:W2:Y:S04]  /*0360*/  LDS.64 R6, [R4+0x20] ;  /* 0x0000200004067984 */ /* 0x0002a80000000a00 */
[----:B------:R1:W3:Y:S01]  /*0370*/  LDS.64 R14, [R4+0x30] ;  /* 0x00003000040e7984 */ /* 0x0002e20000000a00 */
[----:B------:R-:W-:Y:S01]  /*0380*/  BAR.SYNC.DEFER_BLOCKING 0x0 ;  /* 0x0000000000007b1d */ /* 0x000fe20000010000 */
[----:B0-----:R-:W-:-:S07]  /*0390*/  ISETP.GE.U32.AND P0, PT, R8, R12, PT ;  /* 0x0000000c0800720c */ /* 0x001fce0003f06070 */
[----:B------:R-:W-:Y:S01]  /*03a0*/  PREEXIT ;  /* 0x000000000000782d */ /* 0x000fe20000000000 */
[----:B------:R-:W-:Y:S01]  /*03b0*/  BSSY.RECONVERGENT B0, `(.L_x_56) ;  /* 0x0000010000007945 */ /* 0x000fe20003800200 */
[----:B------:R-:W-:-:S13]  /*03c0*/  ISETP.GE.U32.AND.EX P0, PT, R9, R13, PT, P0 ;  /* 0x0000000d0900720c */ /* 0x000fda0003f06100 */
[----:B-123--:R-:W-:Y:S05]  /*03d0*/  @!P0 BRA `(.L_x_57) ;  /* 0x00000000001c8947 */ /* 0x00efea0003800000 */
[----:B------:R-:W-:Y:S01]  /*03e0*/  ISETP.GE.AND P0, PT, R5, R18, PT ;  /* 0x000000120500720c */ /* 0x000fe20003f06270 */
[----:B------:R-:W-:Y:S01]  /*03f0*/  IMAD.MOV.U32 R19, RZ, RZ, R5 ;  /* 0x000000ffff137224 */ /* 0x000fe200078e0005 */
[----:B------:R-:W-:Y:S01]  /*0400*/  ISETP.LT.U32.AND P1, PT, R12, R8, PT ;  /* 0x000000080c00720c */ /* 0x000fe20003f21070 */
[----:B------:R-:W-:Y:S02]  /*0410*/  IMAD.MOV.U32 R20, RZ, RZ, R8 ;  /* 0x000000ffff147224 */ /* 0x000fe400078e0008 */
[----:B------:R-:W-:Y:S01]  /*0420*/  IMAD.MOV.U32 R22, RZ, RZ, R9 ;  /* 0x000000ffff167224 */ /* 0x000fe200078e0009 */
[----:B------:R-:W-:-:S13]  /*0430*/  ISETP.LT.U32.OR.EX P0, PT, R13, R9, P0, P1 ;  /* 0x000000090d00720c */ /* 0x000fda0000701510 */
[----:B------:R-:W-:Y:S05]  /*0440*/  @P0 BRA `(.L_x_58) ;  /* 0x0000000000180947 */ /* 0x000fea0003800000 */
.L_x_57:
[----:B------:R-:W-:Y:S01]  /*0450*/  IMAD.MOV.U32 R20, RZ, RZ, R12 ;  /* 0x000000ffff147224 */ /* 0x000fe200078e000c */
[----:B------:R-:W-:Y:S01]  /*0460*/  MOV R12, R8 ;  /* 0x00000008000c7202 */ /* 0x000fe20000000f00 */
[----:B------:R-:W-:Y:S02]  /*0470*/  IMAD.MOV.U32 R22, RZ, RZ, R13 ;  /* 0x000000ffff167224 */ /* 0x000fe400078e000d */
[----:B------:R-:W-:Y:S02]  /*0480*/  IMAD.MOV.U32 R19, RZ, RZ, R18 ;  /* 0x000000ffff137224 */ /* 0x000fe400078e0012 */
[----:B------:R-:W-:Y:S02]  /*0490*/  IMAD.MOV.U32 R18, RZ, RZ, R5 ;  /* 0x000000ffff127224 */ /* 0x000fe400078e0005 */
[----:B------:R-:W-:-:S07]  /*04a0*/  IMAD.MOV.U32 R13, RZ, RZ, R9 ;  /* 0x000000ffff0d7224 */ /* 0x000fce00078e0009 */
.L_x_58:
[----:B------:R-:W-:Y:S05]  /*04b0*/  BSYNC.RECONVERGENT B0 ;  /* 0x0000000000007941 */ /* 0x000fea0003800200 */
.L_x_56:
[----:B------:R-:W-:Y:S01]  /*04c0*/  ISETP.GE.U32.AND P0, PT, R14, R6, PT ;  /* 0x000000060e00720c */ /* 0x000fe20003f06070 */
[----:B------:R-:W-:Y:S03]  /*04d0*/  BSSY.RECONVERGENT B0, `(.L_x_59) ;  /* 0x0000010000007945 */ /* 0x000fe60003800200 */
[----:B------:R-:W-:-:S13]  /*04e0*/  ISETP.GE.U32.AND.EX P0, PT, R15, R7, PT, P0 ;  /* 0x000000070f00720c */ /* 0x000fda0003f06100 */
[----:B------:R-:W-:Y:S05]  /*04f0*/  @!P0 BRA `(.L_x_60) ;  /* 0x00000000001c8947 */ /* 0x000fea0003800000 */
[----:B------:R-:W-:Y:S01]  /*0500*/  ISETP.GE.AND P0, PT, R16, R17, PT ;  /* 0x000000111000720c */ /* 0x000fe20003f06270 */
[----:B------:R-:W-:Y:S01]  /*0510*/  IMAD.MOV.U32 R9, RZ, RZ, R6 ;  /* 0x000000ffff097224 */ /* 0x000fe200078e0006 */
[----:B------:R-:W-:Y:S01]  /*0520*/  ISETP.LT.U32.AND P1, PT, R6, R14, PT ;  /* 0x0000000e0600720c */ /* 0x000fe20003f21070 */
[----:B------:R-:W-:Y:S02]  /*0530*/  IMAD.MOV.U32 R11, RZ, RZ, R7 ;  /* 0x000000ffff0b7224 */ /* 0x000fe400078e0007 */
[----:B------:R-:W-:Y:S01]  /*0540*/  IMAD.MOV.U32 R8, RZ, RZ, R17 ;  /* 0x000000ffff087224 */ /* 0x000fe200078e0011 */
[----:B------:R-:W-:-:S13]  /*0550*/  ISETP.LT.U32.OR.EX P0, PT, R7, R15, P0, P1 ;  /* 0x0000000f0700720c */ /* 0x000fda0000701510 */
[----:B------:R-:W-:Y:S05]  /*0560*/  @P0 BRA `(.L_x_61) ;  /* 0x0000000000180947 */ /* 0x000fea0003800000 */
.L_x_60:
[----:B------:R-:W-:Y:S02]  /*0570*/  IMAD.MOV.U32 R9, RZ, RZ, R14 ;  /* 0x000000ffff097224 */ /* 0x000fe400078e000e */
[----:B------:R-:W-:Y:S02]  /*0580*/  IMAD.MOV.U32 R11, RZ, RZ, R15 ;  /* 0x000000ffff0b7224 */ /* 0x000fe400078e000f */
[----:B------:R-:W-:Y:S02]  /*0590*/  IMAD.MOV.U32 R8, RZ, RZ, R16 ;  /* 0x000000ffff087224 */ /* 0x000fe400078e0010 */
[----:B------:R-:W-:Y:S02]  /*05a0*/  IMAD.MOV.U32 R14, RZ, RZ, R6 ;  /* 0x000000ffff0e7224 */ /* 0x000fe400078e0006 */
[----:B------:R-:W-:Y:S02]  /*05b0*/  IMAD.MOV.U32 R15, RZ, RZ, R7 ;  /* 0x000000ffff0f7224 */ /* 0x000fe400078e0007 */
[----:B------:R-:W-:-:S07]  /*05c0*/  IMAD.MOV.U32 R16, RZ, RZ, R17 ;  /* 0x000000ffff107224 */ /* 0x000fce00078e0011 */
.L_x_61:
[----:B------:R-:W-:Y:S05]  /*05d0*/  BSYNC.RECONVERGENT B0 ;  /* 0x0000000000007941 */ /* 0x000fea0003800200 */
.L_x_59:
[----:B------:R-:W-:Y:S01]  /*05e0*/  ISETP.GE.U32.AND P0, PT, R9, R20, PT ;  /* 0x000000140900720c */ /* 0x000fe20003f06070 */
[----:B------:R-:W-:Y:S03]  /*05f0*/  BSSY.RECONVERGENT B0, `(.L_x_62) ;  /* 0x0000010000007945 */ /* 0x000fe60003800200 */
[----:B------:R-:W-:-:S13]  /*0600*/  ISETP.GE.U32.AND.EX P0, PT, R11, R22, PT, P0 ;  /* 0x000000160b00720c */ /* 0x000fda0003f06100 */
[----:B------:R-:W-:Y:S05]  /*0610*/  @!P0 BRA `(.L_x_63) ;  /* 0x00000000001c8947 */ /* 0x000fea0003800000 */
[----:B------:R-:W-:Y:S01]  /*0620*/  ISETP.GE.AND P0, PT, R8, R19, PT ;  /* 0x000000130800720c */ /* 0x000fe20003f06270 */
[----:B------:R-:W-:Y:S01]  /*0630*/  IMAD.MOV.U32 R7, RZ, RZ, R9 ;  /* 0x000000ffff077224 */ /* 0x000fe200078e0009 */
[----:B------:R-:W-:Y:S01]  /*0640*/  ISETP.LT.U32.AND P1, PT, R20, R9, PT ;  /* 0x000000091400720c */ /* 0x000fe20003f21070 */
[----:B------:R-:W-:Y:S01]  /*0650*/  IMAD.MOV.U32 R10, RZ, RZ, R11 ;  /* 0x000000ffff0a7224 */ /* 0x000fe200078e000b */
[----:B------:R-:W-:Y:S02]  /*0660*/  MOV R5, R8 ;  /* 0x0000000800057202 */ /* 0x000fe40000000f00 */
[----:B------:R-:W-:-:S13]  /*0670*/  ISETP.LT.U32.OR.EX P0, PT, R22, R11, P0, P1 ;  /* 0x0000000b1600720c */ /* 0x000fda0000701510 */
[----:B------:R-:W-:Y:S05]  /*0680*/  @P0 BRA `(.L_x_64) ;  /* 0x0000000000180947 */ /* 0x000fea0003800000 */
.L_x_63:
[----:B------:R-:W-:Y:S02]  /*0690*/  IMAD.MOV.U32 R7, RZ, RZ, R20 ;  /* 0x000000ffff077224 */ /* 0x000fe400078e0014 */
[----:B------:R-:W-:Y:S02]  /*06a0*/  IMAD.MOV.U32 R10, RZ, RZ, R22 ;  /* 0x000000ffff0a7224 */ /* 0x000fe400078e0016 */
[----:B------:R-:W-:Y:S02]  /*06b0*/  IMAD.MOV.U32 R5, RZ, RZ, R19 ;  /* 0x000000ffff057224 */ /* 0x000fe400078e0013 */
[----:B------:R-:W-:Y:S02]  /*06c0*/  IMAD.MOV.U32 R19, RZ, RZ, R8 ;  /* 0x000000ffff137224 */ /* 0x000fe400078e0008 */
[----:B------:R-:W-:Y:S02]  /*06d0*/  IMAD.MOV.U32 R20, RZ, RZ, R9 ;  /* 0x000000ffff147224 */ /* 0x000fe400078e0009 */
[----:B------:R-:W-:-:S07]  /*06e0*/  IMAD.MOV.U32 R22, RZ, RZ, R11 ;  /* 0x000000ffff167224 */ /* 0x000fce00078e000b */
.L_x_64:
[----:B------:R-:W-:Y:S05]  /*06f0*/  BSYNC.RECONVERGENT B0 ;  /* 0x0000000000007941 */ /* 0x000fea0003800200 */
.L_x_62:
        /* <DEDUP_REMOVED lines=11> */
.L_x_66:
[----:B------:R-:W-:Y:S02]  /*07b0*/  IMAD.MOV.U32 R23, RZ, RZ, R12 ;  /* 0x000000ffff177224 */ /* 0x000fe400078e000c */
[----:B------:R-:W-:Y:S02]  /*07c0*/  IMAD.MOV.U32 R21, RZ, RZ, R13 ;  /* 0x000000ffff157224 */ /* 0x000fe400078e000d */
[----:B------:R-:W-:Y:S01]  /*07d0*/  IMAD.MOV.U32 R11, RZ, RZ, R18 ;  /* 0x000000ffff0b7224 */ /* 0x000fe200078e0012 */
[----:B------:R-:W-:Y:S01]  /*07e0*/  MOV R18, R19 ;  /* 0x0000001300127202 */ /* 0x000fe20000000f00 */
[----:B------:R-:W-:Y:S02]  /*07f0*/  IMAD.MOV.U32 R12, RZ, RZ, R20 ;  /* 0x000000ffff0c7224 */ /* 0x000fe400078e0014 */
[----:B------:R-:W-:-:S07]  /*0800*/  IMAD.MOV.U32 R13, RZ, RZ, R22 ;  /* 0x000000ffff0d7224 */ /* 0x000fce00078e0016 */
.L_x_67:
[----:B------:R-:W-:Y:S05]  /*0810*/  BSYNC.RECONVERGENT B0 ;  /* 0x0000000000007941 */ /* 0x000fea0003800200 */
.L_x_65:
        /* <DEDUP_REMOVED lines=11> */
.L_x_69:
[----:B------:R-:W-:Y:S02]  /*08d0*/  IMAD.MOV.U32 R8, RZ, RZ, R14 ;  /* 0x000000ffff087224 */ /* 0x000fe400078e000e */
[----:B------:R-:W-:Y:S02]  /*08e0*/  IMAD.MOV.U32 R22, RZ, RZ, R15 ;  /* 0x000000ffff167224 */ /* 0x000fe400078e000f */
[----:B------:R-:W-:Y:S02]  /*08f0*/  IMAD.MOV.U32 R6, RZ, RZ, R16 ;  /* 0x000000ffff067224 */ /* 0x000fe400078e0010 */
[----:B------:R-:W-:Y:S02]  /*0900*/  IMAD.MOV.U32 R16, RZ, RZ, R5 ;  /* 0x000000ffff107224 */ /* 0x000fe400078e0005 */
[----:B------:R-:W-:Y:S02]  /*0910*/  IMAD.MOV.U32 R14, RZ, RZ, R7 ;  /* 0x000000ffff0e7224 */ /* 0x000fe400078e0007 */
[----:B------:R-:W-:-:S07]  /*0920*/  IMAD.MOV.U32 R15, RZ, RZ, R10 ;  /* 0x000000ffff0f7224 */ /* 0x000fce00078e000a */
.L_x_70:
[----:B------:R-:W-:Y:S05]  /*0930*/  BSYNC.RECONVERGENT B0 ;  /* 0x0000000000007941 */ /* 0x000fea0003800200 */
.L_x_68:
        /* <DEDUP_REMOVED lines=8> */
[-C--:B------:R-:W-:Y:S02]  /*09c0*/  MOV R20, R22.reuse ;  /* 0x0000001600147202 */ /* 0x080fe40000000f00 */
[----:B------:R-:W-:-:S13]  /*09d0*/  ISETP.LT.U32.OR.EX P0, PT, R21, R22, P0, P1 ;  /* 0x000000161500720c */ /* 0x000fda0000701510 */
[----:B------:R-:W-:Y:S05]  /*09e0*/  @P0 BRA `(.L_x_73) ;  /* 0x0000000000180947 */ /* 0x000fea0003800000 */
.L_x_72:
[----:B------:R-:W-:Y:S02]  /*09f0*/  IMAD.MOV.U32 R19, RZ, RZ, R23 ;  /* 0x000000ffff137224 */ /* 0x000fe400078e0017 */
[----:B------:R-:W-:Y:S02]  /*0a00*/  IMAD.MOV.U32 R20, RZ, RZ, R21 ;  /* 0x000000ffff147224 */ /* 0x000fe400078e0015 */
[----:B------:R-:W-:Y:S02]  /*0a10*/  IMAD.MOV.U32 R10, RZ, RZ, R11 ;  /* 0x000000ffff0a7224 */ /* 0x000fe400078e000b */
[----:B------:R-:W-:Y:S02]  /*0a20*/  IMAD.MOV.U32 R11, RZ, RZ, R6 ;  /* 0x000000ffff0b7224 */ /* 0x000fe400078e0006 */
[----:B------:R-:W-:Y:S02]  /*0a30*/  IMAD.MOV.U32 R23, RZ, RZ, R8 ;  /* 0x000000ffff177224 */ /* 0x000fe400078e0008 */
[----:B------:R-:W-:-:S07]  /*0a40*/  IMAD.MOV.U32 R21, RZ, RZ, R22 ;  /* 0x000000ffff157224 */ /* 0x000fce00078e0016 */
.L_x_73:
[----:B------:R-:W-:Y:S05]  /*0a50*/  BSYNC.RECONVERGENT B0 ;  /* 0x0000000000007941 */ /* 0x000fea0003800200 */
.L_x_71:
[----:B------:R-:W-:Y:S01]  /*0a60*/  LEA R5, R0, UR4, 0x6 ;  /* 0x0000000400057c11 */ /* 0x000fe2000f8e30ff */
[----:B------:R-:W-:-:S07]  /*0a70*/  IMAD.MOV.U32 R6, RZ, RZ, 0x2 ;  /* 0x00000002ff067424 */ /* 0x000fce00078e00ff */
.L_x_85:
[----:B------:R-:W-:Y:S01]  /*0a80*/  IMAD.MOV R7, RZ, RZ, -R6 ;  /* 0x000000ffff077224 */ /* 0x000fe200078e0a06 */
[----:B------:R-:W-:Y:S01]  /*0a90*/  BAR.SYNC.DEFER_BLOCKING 0x0 ;  /* 0x0000000000007b1d */ /* 0x000fe20000010000 */
[----:B------:R-:W-:-:S03]  /*0aa0*/  VIADD R9, R6, 0xffffffff ;  /* 0xffffffff06097836 */ /* 0x000fc60000000000 */
[----:B------:R-:W-:Y:S02]  /*0ab0*/  LOP3.LUT R7, R0, R7, RZ, 0xc0, !PT ;  /* 0x0000000700077212 */ /* 0x000fe400078ec0ff */
[----:B------:R-:W-:Y:S01]  /*0ac0*/  LOP3.LUT R9, R9, R0, RZ, 0xc0, !PT ;  /* 0x0000000009097212 */ /* 0x000fe200078ec0ff */
[----:B------:R-:W-:Y:S02]  /*0ad0*/  BSSY.RECONVERGENT B0, `(.L_x_74) ;  /* 0x0000034000007945 */ /* 0x000fe40003800200 */
[----:B------:R-:W-:Y:S02]  /*0ae0*/  IMAD.SHL.U32 R17, R7, 0x4, RZ ;  /* 0x0000000407117824 */ /* 0x000fe400078e00ff */
[----:B------:R-:W-:Y:S01]  /*0af0*/  IMAD.MOV.U32 R7, RZ, RZ, R6 ;  /* 0x000000ffff077224 */ /* 0x000fe200078e0006 */
[----:B------:R-:W-:Y:S01]  /*0b00*/  SHF.L.U32 R6, R6, 0x1, RZ ;  /* 0x0000000106067819 */ /* 0x000fe200000006ff */
[----:B------:R-:W-:Y:S01]  /*0b10*/  IMAD.SHL.U32 R22, R9, 0x4, RZ ;  /* 0x0000000409167824 */ /* 0x000fe200078e00ff */
[----:B------:R-:W-:-:S04]  /*0b20*/  VIMNMX.U32 R17, PT, PT, R17, 0x400, PT ;  /* 0x0000040011117848 */ /* 0x000fc80003fe0000 */
[-C--:B------:R-:W-:Y:S02]  /*0b30*/  VIADDMNMX.U32 R8, R17, R6.reuse, 0x400, PT ;  /* 0x0000040011087446 */ /* 0x080fe40003800006 */
[----:B------:R-:W-:Y:S02]  /*0b40*/  VIMNMX.U32 R22, PT, PT, R22, 0x400, PT ;  /* 0x0000040016167848 */ /* 0x000fe40003fe0000 */
[----:B------:R-:W-:Y:S01]  /*0b50*/  VIADDMNMX.U32 R9, R8, R6, 0x400, PT ;  /* 0x0000040008097446 */ /* 0x000fe20003800006 */
[----:B0-----:R0:W-:Y:S04]  /*0b60*/  STS.64 [R5], R12 ;  /* 0x0000000c05007388 */ /* 0x0011e80000000a00 */
[----:B------:R-:W-:Y:S01]  /*0b70*/  IMAD.IADD R25, R9, 0x1, -R8 ;  /* 0x0000000109197824 */ /* 0x000fe200078e0a08 */
[----:B------:R1:W-:Y:S03]  /*0b80*/  STS.64 [R5+0x30], R14 ;  /* 0x0000300e05007388 */ /* 0x0003e60000000a00 */
[C---:B------:R-:W-:Y:S01]  /*0b90*/  IMAD.IADD R24, R22.reuse, 0x1, -R25 ;  /* 0x0000000116187824 */ /* 0x040fe200078e0a19 */
[----:B------:R-:W-:Y:S01]  /*0ba0*/  ISETP.GE.AND P0, PT, R22, R25, PT ;  /* 0x000000191600720c */ /* 0x000fe20003f06270 */
[----:B------:R1:W-:Y:S01]  /*0bb0*/  STS [R5+0x8], R18 ;  /* 0x0000081205007388 */ /* 0x0003e20000000800 */
[----:B------:R-:W-:-:S02]  /*0bc0*/  VIADDMNMX R25, R8, -R17, R22, PT ;  /* 0x8000001108197246 */ /* 0x000fc40003800116 */
[----:B------:R-:W-:Y:S01]  /*0bd0*/  SEL R24, R24, RZ, P0 ;  /* 0x000000ff18187207 */ /* 0x000fe20000000000 */
[----:B0-----:R-:W-:Y:S01]  /*0be0*/  IMAD.MOV.U32 R13, RZ, RZ, R21 ;  /* 0x000000ffff0d7224 */ /* 0x001fe200078e0015 */
[----:B------:R1:W-:Y:S01]  /*0bf0*/  STS [R5+0x18], R11 ;  /* 0x0000180b05007388 */ /* 0x0003e20000000800 */
[----:B------:R-:W-:Y:S01]  /*0c00*/  IMAD.MOV.U32 R21, RZ, RZ, R20 ;  /* 0x000000ffff157224 */ /* 0x000fe200078e0014 */
[----:B------:R-:W-:Y:S01]  /*0c10*/  ISETP.GE.AND P0, PT, R24, R25, PT ;  /* 0x000000191800720c */ /* 0x000fe20003f06270 */
[----:B------:R-:W-:Y:S01]  /*0c20*/  IMAD.MOV.U32 R12, RZ, RZ, R23 ;  /* 0x000000ffff0c7224 */ /* 0x000fe200078e0017 */
[----:B------:R1:W-:Y:S01]  /*0c30*/  STS [R5+0x28], R10 ;  /* 0x0000280a05007388 */ /* 0x0003e20000000800 */
[----:B------:R-:W-:-:S03]  /*0c40*/  IMAD.MOV.U32 R20, RZ, RZ, R19 ;  /* 0x000000ffff147224 */ /* 0x000fc600078e0013 */
[----:B------:R1:W-:Y:S04]  /*0c50*/  STS.64 [R5+0x10], R12 ;  /* 0x0000100c05007388 */ /* 0x0003e80000000a00 */
[----:B------:R1:W-:Y:S04]  /*0c60*/  STS.64 [R5+0x20], R20 ;  /* 0x0000201405007388 */ /* 0x0003e80000000a00 */
[----:B------:R1:W-:Y:S01]  /*0c70*/  STS [R5+0x38], R16 ;  /* 0x0000381005007388 */ /* 0x0003e20000000800 */
[----:B------:R-:W-:Y:S06]  /*0c80*/  BAR.SYNC.DEFER_BLOCKING 0x0 ;  /* 0x0000000000007b1d */ /* 0x000fec0000010000 */
[----:B------:R-:W-:Y:S05]  /*0c90*/  @P0 BRA `(.L_x_75) ;  /* 0x00000000005c0947 */ /* 0x000fea0003800000 */
[----:B-1----:R-:W-:-:S07]  /*0ca0*/  IMAD.IADD R16, R22, 0x1, R8 ;  /* 0x0000000116107824 */ /* 0x002fce00078e0208 */
.L_x_76:
[----:B------:R-:W-:Y:S01]  /*0cb0*/  IMAD.IADD R10, R25, 0x1, -R24 ;  /* 0x00000001190a7824 */ /* 0x000fe200078e0a18 */
[----:B------:R-:W-:-:S04]  /*0cc0*/  PLOP3.LUT P1, PT, PT, PT, PT, 0x8, 0x80 ;  /* 0x000000000080781c */ /* 0x000fc80003f2e170 */
[----:B------:R-:W-:-:S04]  /*0cd0*/  LEA.HI R11, R10, R10, RZ, 0x1 ;  /* 0x0000000a0a0b7211 */ /* 0x000fc800078f08ff */
[----:B------:R-:W-:-:S04]  /*0ce0*/  LEA.HI.SX32 R18, R11, R24, 0x1f ;  /* 0x000000180b127211 */ /* 0x000fc800078ffaff */
[----:B------:R-:W-:Y:S01]  /*0cf0*/  LOP3.LUT R11, RZ, R18, RZ, 0x33, !PT ;  /* 0x00000012ff0b7212 */ /* 0x000fe200078e33ff */
[----:B------:R-:W-:-:S04]  /*0d00*/  IMAD.IADD R10, R17, 0x1, R18 ;  /* 0x00000001110a7824 */ /* 0x000fc800078e0212 */
[----:B------:R-:W-:Y:S01]  /*0d10*/  IMAD.IADD R11, R16, 0x1, R11 ;  /* 0x00000001100b7824 */ /* 0x000fe200078e020b */
[----:B------:R-:W-:-:S04]  /*0d20*/  LEA R19, R10, UR4, 0x4 ;  /* 0x000000040a137c11 */ /* 0x000fc8000f8e20ff */
[----:B------:R-:W-:Y:S02]  /*0d30*/  LEA R20, R11, UR4, 0x4 ;  /* 0x000000040b147c11 */ /* 0x000fe4000f8e20ff */
        /* <DEDUP_REMOVED lines=13> */
.L_x_75:
[----:B------:R-:W-:Y:S05]  /*0e10*/  BSYNC.RECONVERGENT B0 ;  /* 0x0000000000007941 */ /* 0x000fea0003800200 */
.L_x_74:
[----:B------:R-:W-:Y:S01]  /*0e20*/  IADD3 R19, PT, PT, R17, R24, RZ ;  /* 0x0000001811137210 */ /* 0x000fe20007ffe0ff */
[----:B------:R-:W-:Y:S01]  /*0e30*/  BSSY.RECONVERGENT B0, `(.L_x_77) ;  /* 0x0000012000007945 */ /* 0x000fe20003800200 */
[----:B------:R-:W-:Y:S02]  /*0e40*/  IADD3 R24, PT, PT, -R24, R8, R22 ;  /* 0x0000000818187210 */ /* 0x000fe40007ffe116 */
[----:B-1----:R-:W-:Y:S02]  /*0e50*/  LEA R21, R19, UR4, 0x4 ;  /* 0x0000000413157c11 */ /* 0x002fe4000f8e20ff */
[C---:B------:R-:W-:Y:S02]  /*0e60*/  LEA R23, R24.reuse, UR4, 0x4 ;  /* 0x0000000418177c11 */ /* 0x040fe4000f8e20ff */
[----:B------:R-:W-:Y:S01]  /*0e70*/  ISETP.GE.AND P1, PT, R24, R9, PT ;  /* 0x000000091800720c */ /* 0x000fe20003f26270 */
[----:B------:R0:W1:Y:S01]  /*0e80*/  LDS.64 R14, [R21] ;  /* 0x00000000150e7984 */ /* 0x0000620000000a00 */
[----:B------:R-:W-:-:S03]  /*0e90*/  PLOP3.LUT P0, PT, PT, PT, PT, 0x8, 0x80 ;  /* 0x000000000080781c */ /* 0x000fc60003f0e170 */
[----:B------:R0:W2:Y:S04]  /*0ea0*/  LDS.64 R16, [R23] ;  /* 0x0000000017107984 */ /* 0x0000a80000000a00 */
[----:B------:R0:W3:Y:S04]  /*0eb0*/  LDS R25, [R21+0x8] ;  /* 0x0000080015197984 */ /* 0x0000e80000000800 */
[----:B------:R0:W4:Y:S01]  /*0ec0*/  LDS R22, [R23+0x8] ;  /* 0x0000080017167984 */ /* 0x0001220000000800 */
        /* <DEDUP_REMOVED lines=8> */
.L_x_78:
[----:B------:R-:W-:Y:S05]  /*0f50*/  BSYNC.RECONVERGENT B0 ;  /* 0x0000000000007941 */ /* 0x000fea0003800200 */
.L_x_77:
[----:B------:R-:W-:Y:S01]  /*0f60*/  VIADD R20, R24, 0x1 ;  /* 0x0000000118147836 */ /* 0x000fe20000000000 */
[----:B------:R-:W-:Y:S01]  /*0f70*/  BSSY.RECONVERGENT B0, `(.L_x_79) ;  /* 0x0000017000007945 */ /* 0x000fe20003800200 */
[----:B------:R-:W-:Y:S01]  /*0f80*/  @!P0 IMAD.MOV R20, RZ, RZ, R24 ;  /* 0x000000ffff148224 */ /* 0x000fe200078e0218 */
[----:B-12---:R-:W-:Y:S01]  /*0f90*/  SEL R12, R16, R14, P0 ;  /* 0x0000000e100c7207 */ /* 0x006fe20000000000 */
[----:B------:R-:W-:Y:S01]  /*0fa0*/  VIADD R11, R19, 0x1 ;  /* 0x00000001130b7836 */ /* 0x000fe20000000000 */
[----:B------:R-:W-:Y:S01]  /*0fb0*/  SEL R13, R17, R15, P0 ;  /* 0x0000000f110d7207 */ /* 0x000fe20000000000 */
[----:B------:R-:W-:Y:S01]  /*0fc0*/  @P0 IMAD.MOV R11, RZ, RZ, R19 ;  /* 0x000000ffff0b0224 */ /* 0x000fe200078e0213 */
[----:B------:R-:W-:Y:S01]  /*0fd0*/  ISETP.GE.AND P1, PT, R20, R9, PT ;  /* 0x000000091400720c */ /* 0x000fe20003f26270 */
        /* <DEDUP_REMOVED lines=16> */
.L_x_80:
[----:B------:R-:W-:Y:S05]  /*10e0*/  BSYNC.RECONVERGENT B0 ;  /* 0x0000000000007941 */ /* 0x000fea0003800200 */
.L_x_79:
[----:B------:R-:W-:Y:S01]  /*10f0*/  @!P0 IMAD.MOV R10, RZ, RZ, R20 ;  /* 0x000000ffff0a8224 */ /* 0x000fe200078e0214 */
[----:B------:R-:W-:Y:S01]  /*1100*/  BSSY.RECONVERGENT B0, `(.L_x_81) ;  /* 0x0000017000007945 */ /* 0x000fe20003800200 */
[----:B------:R-:W-:Y:S01]  /*1110*/  @P0 IMAD.MOV R19, RZ, RZ, R11 ;  /* 0x000000ffff130224 */ /* 0x000fe200078e020b */
[----:B0123--:R-:W-:Y:S01]  /*1120*/  SEL R23, R16, R14, P0 ;  /* 0x0000000e10177207 */ /* 0x00ffe20000000000 */
[C---:B------:R-:W-:Y:S01]  /*1130*/  VIADD R24, R10.reuse, 0x1 ;  /* 0x000000010a187836 */ /* 0x040fe20000000000 */
[C---:B------:R-:W-:Y:S01]  /*1140*/  ISETP.GE.AND P1, PT, R10.reuse, R9, PT ;  /* 0x000000090a00720c */ /* 0x040fe20003f26270 */
[C---:B------:R-:W-:Y:S01]  /*1150*/  VIADD R27, R19.reuse, 0x1 ;  /* 0x00000001131b7836 */ /* 0x040fe20000000000 */
[----:B------:R-:W-:Y:S02]  /*1160*/  @!P0 LEA R20, R19, UR4, 0x4 ;  /* 0x0000000413148c11 */ /* 0x000fe4000f8e20ff */
[----:B------:R-:W-:Y:S02]  /*1170*/  @P0 LEA R28, R10, UR4, 0x4 ;  /* 0x000000040a1c0c11 */ /* 0x000fe4000f8e20ff */
[----:B------:R-:W-:-:S02]  /*1180*/  SEL R21, R17, R15, P0 ;  /* 0x0000000f11157207 */ /* 0x000fc40000000000 */
[----:B----4-:R-:W-:Y:S01]  /*1190*/  SEL R11, R22, R25, P0 ;  /* 0x00000019160b7207 */ /* 0x010fe20000000000 */
[----:B------:R0:W1:Y:S04]  /*11a0*/  @!P0 LDS.64 R14, [R20] ;  /* 0x00000000140e8984 */ /* 0x0000680000000a00 */
[----:B------:R0:W2:Y:S04]  /*11b0*/  @P0 LDS.64 R16, [R28] ;  /* 0x000000001c100984 */ /* 0x0000a80000000a00 */
        /* <DEDUP_REMOVED lines=11> */
.L_x_82:
[----:B------:R-:W-:Y:S05]  /*1270*/  BSYNC.RECONVERGENT B0 ;  /* 0x0000000000007941 */ /* 0x000fea0003800200 */
.L_x_81:
[----:B------:R-:W-:Y:S01]  /*1280*/  @!P0 IMAD.MOV R24, RZ, RZ, R10 ;  /* 0x000000ffff188224 */ /* 0x000fe200078e020a */
[----:B------:R-:W-:Y:S01]  /*1290*/  BSSY.RECONVERGENT B0, `(.L_x_83) ;  /* 0x0000015000007945 */ /* 0x000fe20003800200 */
[----:B------:R-:W-:Y:S01]  /*12a0*/  @P0 IMAD.MOV R27, RZ, RZ, R19 ;  /* 0x000000ffff1b0224 */ /* 0x000fe200078e0213 */
[----:B-12---:R-:W-:Y:S02]  /*12b0*/  SEL R19, R16, R14, P0 ;  /* 0x0000000e10137207 */ /* 0x006fe40000000000 */
[C---:B------:R-:W-:Y:S02]  /*12c0*/  ISETP.GE.AND P1, PT, R24.reuse, R9, PT ;  /* 0x000000091800720c */ /* 0x040fe40003f26270 */
[----:B0-----:R-:W-:Y:S02]  /*12d0*/  @!P0 LEA R28, R27, UR4, 0x4 ;  /* 0x000000041b1c8c11 */ /* 0x001fe4000f8e20ff */
[----:B------:R-:W-:Y:S02]  /*12e0*/  @P0 LEA R29, R24, UR4, 0x4 ;  /* 0x00000004181d0c11 */ /* 0x000fe4000f8e20ff */
[----:B------:R-:W-:-:S02]  /*12f0*/  SEL R20, R17, R15, P0 ;  /* 0x0000000f11147207 */ /* 0x000fc40000000000 */
[----:B---34-:R-:W-:Y:S01]  /*1300*/  SEL R10, R22, R25, P0 ;  /* 0x00000019160a7207 */ /* 0x018fe20000000000 */
[----:B------:R0:W1:Y:S04]  /*1310*/  @!P0 LDS.64 R14, [R28] ;  /* 0x000000001c0e8984 */ /* 0x0000680000000a00 */
[----:B------:R0:W2:Y:S04]  /*1320*/  @!P0 LDS R25, [R28+0x8] ;  /* 0x000008001c198984 */ /* 0x0000a80000000800 */
[----:B------:R0:W3:Y:S04]  /*1330*/  @P0 LDS R22, [R29+0x8] ;  /* 0x000008001d160984 */ /* 0x0000e80000000800 */
[----:B------:R0:W4:Y:S01]  /*1340*/  @P0 LDS.64 R16, [R29] ;  /* 0x000000001d100984 */ /* 0x0001220000000a00 */
[----:B------:R-:W-:Y:S01]  /*1350*/  PLOP3.LUT P0, PT, PT, PT, PT, 0x8, 0x80 ;  /* 0x000000000080781c */ /* 0x000fe20003f0e170 */
[----:B------:R-:W-:-:S12]  /*1360*/  @P1 BRA `(.L_x_84) ;  /* 0x00000000001c1947 */ /* 0x000fd80003800000 */
[----:B-1--4-:R-:W-:Y:S02]  /*1370*/  ISETP.GE.U32.AND P1, PT, R16, R14, PT ;  /* 0x0000000e1000720c */ /* 0x012fe40003f26070 */
[----:B------:R-:W-:Y:S02]  /*1380*/  PLOP3.LUT P0, PT, PT, PT, PT, 0x80, 0x8 ;  /* 0x000000000008781c */ /* 0x000fe40003f0f070 */
[----:B------:R-:W-:-:S04]  /*1390*/  ISETP.GE.U32.AND.EX P1, PT, R17, R15, PT, P1 ;  /* 0x0000000f1100720c */ /* 0x000fc80003f26110 */
[----:B------:R-:W-:-:S13]  /*13a0*/  ISETP.GE.OR P1, PT, R27, R8, !P1 ;  /* 0x000000081b00720c */ /* 0x000fda0004f26670 */
[----:B--23--:R-:W-:Y:S02]  /*13b0*/  @!P1 ISETP.GE.AND P2, PT, R22, R25, PT ;  /* 0x000000191600920c */ /* 0x00cfe40003f46270 */
[----:B------:R-:W-:-:S04]  /*13c0*/  @!P1 ISETP.GE.U32.AND P3, PT, R14, R16, PT ;  /* 0x000000100e00920c */ /* 0x000fc80003f66070 */
[----:B------:R-:W-:-:S13]  /*13d0*/  @!P1 ISETP.GE.U32.AND.EX P0, PT, R15, R17, !P2, P3 ;  /* 0x000000110f00920c */ /* 0x000fda0005706130 */
.L_x_84:
[----:B------:R-:W-:Y:S05]  /*13e0*/  BSYNC.RECONVERGENT B0 ;  /* 0x0000000000007941 */ /* 0x000fea0003800200 */
.L_x_83:
[----:B------:R-:W-:Y:S02]  /*13f0*/  ISETP.GE.U32.AND P1, PT, R7, 0x81, PT ;  /* 0x000000810700780c */ /* 0x000fe40003f26070 */
[----:B-1--4-:R-:W-:Y:S02]  /*1400*/  SEL R14, R16, R14, P0 ;  /* 0x0000000e100e7207 */ /* 0x012fe40000000000 */
[----:B------:R-:W-:Y:S02]  /*1410*/  SEL R15, R17, R15, P0 ;  /* 0x0000000f110f7207 */ /* 0x000fe40000000000 */
[----:B--23--:R-:W-:-:S07]  /*1420*/  SEL R16, R22, R25, P0 ;  /* 0x0000001916107207 */ /* 0x00cfce0000000000 */
[----:B------:R-:W-:Y:S05]  /*1430*/  @!P1 BRA `(.L_x_85) ;  /* 0xfffffff400909947 */ /* 0x000fea000383ffff */
[----:B------:R-:W1:Y:S02]  /*1440*/  LDCU.U8 UR4, c[0x0][0x380] ;  /* 0x00007000ff0477ac */ /* 0x000e640008000000 */
[----:B-1----:R-:W-:-:S04]  /*1450*/  UPRMT UR4, UR4, 0x8880, URZ ;  /* 0x0000888004047896 */ /* 0x002fc800080000ff */
[----:B------:R-:W-:Y:S01]  /*1460*/  UISETP.NE.AND UP0, UPT, UR4, URZ, UPT ;  /* 0x000000ff0400728c */ /* 0x000fe2000bf05270 */
[----:B------:R-:W-:Y:S08]  /*1470*/  BAR.SYNC.DEFER_BLOCKING 0x0 ;  /* 0x0000000000007b1d */ /* 0x000ff00000010000 */
[----:B------:R-:W-:Y:S05]  /*1480*/  BRA.U !UP0, `(.L_x_86) ;  /* 0x0000000108847547 */ /* 0x000fea000b800000 */
[----:B------:R-:W-:Y:S01]  /*1490*/  MOV R6, R12 ;  /* 0x0000000c00067202 */ /* 0x000fe20000000f00 */
[----:B------:R-:W-:Y:S01]  /*14a0*/  IMAD.MOV.U32 R7, RZ, RZ, R13 ;  /* 0x000000ffff077224 */ /* 0x000fe200078e000d */
[----:B------:R-:W-:Y:S01]  /*14b0*/  STS [R4+0x8], R18 ;  /* 0x0000081204007388 */ /* 0x000fe20000000800 */
[----:B------:R-:W1:Y:S03]  /*14c0*/  LDCU.64 UR4, c[0x0][0x398] ;  /* 0x00007300ff0477ac */ /* 0x000e660008000a00 */
[----:B------:R2:W-:Y:S04]  /*14d0*/  STS.64 [R4], R6 ;  /* 0x0000000604007388 */ /* 0x0005e80000000a00 */
[----:B------:R-:W-:Y:S04]  /*14e0*/  STS [R4+0x18], R11 ;  /* 0x0000180b04007388 */ /* 0x000fe80000000800 */
[----:B------:R-:W-:Y:S01]  /*14f0*/  STS [R4+0x28], R10 ;  /* 0x0000280a04007388 */ /* 0x000fe20000000800 */
[----:B--2---:R-:W-:-:S03]  /*1500*/  IMAD.MOV.U32 R6, RZ, RZ, R23 ;  /* 0x000000ffff067224 */ /* 0x004fc600078e0017 */
[----:B------:R-:W-:Y:S01]  /*1510*/  STS [R4+0x38], R16 ;  /* 0x0000381004007388 */ /* 0x000fe20000000800 */
[----:B------:R-:W-:Y:S01]  /*1520*/  IMAD.MOV.U32 R7, RZ, RZ, R21 ;  /* 0x000000ffff077224 */ /* 0x000fe200078e0015 */
[----:B-1----:R-:W-:-:S04]  /*1530*/  IADD3 R26, P0, PT, R26, UR4, RZ ;  /* 0x000000041a1a7c10 */ /* 0x002fc8000ff1e0ff */
[----:B------:R1:W-:Y:S01]  /*1540*/  STS.64 [R4+0x10], R6 ;  /* 0x0000100604007388 */ /* 0x0003e20000000a00 */
[----:B------:R-:W-:Y:S01]  /*1550*/  IADD3.X R27, PT, PT, R2, UR5, RZ, P0, !PT ;  /* 0x00000005021b7c10 */ /* 0x000fe200087fe4ff */
[----:B-1----:R-:W-:Y:S02]  /*1560*/  IMAD.MOV.U32 R6, RZ, RZ, R19 ;  /* 0x000000ffff067224 */ /* 0x002fe400078e0013 */
[----:B------:R-:W-:-:S05]  /*1570*/  IMAD.MOV.U32 R7, RZ, RZ, R20 ;  /* 0x000000ffff077224 */ /* 0x000fca00078e0014 */
[----:B------:R1:W-:Y:S02]  /*1580*/  STS.64 [R4+0x20], R6 ;  /* 0x0000200604007388 */ /* 0x0003e40000000a00 */
[----:B-1----:R-:W-:Y:S02]  /*1590*/  IMAD.MOV.U32 R6, RZ, RZ, R14 ;  /* 0x000000ffff067224 */ /* 0x002fe400078e000e */
[----:B------:R-:W-:-:S05]  /*15a0*/  IMAD.MOV.U32 R7, RZ, RZ, R15 ;  /* 0x000000ffff077224 */ /* 0x000fca00078e000f */
[----:B------:R-:W-:Y:S01]  /*15b0*/  STS.64 [R4+0x30], R6 ;  /* 0x0000300604007388 */ /* 0x000fe20000000a00 */
[----:B------:R-:W-:-:S03]  /*15c0*/  NOP ;  /* 0x0000000000007918 */ /* 0x000fc60000000000 */
[----:B------:R-:W1:Y:S04]  /*15d0*/  LDS.128 R20, [R3] ;  /* 0x0000000003147984 */ /* 0x000e680000000c00 */
[----:B------:R-:W2:Y:S04]  /*15e0*/  LDS.128 R12, [R3+0x200] ;  /* 0x00020000030c7984 */ /* 0x000ea80000000c00 */
[----:B------:R-:W3:Y:S04]  /*15f0*/  LDS.128 R8, [R3+0x400] ;  /* 0x0004000003087984 */ /* 0x000ee80000000c00 */
[----:B------:R-:W4:Y:S04]  /*1600*/  LDS.128 R16, [R3+0x600] ;  /* 0x0006000003107984 */ /* 0x000f280000000c00 */
[----:B-1----:R-:W-:Y:S04]  /*1610*/  STG.E.64 desc[UR8][R26.64], R20 ;  /* 0x000000141a007986 */ /* 0x002fe8000c101b08 */
[----:B------:R-:W-:Y:S04]  /*1620*/  STG.E desc[UR8][R26.64+0x8], R22 ;  /* 0x000008161a007986 */ /* 0x000fe8000c101908 */
[----:B--2---:R-:W-:Y:S04]  /*1630*/  STG.E.64 desc[UR8][R26.64+0x200], R12 ;  /* 0x0002000c1a007986 */ /* 0x004fe8000c101b08 */
[----:B------:R-:W-:Y:S04]  /*1640*/  STG.E desc[UR8][R26.64+0x208], R14 ;  /* 0x0002080e1a007986 */ /* 0x000fe8000c101908 */
[----:B---3--:R-:W-:Y:S04]  /*1650*/  STG.E.64 desc[UR8][R26.64+0x400], R8 ;  /* 0x000400081a007986 */ /* 0x008fe8000c101b08 */
[----:B------:R-:W-:Y:S04]  /*1660*/  STG.E desc[UR8][R26.64+0x408], R10 ;  /* 0x0004080a1a007986 */ /* 0x000fe8000c101908 */
[----:B----4-:R-:W-:Y:S04]  /*1670*/  STG.E.64 desc[UR8][R26.64+0x600], R16 ;  /* 0x000600101a007986 */ /* 0x010fe8000c101b08 */
[----:B------:R-:W-:Y:S01]  /*1680*/  STG.E desc[UR8][R26.64+0x608], R18 ;  /* 0x000608121a007986 */ /* 0x000fe2000c101908 */
[----:B------:R-:W-:Y:S05]  /*1690*/  EXIT ;  /* 0x000000000000794d */ /* 0x000fea0003800000 */
.L_x_86:
[----:B------:R-:W-:Y:S01]  /*16a0*/  IMAD.MOV.U32 R6, RZ, RZ, R12 ;  /* 0x000000ffff067224 */ /* 0x000fe200078e000c */
[----:B------:R-:W-:Y:S01]  /*16b0*/  STS [R4+0x8], R18 ;  /* 0x0000081204007388 */ /* 0x000fe20000000800 */
[----:B------:R-:W-:Y:S01]  /*16c0*/  IMAD.MOV.U32 R7, RZ, RZ, R13 ;  /* 0x000000ffff077224 */ /* 0x000fe200078e000d */
[----:B------:R-:W1:Y:S02]  /*16d0*/  LDCU.64 UR4, c[0x0][0x3b0] ;  /* 0x00007600ff0477ac */ /* 0x000e640008000a00 */
[----:B------:R-:W-:Y:S04]  /*16e0*/  STS [R4+0x18], R11 ;  /* 0x0000180b04007388 */ /* 0x000fe80000000800 */
[----:B------:R2:W-:Y:S04]  /*16f0*/  STS.64 [R4], R6 ;  /* 0x0000000604007388 */ /* 0x0005e80000000a00 */
[----:B------:R-:W-:Y:S04]  /*1700*/  STS [R4+0x28], R10 ;  /* 0x0000280a04007388 */ /* 0x000fe80000000800 */
[----:B------:R-:W-:Y:S01]  /*1710*/  STS [R4+0x38], R16 ;  /* 0x0000381004007388 */ /* 0x000fe20000000800 */
[----:B--2---:R-:W-:Y:S01]  /*1720*/  IMAD.MOV.U32 R6, RZ, RZ, R23 ;  /* 0x000000ffff067224 */ /* 0x004fe200078e0017 */
[----:B-1----:R-:W-:Y:S01]  /*1730*/  IADD3 R26, P0, PT, R26, UR4, RZ ;  /* 0x000000041a1a7c10 */ /* 0x002fe2000ff1e0ff */
[----:B------:R-:W-:-:S03]  /*1740*/  IMAD.MOV.U32 R7, RZ, RZ, R21 ;  /* 0x000000ffff077224 */ /* 0x000fc600078e0015 */
[----:B------:R-:W-:Y:S02]  /*1750*/  IADD3.X R27, PT, PT, R2, UR5, RZ, P0, !PT ;  /* 0x00000005021b7c10 */ /* 0x000fe400087fe4ff */
[----:B------:R1:W-:Y:S02]  /*1760*/  STS.64 [R4+0x10], R6 ;  /* 0x0000100604007388 */ /* 0x0003e40000000a00 */
[----:B-1----:R-:W-:Y:S01]  /*1770*/  IMAD.MOV.U32 R6, RZ, RZ, R19 ;  /* 0x000000ffff067224 */ /* 0x002fe200078e0013 */
[----:B------:R-:W-:-:S05]  /*1780*/  MOV R7, R20 ;  /* 0x0000001400077202 */ /* 0x000fca0000000f00 */
        /* <DEDUP_REMOVED lines=18> */
.L_x_55:
[----:B------:R-:W0:Y:S01]  /*18b0*/  S2R R0, SR_CTAID.X ;  /* 0x0000000000007919 */ /* 0x000e220000002500 */
[----:B------:R-:W0:Y:S01]  /*18c0*/  LDC.64 R4, c[0x0][0x388] ;  /* 0x0000e200ff047b82 */ /* 0x000e220000000a00 */
[----:B------:R-:W-:-:S07]  /*18d0*/  ACQBULK ;  /* 0x000000000000782e */ /* 0x000fce0000000000 */
[----:B------:R-:W1:Y:S01]  /*18e0*/  LDC R7, c[0x0][0x3a8] ;  /* 0x0000ea00ff077b82 */ /* 0x000e620000000800 */
[----:B0-----:R-:W-:-:S05]  /*18f0*/  IMAD.WIDE.U32 R4, R0, 0x4000, R4 ;  /* 0x0000400000047825 */ /* 0x001fca00078e0004 */
[----:B------:R-:W2:Y:S04]  /*1900*/  LDG.E.64 R20, desc[UR8][R4.64] ;  /* 0x0000000804147981 */ /* 0x000ea8000c1e1b00 */
[----:B------:R-:W3:Y:S01]  /*1910*/  LDG.E R6, desc[UR8][R4.64+0x8] ;  /* 0x0000080804067981 */ /* 0x000ee2000c1e1900 */
[----:B------:R-:W-:Y:S01]  /*1920*/  IMAD.MOV R2, RZ, RZ, -R2 ;  /* 0x000000ffff027224 */ /* 0x000fe200078e0a02 */
[----:B------:R-:W0:Y:S04]  /*1930*/  S2R R0, SR_TID.X ;  /* 0x0000000000007919 */ /* 0x000e280000002100 */
[----:B-1----:R-:W-:Y:S01]  /*1940*/  VIADDMNMX R2, R2, R7, 0x400, PT ;  /* 0x0000040002027446 */ /* 0x002fe20003800107 */
[----:B0-----:R-:W-:-:S05]  /*1950*/  IMAD.SHL.U32 R19, R0, 0x4, RZ ;  /* 0x0000000400137824 */ /* 0x001fca00078e00ff */
[----:B------:R-:W-:-:S04]  /*1960*/  LOP3.LUT R3, R19, 0xf80, RZ, 0xc0, !PT ;  /* 0x00000f8013037812 */ /* 0x000fc800078ec0ff */
[----:B------:R-:W-:-:S04]  /*1970*/  LOP3.LUT R23, R3, 0x1f, R0, 0xf8, !PT ;  /* 0x0000001f03177812 */ /* 0x000fc800078ef800 */
[C---:B------:R-:W-:Y:S01]  /*1980*/  ISETP.GE.AND P0, PT, R23.reuse, R2, PT ;  /* 0x000000021700720c */ /* 0x040fe20003f06270 */
[C---:B------:R-:W-:Y:S01]  /*1990*/  VIADD R7, R23.reuse, 0x20 ;  /* 0x0000002017077836 */ /* 0x040fe20000000000 */
[C---:B------:R-:W-:Y:S01]  /*19a0*/  LEA R22, P4, R23.reuse, R4, 0x4 ;  /* 0x0000000417167211 */ /* 0x040fe200078820ff */
[C---:B------:R-:W-:Y:S02]  /*19b0*/  VIADD R9, R23.reuse, 0x40 ;  /* 0x0000004017097836 */ /* 0x040fe40000000000 */
[----:B------:R-:W-:Y:S01]  /*19c0*/  VIADD R11, R23, 0x60 ;  /* 0x00000060170b7836 */ /* 0x000fe20000000000 */
[-C--:B------:R-:W-:Y:S01]  /*19d0*/  ISETP.GE.AND P1, PT, R7, R2.reuse, PT ;  /* 0x000000020700720c */ /* 0x080fe20003f26270 */
[----:B------:R-:W-:Y:S01]  /*19e0*/  IMAD.X R23, RZ, RZ, R5, P4 ;  /* 0x000000ffff177224 */ /* 0x000fe200020e0605 */
[-C--:B------:R-:W-:Y:S02]  /*19f0*/  ISETP.GE.AND P2, PT, R9, R2.reuse, PT ;  /* 0x000000020900720c */ /* 0x080fe40003f46270 */
[----:B------:R-:W-:Y:S01]  /*1a00*/  ISETP.GE.AND P3, PT, R11, R2, PT ;  /* 0x000000020b00720c */ /* 0x000fe20003f66270 */
[----:B--2---:R-:W-:Y:S01]  /*1a10*/  IMAD.MOV.U32 R11, RZ, RZ, R21 ;  /* 0x000000ffff0b7224 */ /* 0x004fe200078e0015 */
[----:B------:R-:W-:Y:S01]  /*1a20*/  STL.64 [R1+0x40], R20 ;  /* 0x0000401401007387 */ /* 0x000fe20000100a00 */
[----:B------:R-:W-:-:S02]  /*1a30*/  IMAD.MOV.U32 R10, RZ, RZ, R20 ;  /* 0x000000ffff0a7224 */ /* 0x000fc400078e0014 */
[----:B---3--:R-:W-:Y:S01]  /*1a40*/  IMAD.MOV.U32 R14, RZ, RZ, R6 ;  /* 0x000000ffff0e7224 */ /* 0x008fe200078e0006 */
[----:B------:R-:W-:Y:S01]  /*1a50*/  MOV R17, R11 ;  /* 0x0000000b00117202 */ /* 0x000fe20000000f00 */
[--C-:B------:R-:W-:Y:S01]  /*1a60*/  IMAD.MOV.U32 R16, RZ, RZ, R10.reuse ;  /* 0x000000ffff107224 */ /* 0x100fe200078e000a */
[----:B------:R0:W-:Y:S01]  /*1a70*/  STL.64 [R1+0x50], R20 ;  /* 0x0000501401007387 */ /* 0x0001e20000100a00 */
[----:B------:R-:W-:Y:S02]  /*1a80*/  IMAD.MOV.U32 R12, RZ, RZ, R10 ;  /* 0x000000ffff0c7224 */ /* 0x000fe400078e000a */
[----:B------:R-:W-:Y:S02]  /*1a90*/  IMAD.MOV.U32 R13, RZ, RZ, R11 ;  /* 0x000000ffff0d7224 */ /* 0x000fe400078e000b */
[--C-:B------:R-:W-:Y:S01]  /*1aa0*/  IMAD.MOV.U32 R4, RZ, RZ, R14.reuse ;  /* 0x000000ffff047224 */ /* 0x100fe200078e000e */
[----:B------:R-:W-:Y:S01]  /*1ab0*/  STL [R1+0x48], R6 ;  /* 0x0000480601007387 */ /* 0x000fe20000100800 */
[----:B------:R-:W-:-:S03]  /*1ac0*/  IMAD.MOV.U32 R8, RZ, RZ, R14 ;  /* 0x000000ffff087224 */ /* 0x000fc600078e000e */
[----:B------:R1:W-:Y:S04]  /*1ad0*/  STL [R1+0x58], R6 ;  /* 0x0000580601007387 */ /* 0x0003e80000100800 */
[----:B0-----:R-:W2:Y:S04]  /*1ae0*/  @!P0 LDG.E.64 R20, desc[UR8][R22.64] ;  /* 0x0000000816148981 */ /* 0x001ea8000c1e1b00 */
[----:B------:R-:W3:Y:S04]  /*1af0*/  @!P1 LDG.E.64 R16, desc[UR8][R22.64+0x200] ;  /* 0x0002000816109981 */ /* 0x000ee8000c1e1b00 */
[----:B------:R-:W4:Y:S04]  /*1b00*/  @!P2 LDG.E.64 R12, desc[UR8][R22.64+0x400] ;  /* 0x00040008160ca981 */ /* 0x000f28000c1e1b00 */
[----:B------:R-:W5:Y:S04]  /*1b10*/  @!P3 LDG.E.64 R10, desc[UR8][R22.64+0x600] ;  /* 0x00060008160ab981 */ /* 0x000f68000c1e1b00 */
[----:B------:R-:W5:Y:S04]  /*1b20*/  @!P1 LDG.E.64 R4, desc[UR8][R22.64+0x208] ;  /* 0x0002080816049981 */ /* 0x000f68000c1e1b00 */
[----:B------:R-:W5:Y:S04]  /*1b30*/  @!P2 LDG.E.64 R8, desc[UR8][R22.64+0x408] ;  /* 0x000408081608a981 */ /* 0x000f68000c1e1b00 */
[----:B-1----:R-:W5:Y:S04]  /*1b40*/  @!P0 LDG.E.64 R6, desc[UR8][R22.64+0x8] ;  /* 0x0000080816068981 */ /* 0x002f68000c1e1b00 */
[----:B------:R-:W5:Y:S01]  /*1b50*/  @!P3 LDG.E.64 R14, desc[UR8][R22.64+0x608] ;  /* 0x00060808160eb981 */ /* 0x000f62000c1e1b00 */
[----:B------:R-:W0:Y:S01]  /*1b60*/  S2UR UR5, SR_CgaCtaId ;  /* 0x00000000000579c3 */ /* 0x000e220000008800 */
[----:B------:R-:W-:Y:S01]  /*1b70*/  UMOV UR4, 0x400 ;  /* 0x0000040000047882 */ /* 0x000fe20000000000 */
[----:B------:R-:W1:Y:S01]  /*1b80*/  S2R R0, SR_LANEID ;  /* 0x0000000000007919 */ /* 0x000e620000000000 */
[----:B------:R-:W-:Y:S04]  /*1b90*/  STL.128 [R1+0x20], RZ ;  /* 0x000020ff01007387 */ /* 0x000fe80000100c00 */
[----:B------:R-:W-:Y:S04]  /*1ba0*/  STL.128 [R1+0x30], RZ ;  /* 0x000030ff01007387 */ /* 0x000fe80000100c00 */
[----:B------:R-:W-:Y:S04]  /*1bb0*/  STL [R1+0x4c], RZ ;  /* 0x00004cff01007387 */ /* 0x000fe80000100800 */
[----:B------:R-:W-:Y:S01]  /*1bc0*/  STL [R1+0x5c], RZ ;  /* 0x00005cff01007387 */ /* 0x000fe20000100800 */
[----:B0-----:R-:W-:Y:S01]  /*1bd0*/  ULEA UR4, UR5, UR4, 0x18 ;  /* 0x0000000405047291 */ /* 0x001fe2000f8ec0ff */
[----:B-1----:R-:W-:-:S05]  /*1be0*/  IMAD.IADD R3, R3, 0x1, R0 ;  /* 0x0000000103037824 */ /* 0x002fca00078e0200 */
[----:B------:R-:W-:-:S05]  /*1bf0*/  LEA R3, R3, UR4, 0x4 ;  /* 0x0000000403037c11 */ /* 0x000fca000f8e20ff */
[----:B------:R-:W-:Y:S01]  /*1c00*/  IMAD R18, R0, 0x30, R3 ;  /* 0x0000003000127824 */ /* 0x000fe200078e0203 */
[----:B--2---:R-:W-:Y:S04]  /*1c10*/  @!P0 STL.64 [R1+0x20], R20 ;  /* 0x0000201401008387 */ /* 0x004fe80000100a00 */
[----:B------:R-:W-:Y:S04]  /*1c20*/  STS.64 [R3], R20 ;  /* 0x0000001403007388 */ /* 0x000fe80000000a00 */
[----:B---3--:R-:W-:Y:S04]  /*1c30*/  @!P1 STL.64 [R1+0x30], R16 ;  /* 0x0000301001009387 */ /* 0x008fe80000100a00 */
[----:B------:R0:W-:Y:S04]  /*1c40*/  STS.64 [R3+0x200], R16 ;  /* 0x0002001003007388 */ /* 0x0001e80000000a00 */
[----:B----4-:R1:W-:Y:S04]  /*1c50*/  STS.64 [R3+0x400], R12 ;  /* 0x0004000c03007388 */ /* 0x0103e80000000a00 */
[----:B-----5:R-:W-:Y:S04]  /*1c60*/  STS.64 [R3+0x600], R10 ;  /* 0x0006000a03007388 */ /* 0x020fe80000000a00 */
[----:B------:R-:W-:Y:S01]  /*1c70*/  @!P1 STL.64 [R1+0x38], R4 ;  /* 0x0000380401009387 */ /* 0x000fe20000100a00 */
[----:B------:R-:W-:-:S02]  /*1c80*/  @!P0 PRMT R0, R7, 0x7770, RZ ;  /* 0x0000777007008816 */ /* 0x000fc400000000ff */
[----:B0-----:R-:W-:Y:S01]  /*1c90*/  @!P0 PRMT R17, R7, 0x7772, RZ ;  /* 0x0000777207118816 */ /* 0x001fe200000000ff */
[----:B------:R-:W-:Y:S01]  /*1ca0*/  STS [R3+0x208], R4 ;  /* 0x0002080403007388 */ /* 0x000fe20000000800 */
[----:B------:R-:W-:Y:S02]  /*1cb0*/  PRMT R16, RZ, 0x7610, R16 ;  /* 0x00007610ff107816 */ /* 0x000fe40000000010 */
[----:B-1----:R-:W-:Y:S01]  /*1cc0*/  PRMT R13, RZ, 0x7610, R13 ;  /* 0x00007610ff0d7816 */ /* 0x002fe2000000000d */
[----:B------:R-:W-:Y:S03]  /*1cd0*/  @!P2 STL [R1+0x4c], R9 ;  /* 0x00004c090100a387 */ /* 0x000fe60000100800 */
[----:B------:R-:W-:Y:S01]  /*1ce0*/  @!P0 PRMT R13, R0, 0x7610, R13 ;  /* 0x00007610000d8816 */ /* 0x000fe2000000000d */
[----:B------:R-:W-:Y:S04]  /*1cf0*/  STS [R3+0x408], R8 ;  /* 0x0004080803007388 */ /* 0x000fe80000000800 */
[----:B------:R-:W-:Y:S04]  /*1d00*/  @!P0 STL.64 [R1+0x28], R6 ;  /* 0x0000280601008387 */ /* 0x000fe80000100a00 */
[----:B------:R-:W-:Y:S04]  /*1d10*/  STS [R3+0x8], R6 ;  /* 0x0000080603007388 */ /* 0x000fe80000000800 */
[----:B------:R0:W-:Y:S04]  /*1d20*/  STS [R3+0x608], R14 ;  /* 0x0006080e03007388 */ /* 0x0001e80000000800 */
[----:B------:R1:W-:Y:S01]  /*1d30*/  @!P3 STL [R1+0x5c], R15 ;  /* 0x00005c0f0100b387 */ /* 0x0003e20000100800 */
[----:B------:R-:W-:-:S03]  /*1d40*/  NOP ;  /* 0x0000000000007918 */ /* 0x000fc60000000000 */
[----:B------:R-:W2:Y:S01]  /*1d50*/  LDS.64 R4, [R18+0x30] ;  /* 0x0000300012047984 */ /* 0x000ea20000000a00 */
[C---:B0-----:R-:W-:Y:S02]  /*1d60*/  @!P0 PRMT R3, R7.reuse, 0x7771, RZ ;  /* 0x0000777107038816 */ /* 0x041fe400000000ff */
[----:B------:R-:W-:Y:S01]  /*1d70*/  @!P0 PRMT R7, R7, 0x7773, RZ ;  /* 0x0000777307078816 */ /* 0x000fe200000000ff */
[----:B------:R-:W0:Y:S01]  /*1d80*/  LDS R12, [R18+0x8] ;  /* 0x00000800120c7984 */ /* 0x000e220000000800 */
[----:B------:R-:W-:Y:S02]  /*1d90*/  PRMT R14, RZ, 0x7610, R14 ;  /* 0x00007610ff0e7816 */ /* 0x000fe4000000000e */
[----:B-1----:R-:W-:Y:S01]  /*1da0*/  PRMT R15, RZ, 0x7610, R15 ;  /* 0x00007610ff0f7816 */ /* 0x002fe2000000000f */
[----:B------:R-:W1:Y:S01]  /*1db0*/  LDS R23, [R18+0x18] ;  /* 0x0000180012177984 */ /* 0x000e620000000800 */
[----:B------:R-:W-:Y:S02]  /*1dc0*/  @!P0 PRMT R16, R7, 0x7610, R16 ;  /* 0x0000761007108816 */ /* 0x000fe40000000010 */
[----:B------:R-:W-:Y:S01]  /*1dd0*/  @!P0 PRMT R14, R3, 0x7610, R14 ;  /* 0x00007610030e8816 */ /* 0x000fe2000000000e */
[----:B------:R-:W3:Y:S01]  /*1de0*/  LDS R22, [R18+0x28] ;  /* 0x0000280012167984 */ /* 0x000ee20000000800 */
[----:B------:R-:W-:-:S03]  /*1df0*/  @!P0 PRMT R15, R17, 0x7610, R15 ;  /* 0x00007610110f8816 */ /* 0x000fc6000000000f */
[----:B------:R-:W4:Y:S04]  /*1e00*/  LDS R6, [R18+0x38] ;  /* 0x0000380012067984 */ /* 0x000f280000000800 */
[----:B------:R-:W5:Y:S04]  /*1e10*/  LDS.64 R8, [R18] ;  /* 0x0000000012087984 */ /* 0x000f680000000a00 */
[----:B------:R-:W5:Y:S04]  /*1e20*/  LDS.64 R20, [R18+0x10] ;  /* 0x0000100012147984 */ /* 0x000f680000000a00 */
[----:B------:R-:W5:Y:S04]  /*1e30*/  LDS.64 R10, [R18+0x20] ;  /* 0x00002000120a7984 */ /* 0x000f680000000a00 */
[----:B--2---:R-:W-:Y:S01]  /*1e40*/  STL.64 [R1+0x50], R4 ;  /* 0x0000500401007387 */ /* 0x004fe20000100a00 */
[----:B------:R-:W-:-:S02]  /*1e50*/  IMAD.MOV.U32 R3, RZ, RZ, R4 ;  /* 0x000000ffff037224 */ /* 0x000fc400078e0004 */
[----:B------:R-:W-:Y:S01]  /*1e60*/  IMAD.MOV.U32 R0, RZ, RZ, R5 ;  /* 0x000000ffff007224 */ /* 0x000fe200078e0005 */
[----:B0-----:R-:W-:Y:S04]  /*1e70*/  STL [R1+0x28], R12 ;  /* 0x0000280c01007387 */ /* 0x001fe80000100800 */
[----:B-1----:R-:W-:Y:S04]  /*1e80*/  STL [R1+0x38], R23 ;  /* 0x0000381701007387 */ /* 0x002fe80000100800 */
[----:B---3--:R-:W-:Y:S04]  /*1e90*/  STL [R1+0x48], R22 ;  /* 0x0000481601007387 */ /* 0x008fe80000100800 */
[----:B----4-:R-:W-:Y:S04]  /*1ea0*/  STL [R1+0x58], R6 ;  /* 0x0000580601007387 */ /* 0x010fe80000100800 */
[----:B-----5:R-:W-:Y:S04]  /*1eb0*/  STL.64 [R1+0x20], R8 ;  /* 0x0000200801007387 */ /* 0x020fe80000100a00 */
[----:B------:R0:W-:Y:S01]  /*1ec0*/  STL.64 [R1+0x30], R20 ;  /* 0x0000301401007387 */ /* 0x0001e20000100a00 */
[----:B------:R-:W-:-:S03]  /*1ed0*/  IMAD.MOV.U32 R24, RZ, RZ, R20 ;  /* 0x000000ffff187224 */ /* 0x000fc600078e0014 */
[----:B------:R1:W-:Y:S01]  /*1ee0*/  STL.64 [R1+0x40], R10 ;  /* 0x0000400a01007387 */ /* 0x0003e20000100a00 */
[----:B------:R-:W-:Y:S02]  /*1ef0*/  IMAD.MOV.U32 R7, RZ, RZ, R11 ;  /* 0x000000ffff077224 */ /* 0x000fe400078e000b */
[----:B0-----:R-:W-:Y:S02]  /*1f00*/  IMAD.MOV.U32 R20, RZ, RZ, R10 ;  /* 0x000000ffff147224 */ /* 0x001fe400078e000a */
[----:B-1----:R-:W-:Y:S02]  /*1f10*/  IMAD.MOV.U32 R10, RZ, RZ, R8 ;  /* 0x000000ffff0a7224 */ /* 0x002fe400078e0008 */
[----:B------:R-:W-:Y:S01]  /*1f20*/  IMAD.MOV.U32 R11, RZ, RZ, R9 ;  /* 0x000000ffff0b7224 */ /* 0x000fe200078e0009 */
[----:B------:R-:W-:Y:S01]  /*1f30*/  BAR.SYNC.DEFER_BLOCKING 0x0 ;  /* 0x0000000000007b1d */ /* 0x000fe20000010000 */
[----:B------:R-:W-:-:S07]  /*1f40*/  LOP3.LUT R16, R16, 0xffff, RZ, 0xc0, !PT ;  /* 0x0000ffff10107812 */ /* 0x000fce00078ec0ff */
[----:B------:R-:W-:Y:S01]  /*1f50*/  PREEXIT ;  /* 0x000000000000782d */ /* 0x000fe20000000000 */
[----:B------:R-:W-:Y:S01]  /*1f60*/  LOP3.LUT R15, R15, 0xffff, RZ, 0xc0, !PT ;  /* 0x0000ffff0f0f7812 */ /* 0x000fe200078ec0ff */
[----:B------:R0:W-:Y:S01]  /*1f70*/  STL.64 [R1], R8 ;  /* 0x0000000801007387 */ /* 0x0001e20000100a00 */
[----:B------:R-:W-:Y:S01]  /*1f80*/  LOP3.LUT R14, R14, 0xffff, RZ, 0xc0, !PT ;  /* 0x0000ffff0e0e7812 */ /* 0x000fe200078ec0ff */
[----:B------:R-:W-:Y:S01]  /*1f90*/  BSSY.RECONVERGENT B0, `(.L_x_87) ;  /* 0x0000029000007945 */ /* 0x000fe20003800200 */
[----:B------:R-:W-:Y:S02]  /*1fa0*/  LOP3.LUT R5, R13, 0xffff, RZ, 0xc0, !PT ;  /* 0x0000ffff0d057812 */ /* 0x000fe400078ec0ff */
[----:B------:R-:W-:Y:S02]  /*1fb0*/  PRMT R13, R15, 0x3340, R16 ;  /* 0x000033400f0d7816 */ /* 0x000fe40000000010 */
[----:B------:R-:W-:Y:S02]  /*1fc0*/  PRMT R14, R5, 0x3340, R14 ;  /* 0x00003340050e7816 */ /* 0x000fe4000000000e */
[----:B------:R-:W-:-:S02]  /*1fd0*/  IADD3 R5, PT, PT, R19, 0x1, RZ ;  /* 0x0000000113057810 */ /* 0x000fc40007ffe0ff */
[----:B------:R-:W-:Y:S02]  /*1fe0*/  PRMT R13, R14, 0x5410, R13 ;  /* 0x000054100e0d7816 */ /* 0x000fe4000000000d */
[----:B------:R-:W-:-:S03]  /*1ff0*/  ISETP.GE.U32.AND P0, PT, R5, R2, PT ;  /* 0x000000020500720c */ /* 0x000fc60003f06070 */
[----:B------:R0:W-:Y:S10]  /*2000*/  STL.64 [R1+0x8], R12 ;  /* 0x0000080c01007387 */ /* 0x0001f40000100a00 */
[----:B------:R-:W-:Y:S05]  /*2010*/  @P0 BRA `(.L_x_88) ;  /* 0x0000000000580947 */ /* 0x000fea0003800000 */
[----:B------:R-:W-:Y:S01]  /*2020*/  ISETP.GE.U32.AND P0, PT, R8, R24, PT ;  /* 0x000000180800720c */ /* 0x000fe20003f06070 */
[----:B------:R-:W-:Y:S01]  /*2030*/  BSSY.RECONVERGENT B1, `(.L_x_89) ;  /* 0x000000c000017945 */ /* 0x000fe20003800200 */
[----:B------:R-:W-:Y:S02]  /*2040*/  VIADD R5, R1, 0x30 ;  /* 0x0000003001057836 */ /* 0x000fe40000000000 */
[----:B------:R-:W-:-:S13]  /*2050*/  ISETP.GE.U32.AND.EX P0, PT, R9, R21, PT, P0 ;  /* 0x000000150900720c */ /* 0x000fda0003f06100 */
[----:B------:R-:W-:Y:S05]  /*2060*/  @!P0 BRA `(.L_x_90) ;  /* 0x0000000000148947 */ /* 0x000fea0003800000 */
[----:B------:R-:W-:Y:S01]  /*2070*/  ISETP.GE.AND P0, PT, R12, R23, PT ;  /* 0x000000170c00720c */ /* 0x000fe20003f06270 */
[----:B------:R-:W-:Y:S01]  /*2080*/  IMAD.MOV.U32 R4, RZ, RZ, R1 ;  /* 0x000000ffff047224 */ /* 0x000fe200078e0001 */
[----:B------:R-:W-:-:S04]  /*2090*/  ISETP.LT.U32.AND P1, PT, R24, R8, PT ;  /* 0x000000081800720c */ /* 0x000fc80003f21070 */
[----:B------:R-:W-:-:S13]  /*20a0*/  ISETP.LT.U32.OR.EX P0, PT, R21, R9, P0, P1 ;  /* 0x000000091500720c */ /* 0x000fda0000701510 */
[----:B------:R-:W-:Y:S05]  /*20b0*/  @P0 BRA `(.L_x_91) ;  /* 0x00000000000c0947 */ /* 0x000fea0003800000 */
.L_x_90:
[----:B------:R-:W-:Y:S02]  /*20c0*/  IMAD.MOV.U32 R4, RZ, RZ, R5 ;  /* 0x000000ffff047224 */ /* 0x000fe400078e0005 */
[----:B------:R-:W-:Y:S02]  /*20d0*/  IMAD.MOV.U32 R10, RZ, RZ, R24 ;  /* 0x000000ffff0a7224 */ /* 0x000fe400078e0018 */
[----:B------:R-:W-:-:S07]  /*20e0*/  IMAD.MOV.U32 R11, RZ, RZ, R21 ;  /* 0x000000ffff0b7224 */ /* 0x000fce00078e0015 */
.L_x_91:
[----:B------:R-:W-:Y:S05]  /*20f0*/  BSYNC.RECONVERGENT B1 ;  /* 0x0000000000017941 */ /* 0x000fea0003800200 */
.L_x_89:
[----:B------:R1:W-:Y:S04]  /*2100*/  STL.64 [R1], R10 ;  /* 0x0000000a01007387 */ /* 0x0003e80000100a00 */
[----:B------:R-:W2:Y:S01]  /*2110*/  LDL R26, [R4+0x8] ;  /* 0x00000800041a7983 */ /* 0x000ea20000100800 */
[----:B------:R-:W-:Y:S02]  /*2120*/  IMAD.MOV.U32 R18, RZ, RZ, R10 ;  /* 0x000000ffff127224 */ /* 0x000fe400078e000a */
[----:B0-----:R-:W-:Y:S02]  /*2130*/  IMAD.MOV.U32 R13, RZ, RZ, R11 ;  /* 0x000000ffff0d7224 */ /* 0x001fe400078e000b */
[----:B------:R-:W-:Y:S02]  /*2140*/  IMAD.MOV.U32 R14, RZ, RZ, R24 ;  /* 0x000000ffff0e7224 */ /* 0x000fe400078e0018 */
[----:B------:R-:W-:Y:S01]  /*2150*/  IMAD.MOV.U32 R15, RZ, RZ, R21 ;  /* 0x000000ffff0f7224 */ /* 0x000fe200078e0015 */
[----:B--2---:R1:W-:Y:S01]  /*2160*/  STL [R1+0x8], R26 ;  /* 0x0000081a01007387 */ /* 0x0043e20000100800 */
[----:B------:R-:W-:Y:S05]  /*2170*/  BRA `(.L_x_92) ;  /* 0x0000000000287947 */ /* 0x000fea0003800000 */
.L_x_88:
[----:B------:R2:W-:Y:S01]  /*2180*/  STL.64 [R1+0x30], R10 ;  /* 0x0000300a01007387 */ /* 0x0005e20000100a00 */
[----:B------:R-:W-:Y:S01]  /*2190*/  IMAD.MOV.U32 R23, RZ, RZ, R12 ;  /* 0x000000ffff177224 */ /* 0x000fe200078e000c */
[----:B------:R-:W-:Y:S01]  /*21a0*/  MOV R26, R12 ;  /* 0x0000000c001a7202 */ /* 0x000fe20000000f00 */
[--C-:B------:R-:W-:Y:S01]  /*21b0*/  IMAD.MOV.U32 R24, RZ, RZ, R8.reuse ;  /* 0x000000ffff187224 */ /* 0x100fe200078e0008 */
[----:B------:R2:W-:Y:S01]  /*21c0*/  STL [R1+0x38], R12 ;  /* 0x0000380c01007387 */ /* 0x0005e20000100800 */
[--C-:B------:R-:W-:Y:S02]  /*21d0*/  IMAD.MOV.U32 R21, RZ, RZ, R9.reuse ;  /* 0x000000ffff157224 */ /* 0x100fe400078e0009 */
[----:B------:R-:W-:Y:S02]  /*21e0*/  IMAD.MOV.U32 R18, RZ, RZ, R8 ;  /* 0x000000ffff127224 */ /* 0x000fe400078e0008 */
[----:B0-----:R-:W-:Y:S02]  /*21f0*/  IMAD.MOV.U32 R13, RZ, RZ, R9 ;  /* 0x000000ffff0d7224 */ /* 0x001fe400078e0009 */
[----:B------:R-:W-:-:S02]  /*2200*/  IMAD.MOV.U32 R14, RZ, RZ, R10 ;  /* 0x000000ffff0e7224 */ /* 0x000fc400078e000a */
[----:B------:R-:W-:-:S07]  /*2210*/  IMAD.MOV.U32 R15, RZ, RZ, R11 ;  /* 0x000000ffff0f7224 */ /* 0x000fce00078e000b */
.L_x_92:
[----:B------:R-:W-:Y:S05]  /*2220*/  BSYNC.RECONVERGENT B0 ;  /* 0x0000000000007941 */ /* 0x000fea0003800200 */
.L_x_87:
[----:B------:R-:W-:Y:S01]  /*2230*/  VIADD R5, R19, 0x2 ;  /* 0x0000000213057836 */ /* 0x000fe20000000000 */
[----:B------:R-:W-:Y:S04]  /*2240*/  BSSY.RECONVERGENT B0, `(.L_x_93) ;  /* 0x000001f000007945 */ /* 0x000fe80003800200 */
[----:B------:R-:W-:-:S13]  /*2250*/  ISETP.GE.U32.AND P0, PT, R5, R2, PT ;  /* 0x000000020500720c */ /* 0x000fda0003f06070 */
[----:B------:R0:W-:Y:S01]  /*2260*/  @P0 STL.64 [R1+0x40], R10 ;  /* 0x0000400a01000387 */ /* 0x0001e20000100a00 */
[----:B------:R-:W-:Y:S02]  /*2270*/  @P0 IMAD.MOV.U32 R20, RZ, RZ, R10 ;  /* 0x000000ffff140224 */ /* 0x000fe400078e000a */
[--C-:B------:R-:W-:Y:S01]  /*2280*/  @P0 IMAD.MOV.U32 R7, RZ, RZ, R11.reuse ;  /* 0x000000ffff070224 */ /* 0x100fe200078e000b */
[----:B------:R0:W-:Y:S01]  /*2290*/  @P0 STL [R1+0x48], R26 ;  /* 0x0000481a01000387 */ /* 0x0001e20000100800 */
[----:B------:R-:W-:Y:S02]  /*22a0*/  @P0 IMAD.MOV.U32 R22, RZ, RZ, R26 ;  /* 0x000000ffff160224 */ /* 0x000fe400078e001a */
[----:B------:R-:W-:Y:S02]  /*22b0*/  @P0 IMAD.MOV.U32 R16, RZ, RZ, R10 ;  /* 0x000000ffff100224 */ /* 0x000fe400078e000a */
[----:B------:R-:W-:Y:S01]  /*22c0*/  @P0 IMAD.MOV.U32 R17, RZ, RZ, R11 ;  /* 0x000000ffff110224 */ /* 0x000fe200078e000b */
[----:B------:R-:W-:Y:S06]  /*22d0*/  @P0 BRA `(.L_x_94) ;  /* 0x0000000000540947 */ /* 0x000fec0003800000 */
        /* <DEDUP_REMOVED lines=10> */
.L_x_96:
[----:B------:R-:W-:Y:S01]  /*2380*/  MOV R4, R5 ;  /* 0x0000000500047202 */ /* 0x000fe20000000f00 */
[----:B012---:R-:W-:Y:S02]  /*2390*/  IMAD.MOV.U32 R10, RZ, RZ, R20 ;  /* 0x000000ffff0a7224 */ /* 0x007fe400078e0014 */
[----:B------:R-:W-:-:S07]  /*23a0*/  IMAD.MOV.U32 R11, RZ, RZ, R7 ;  /* 0x000000ffff0b7224 */ /* 0x000fce00078e0007 */
.L_x_97:
[----:B------:R-:W-:Y:S05]  /*23b0*/  BSYNC.RECONVERGENT B1 ;  /* 0x0000000000017941 */ /* 0x000fea0003800200 */
.L_x_95:
[----:B------:R3:W-:Y:S04]  /*23c0*/  STL.64 [R1], R10 ;  /* 0x0000000a01007387 */ /* 0x0007e80000100a00 */
[----:B01----:R-:W4:Y:S01]  /*23d0*/  LDL R26, [R4+0x8] ;  /* 0x00000800041a7983 */ /* 0x003f220000100800 */
[----:B------:R-:W-:Y:S02]  /*23e0*/  IMAD.MOV.U32 R18, RZ, RZ, R10 ;  /* 0x000000ffff127224 */ /* 0x000fe400078e000a */
[----:B------:R-:W-:Y:S02]  /*23f0*/  IMAD.MOV.U32 R13, RZ, RZ, R11 ;  /* 0x000000ffff0d7224 */ /* 0x000fe400078e000b */
[----:B------:R-:W-:Y:S02]  /*2400*/  IMAD.MOV.U32 R16, RZ, RZ, R20 ;  /* 0x000000ffff107224 */ /* 0x000fe400078e0014 */
[----:B------:R-:W-:Y:S01]  /*2410*/  IMAD.MOV.U32 R17, RZ, RZ, R7 ;  /* 0x000000ffff117224 */ /* 0x000fe200078e0007 */
[----:B----4-:R3:W-:Y:S06]  /*2420*/  STL [R1+0x8], R26 ;  /* 0x0000081a01007387 */ /* 0x0107ec0000100800 */
.L_x_94:
[----:B------:R-:W-:Y:S05]  /*2430*/  BSYNC.RECONVERGENT B0 ;  /* 0x0000000000007941 */ /* 0x000fea0003800200 */
.L_x_93:
        /* <DEDUP_REMOVED lines=12> */
[----:B------:R-:W-:Y:S03]  /*2500*/  BSSY.RECONVERGENT B1, `(.L_x_100) ;  /* 0x000000b000017945 */ /* 0x000fe60003800200 */
[----:B------:R-:W-:-:S13]  /*2510*/  ISETP.GE.U32.AND.EX P0, PT, R13, R0, PT, P0 ;  /* 0x000000000d00720c */ /* 0x000fda0003f06100 */
[----:B------:R-:W-:Y:S05]  /*2520*/  @!P0 BRA `(.L_x_101) ;  /* 0x0000000000148947 */ /* 0x000fea0003800000 */
[----:B------:R-:W-:Y:S02]  /*2530*/  ISETP.GE.AND P0, PT, R26, R6, PT ;  /* 0x000000061a00720c */ /* 0x000fe40003f06270 */
[----:B------:R-:W-:-:S04]  /*2540*/  ISETP.LT.U32.AND P1, PT, R3, R18, PT ;  /* 0x000000120300720c */ /* 0x000fc80003f21070 */
[----:B------:R-:W-:Y:S02]  /*2550*/  ISETP.LT.U32.OR.EX P0, PT, R0, R13, P0, P1 ;  /* 0x0000000d0000720c */ /* 0x000fe40000701510 */
[----:B------:R-:W-:-:S11]  /*2560*/  MOV R13, R1 ;  /* 0x00000001000d7202 */ /* 0x000fd60000000f00 */
[----:B------:R-:W-:Y:S05]  /*2570*/  @P0 BRA `(.L_x_102) ;  /* 0x00000000000c0947 */ /* 0x000fea0003800000 */
.L_x_101:
[----:B------:R-:W-:Y:S02]  /*2580*/  VIADD R13, R1, 0x50 ;  /* 0x00000050010d7836 */ /* 0x000fe40000000000 */
[----:B01234-:R-:W-:Y:S02]  /*2590*/  IMAD.MOV.U32 R10, RZ, RZ, R3 ;  /* 0x000000ffff0a7224 */ /* 0x01ffe400078e0003 */
[----:B------:R-:W-:-:S07]  /*25a0*/  IMAD.MOV.U32 R11, RZ, RZ, R0 ;  /* 0x000000ffff0b7224 */ /* 0x000fce00078e0000 */
.L_x_102:
[----:B------:R-:W-:Y:S05]  /*25b0*/  BSYNC.RECONVERGENT B1 ;  /* 0x0000000000017941 */ /* 0x000fea0003800200 */
.L_x_100:
[----:B------:R0:W-:Y:S04]  /*25c0*/  STL.64 [R1], R10 ;  /* 0x0000000a01007387 */ /* 0x0001e80000100a00 */
[----:B------:R-:W5:Y:S01]  /*25d0*/  LDL R18, [R13+0x8] ;  /* 0x000008000d127983 */ /* 0x000f620000100800 */
[----:B------:R-:W-:Y:S02]  /*25e0*/  IMAD.MOV.U32 R4, RZ, RZ, R3 ;  /* 0x000000ffff047224 */ /* 0x000fe400078e0003 */
[----:B------:R-:W-:Y:S01]  /*25f0*/  IMAD.MOV.U32 R5, RZ, RZ, R0 ;  /* 0x000000ffff057224 */ /* 0x000fe200078e0000 */
[----:B-----5:R0:W-:Y:S06]  /*2600*/  STL [R1+0x8], R18 ;  /* 0x0000081201007387 */ /* 0x0201ec0000100800 */
.L_x_99:
[----:B------:R-:W-:Y:S05]  /*2610*/  BSYNC.RECONVERGENT B0 ;  /* 0x0000000000007941 */ /* 0x000fea0003800200 */
.L_x_98:
[----:B------:R-:W-:Y:S01]  /*2620*/  ISETP.GE.U32.AND P0, PT, R19, R2, PT ;  /* 0x000000021300720c */ /* 0x000fe20003f06070 */
[----:B------:R-:W-:Y:S01]  /*2630*/  BSSY.RECONVERGENT B0, `(.L_x_103) ;  /* 0x00000c1000007945 */ /* 0x000fe20003800200 */
[----:B0-----:R-:W-:Y:S02]  /*2640*/  IMAD.MOV.U32 R18, RZ, RZ, R8 ;  /* 0x000000ffff127224 */ /* 0x001fe400078e0008 */
[----:B------:R-:W-:-:S09]  /*2650*/  IMAD.MOV.U32 R19, RZ, RZ, R9 ;  /* 0x000000ffff137224 */ /* 0x000fd200078e0009 */
[----:B------:R-:W-:Y:S05]  /*2660*/  @P0 BRA `(.L_x_104) ;  /* 0x0000000800f40947 */ /* 0x000fea0003800000 */
[----:B------:R-:W-:Y:S01]  /*2670*/  ISETP.GE.U32.AND P0, PT, R24, R8, PT ;  /* 0x000000081800720c */ /* 0x000fe20003f06070 */
[----:B------:R-:W-:Y:S04]  /*2680*/  BSSY.RECONVERGENT B1, `(.L_x_105) ;  /* 0x0000023000017945 */ /* 0x000fe80003800200 */
[----:B------:R-:W-:Y:S01]  /*2690*/  BSSY.RELIABLE B2, `(.L_x_106) ;  /* 0x000000f000027945 */ /* 0x000fe20003800100 */
[----:B------:R-:W-:-:S13]  /*26a0*/  ISETP.GE.U32.AND.EX P0, PT, R21, R9, PT, P0 ;  /* 0x000000091500720c */ /* 0x000fda0003f06100 */
[----:B------:R-:W-:Y:S05]  /*26b0*/  @!P0 BRA `(.L_x_107) ;  /* 0x0000000000308947 */ /* 0x000fea0003800000 */
[----:B------:R-:W-:Y:S01]  /*26c0*/  ISETP.GE.AND P0, PT, R23, R12, PT ;  /* 0x0000000c1700720c */ /* 0x000fe20003f06270 */
[--C-:B------:R-:W-:Y:S01]  /*26d0*/  IMAD.MOV.U32 R29, RZ, RZ, R23.reuse ;  /* 0x000000ffff1d7224 */ /* 0x100fe200078e0017 */
[----:B------:R-:W-:Y:S01]  /*26e0*/  ISETP.LT.U32.AND P1, PT, R8, R24, PT ;  /* 0x000000180800720c */ /* 0x000fe20003f21070 */
[----:B------:R-:W-:Y:S01]  /*26f0*/  IMAD.MOV.U32 R25, RZ, RZ, R12 ;  /* 0x000000ffff197224 */ /* 0x000fe200078e000c */
[----:B------:R-:W-:Y:S01]  /*2700*/  MOV R18, R8 ;  /* 0x0000000800127202 */ /* 0x000fe20000000f00 */
[----:B------:R-:W-:Y:S01]  /*2710*/  IMAD.MOV.U32 R13, RZ, RZ, R23 ;  /* 0x000000ffff0d7224 */ /* 0x000fe200078e0017 */
[----:B------:R-:W-:Y:S01]  /*2720*/  ISETP.LT.U32.OR.EX P0, PT, R9, R21, P0, P1 ;  /* 0x000000150900720c */ /* 0x000fe20000701510 */
[----:B-1234-:R-:W-:Y:S02]  /*2730*/  IMAD.MOV.U32 R11, RZ, RZ, R8 ;  /* 0x000000ffff0b7224 */ /* 0x01efe400078e0008 */
[--C-:B------:R-:W-:Y:S02]  /*2740*/  IMAD.MOV.U32 R10, RZ, RZ, R9.reuse ;  /* 0x000000ffff0a7224 */ /* 0x100fe400078e0009 */
[----:B------:R-:W-:-:S08]  /*2750*/  IMAD.MOV.U32 R19, RZ, RZ, R9 ;  /* 0x000000ffff137224 */ /* 0x000fd000078e0009 */
[----:B------:R-:W-:Y:S05]  /*2760*/  @P0 BREAK.RELIABLE B2 ;  /* 0x0000000000020942 */ /* 0x000fea0003800100 */
[----:B------:R-:W-:Y:S05]  /*2770*/  @P0 BRA `(.L_x_108) ;  /* 0x00000000004c0947 */ /* 0x000fea0003800000 */
.L_x_107:
[----:B------:R-:W-:Y:S05]  /*2780*/  BSYNC.RELIABLE B2 ;  /* 0x0000000000027941 */ /* 0x000fea0003800100 */
.L_x_106:
[----:B------:R-:W-:Y:S01]  /*2790*/  STL.64 [R1+0x30], R8 ;  /* 0x0000300801007387 */ /* 0x000fe20000100a00 */
[----:B-1234-:R-:W-:Y:S01]  /*27a0*/  IMAD.MOV.U32 R10, RZ, RZ, R24 ;  /* 0x000000ffff0a7224 */ /* 0x01efe200078e0018 */
[----:B------:R-:W-:Y:S01]  /*27b0*/  MOV R15, R9 ;  /* 0x00000009000f7202 */ /* 0x000fe20000000f00 */
[--C-:B------:R-:W-:Y:S01]  /*27c0*/  IMAD.MOV.U32 R11, RZ, RZ, R21.reuse ;  /* 0x000000ffff0b7224 */ /* 0x100fe200078e0015 */
[----:B------:R-:W-:Y:S01]  /*27d0*/  STL [R1+0x28], R23 ;  /* 0x0000281701007387 */ /* 0x000fe20000100800 */
[--C-:B------:R-:W-:Y:S02]  /*27e0*/  IMAD.MOV.U32 R13, RZ, RZ, R12.reuse ;  /* 0x000000ffff0d7224 */ /* 0x100fe400078e000c */
[----:B------:R-:W-:Y:S01]  /*27f0*/  IMAD.MOV.U32 R29, RZ, RZ, R12 ;  /* 0x000000ffff1d7224 */ /* 0x000fe200078e000c */
[----:B------:R0:W-:Y:S01]  /*2800*/  STL.64 [R1+0x20], R10 ;  /* 0x0000200a01007387 */ /* 0x0001e20000100a00 */
[----:B------:R-:W-:Y:S02]  /*2810*/  IMAD.MOV.U32 R18, RZ, RZ, R24 ;  /* 0x000000ffff127224 */ /* 0x000fe400078e0018 */
[----:B------:R-:W-:Y:S01]  /*2820*/  IMAD.MOV.U32 R19, RZ, RZ, R21 ;  /* 0x000000ffff137224 */ /* 0x000fe200078e0015 */
[----:B------:R1:W-:Y:S01]  /*2830*/  STL [R1+0x38], R12 ;  /* 0x0000380c01007387 */ /* 0x0003e20000100800 */
[----:B------:R-:W-:-:S02]  /*2840*/  IMAD.MOV.U32 R14, RZ, RZ, R8 ;  /* 0x000000ffff0e7224 */ /* 0x000fc400078e0008 */
[----:B------:R-:W-:Y:S02]  /*2850*/  IMAD.MOV.U32 R25, RZ, RZ, R23 ;  /* 0x000000ffff197224 */ /* 0x000fe400078e0017 */
[----:B0-----:R-:W-:Y:S02]  /*2860*/  IMAD.MOV.U32 R11, RZ, RZ, R24 ;  /* 0x000000ffff0b7224 */ /* 0x001fe400078e0018 */
[----:B------:R-:W-:Y:S02]  /*2870*/  IMAD.MOV.U32 R10, RZ, RZ, R21 ;  /* 0x000000ffff0a7224 */ /* 0x000fe400078e0015 */
[----:B------:R-:W-:Y:S02]  /*2880*/  IMAD.MOV.U32 R24, RZ, RZ, R8 ;  /* 0x000000ffff187224 */ /* 0x000fe400078e0008 */
[----:B------:R-:W-:Y:S02]  /*2890*/  IMAD.MOV.U32 R21, RZ, RZ, R9 ;  /* 0x000000ffff157224 */ /* 0x000fe400078e0009 */
[----:B-1----:R-:W-:-:S07]  /*28a0*/  IMAD.MOV.U32 R12, RZ, RZ, R23 ;  /* 0x000000ffff0c7224 */ /* 0x002fce00078e0017 */
.L_x_108:
[----:B------:R-:W-:Y:S05]  /*28b0*/  BSYNC.RECONVERGENT B1 ;  /* 0x0000000000017941 */ /* 0x000fea0003800200 */
.L_x_105:
[----:B------:R-:W-:Y:S01]  /*28c0*/  ISETP.GE.U32.AND P0, PT, R3, R20, PT ;  /* 0x000000140300720c */ /* 0x000fe20003f06070 */
[----:B------:R-:W-:Y:S04]  /*28d0*/  BSSY.RECONVERGENT B1, `(.L_x_109) ;  /* 0x0000021000017945 */ /* 0x000fe80003800200 */
[----:B------:R-:W-:Y:S01]  /*28e0*/  BSSY.RELIABLE B2, `(.L_x_110) ;  /* 0x000000d000027945 */ /* 0x000fe20003800100 */
[----:B------:R-:W-:-:S13]  /*28f0*/  ISETP.GE.U32.AND.EX P0, PT, R0, R7, PT, P0 ;  /* 0x000000070000720c */ /* 0x000fda0003f06100 */
[----:B------:R-:W-:Y:S05]  /*2900*/  @!P0 BRA `(.L_x_111) ;  /* 0x0000000000288947 */ /* 0x000fea0003800000 */
[----:B------:R-:W-:Y:S01]  /*2910*/  ISETP.GE.U32.AND P0, PT, R20, R3, PT ;  /* 0x000000031400720c */ /* 0x000fe20003f06070 */
[----:B------:R-:W-:Y:S02]  /*2920*/  IMAD.MOV.U32 R9, RZ, RZ, R6 ;  /* 0x000000ffff097224 */ /* 0x000fe400078e0006 */
[--C-:B------:R-:W-:Y:S01]  /*2930*/  IMAD.MOV.U32 R8, RZ, RZ, R22.reuse ;  /* 0x000000ffff087224 */ /* 0x100fe200078e0016 */
[----:B------:R-:W-:Y:S01]  /*2940*/  ISETP.GE.U32.AND.EX P0, PT, R7, R0, PT, P0 ;  /* 0x000000000700720c */ /* 0x000fe20003f06100 */
[----:B------:R-:W-:Y:S02]  /*2950*/  IMAD.MOV.U32 R27, RZ, RZ, R22 ;  /* 0x000000ffff1b7224 */ /* 0x000fe400078e0016 */
[----:B------:R-:W-:Y:S01]  /*2960*/  IMAD.MOV.U32 R26, RZ, RZ, R3 ;  /* 0x000000ffff1a7224 */ /* 0x000fe200078e0003 */
[----:B------:R-:W-:Y:S01]  /*2970*/  ISETP.GE.OR P0, PT, R6, R22, !P0 ;  /* 0x000000160600720c */ /* 0x000fe20004706670 */
[----:B------:R-:W-:-:S12]  /*2980*/  IMAD.MOV.U32 R23, RZ, RZ, R0 ;  /* 0x000000ffff177224 */ /* 0x000fd800078e0000 */
[----:B------:R-:W-:Y:S05]  /*2990*/  @P0 BREAK.RELIABLE B2 ;  /* 0x0000000000020942 */ /* 0x000fea0003800100 */
[----:B------:R-:W-:Y:S05]  /*29a0*/  @P0 BRA `(.L_x_112) ;  /* 0x00000000004c0947 */ /* 0x000fea0003800000 */
.L_x_111:
[----:B------:R-:W-:Y:S05]  /*29b0*/  BSYNC.RELIABLE B2 ;  /* 0x0000000000027941 */ /* 0x000fea0003800100 */
.L_x_110:
[----:B------:R-:W-:Y:S01]  /*29c0*/  IMAD.MOV.U32 R4, RZ, RZ, R20 ;  /* 0x000000ffff047224 */ /* 0x000fe200078e0014 */
[----:B------:R-:W-:Y:S01]  /*29d0*/  STL [R1+0x58], R22 ;  /* 0x0000581601007387 */ /* 0x000fe20000100800 */
[----:B------:R-:W-:Y:S02]  /*29e0*/  IMAD.MOV.U32 R5, RZ, RZ, R7 ;  /* 0x000000ffff057224 */ /* 0x000fe400078e0007 */
[----:B------:R-:W-:Y:S01]  /*29f0*/  IMAD.MOV.U32 R8, RZ, RZ, R3 ;  /* 0x000000ffff087224 */ /* 0x000fe200078e0003 */
[----:B------:R-:W-:Y:S01]  /*2a00*/  STL [R1+0x48], R6 ;  /* 0x0000480601007387 */ /* 0x000fe20000100800 */
[----:B------:R-:W-:Y:S02]  /*2a10*/  IMAD.MOV.U32 R9, RZ, RZ, R0 ;  /* 0x000000ffff097224 */ /* 0x000fe400078e0000 */
[----:B------:R-:W-:Y:S01]  /*2a20*/  IMAD.MOV.U32 R27, RZ, RZ, R6 ;  /* 0x000000ffff1b7224 */ /* 0x000fe200078e0006 */
[----:B------:R-:W-:Y:S01]  /*2a30*/  STL.64 [R1+0x50], R4 ;  /* 0x0000500401007387 */ /* 0x000fe20000100a00 */
[----:B------:R-:W-:-:S02]  /*2a40*/  IMAD.MOV.U32 R26, RZ, RZ, R20 ;  /* 0x000000ffff1a7224 */ /* 0x000fc400078e0014 */
[----:B------:R-:W-:Y:S01]  /*2a50*/  IMAD.MOV.U32 R23, RZ, RZ, R7 ;  /* 0x000000ffff177224 */ /* 0x000fe200078e0007 */
[----:B------:R0:W-:Y:S01]  /*2a60*/  STL.64 [R1+0x40], R8 ;  /* 0x0000400801007387 */ /* 0x0001e20000100a00 */
[--C-:B------:R-:W-:Y:S02]  /*2a70*/  IMAD.MOV.U32 R16, RZ, RZ, R3.reuse ;  /* 0x000000ffff107224 */ /* 0x100fe400078e0003 */
[--C-:B------:R-:W-:Y:S02]  /*2a80*/  IMAD.MOV.U32 R17, RZ, RZ, R0.reuse ;  /* 0x000000ffff117224 */ /* 0x100fe400078e0000 */
[----:B------:R-:W-:Y:S02]  /*2a90*/  IMAD.MOV.U32 R20, RZ, RZ, R3 ;  /* 0x000000ffff147224 */ /* 0x000fe400078e0003 */
[----:B------:R-:W-:Y:S01]  /*2aa0*/  IMAD.MOV.U32 R7, RZ, RZ, R0 ;  /* 0x000000ffff077224 */ /* 0x000fe200078e0000 */
[----:B0-----:R-:W-:Y:S01]  /*2ab0*/  MOV R8, R6 ;  /* 0x0000000600087202 */ /* 0x001fe20000000f00 */
[----:B------:R-:W-:-:S02]  /*2ac0*/  IMAD.MOV.U32 R9, RZ, RZ, R22 ;  /* 0x000000ffff097224 */ /* 0x000fc400078e0016 */
[----:B------:R-:W-:-:S07]  /*2ad0*/  IMAD.MOV.U32 R6, RZ, RZ, R22 ;  /* 0x000000ffff067224 */ /* 0x000fce00078e0016 */
.L_x_112:
[----:B------:R-:W-:Y:S05]  /*2ae0*/  BSYNC.RECONVERGENT B1 ;  /* 0x0000000000017941 */ /* 0x000fea0003800200 */
.L_x_109:
[----:B------:R-:W-:Y:S01]  /*2af0*/  ISETP.GE.U32.AND P0, PT, R20, R24, PT ;  /* 0x000000181400720c */ /* 0x000fe20003f06070 */
[----:B------:R-:W-:Y:S04]  /*2b00*/  BSSY.RECONVERGENT B1, `(.L_x_113) ;  /* 0x0000021000017945 */ /* 0x000fe80003800200 */
[----:B------:R-:W-:Y:S01]  /*2b10*/  BSSY.RELIABLE B2, `(.L_x_114) ;  /* 0x000000b000027945 */ /* 0x000fe20003800100 */
[----:B------:R-:W-:-:S13]  /*2b20*/  ISETP.GE.U32.AND.EX P0, PT, R7, R21, PT, P0 ;  /* 0x000000150700720c */ /* 0x000fda0003f06100 */
[----:B------:R-:W-:Y:S05]  /*2b30*/  @!P0 BRA `(.L_x_115) ;  /* 0x0000000000208947 */ /* 0x000fea0003800000 */
[----:B------:R-:W-:Y:S01]  /*2b40*/  ISETP.GE.U32.AND P0, PT, R24, R20, PT ;  /* 0x000000141800720c */ /* 0x000fe20003f06070 */
[----:B------:R-:W-:Y:S02]  /*2b50*/  IMAD.MOV.U32 R0, RZ, RZ, R27 ;  /* 0x000000ffff007224 */ /* 0x000fe400078e001b */
[----:B------:R-:W-:Y:S01]  /*2b60*/  IMAD.MOV.U32 R3, RZ, RZ, R20 ;  /* 0x000000ffff037224 */ /* 0x000fe200078e0014 */
[----:B------:R-:W-:Y:S01]  /*2b70*/  ISETP.GE.U32.AND.EX P0, PT, R21, R7, PT, P0 ;  /* 0x000000071500720c */ /* 0x000fe20003f06100 */
[----:B------:R-:W-:-:S03]  /*2b80*/  IMAD.MOV.U32 R28, RZ, RZ, R7 ;  /* 0x000000ffff1c7224 */ /* 0x000fc600078e0007 */
[----:B------:R-:W-:-:S13]  /*2b90*/  ISETP.GE.OR P0, PT, R27, R13, !P0 ;  /* 0x0000000d1b00720c */ /* 0x000fda0004706670 */
[----:B------:R-:W-:Y:S05]  /*2ba0*/  @P0 BREAK.RELIABLE B2 ;  /* 0x0000000000020942 */ /* 0x000fea0003800100 */
[----:B------:R-:W-:Y:S05]  /*2bb0*/  @P0 BRA `(.L_x_116) ;  /* 0x0000000000540947 */ /* 0x000fea0003800000 */
.L_x_115:
[----:B------:R-:W-:Y:S05]  /*2bc0*/  BSYNC.RELIABLE B2 ;  /* 0x0000000000027941 */ /* 0x000fea0003800100 */
.L_x_114:
[----:B------:R-:W-:Y:S01]  /*2bd0*/  STL [R1+0x38], R27 ;  /* 0x0000381b01007387 */ /* 0x000fe20000100800 */
[----:B------:R-:W-:Y:S01]  /*2be0*/  IMAD.MOV.U32 R16, RZ, RZ, R20 ;  /* 0x000000ffff107224 */ /* 0x000fe200078e0014 */
[----:B------:R-:W-:Y:S01]  /*2bf0*/  MOV R17, R7 ;  /* 0x0000000700117202 */ /* 0x000fe20000000f00 */
[--C-:B------:R-:W-:Y:S01]  /*2c00*/  IMAD.MOV.U32 R14, RZ, RZ, R24.reuse ;  /* 0x000000ffff0e7224 */ /* 0x100fe200078e0018 */
[----:B------:R0:W-:Y:S01]  /*2c10*/  STL [R1+0x48], R13 ;  /* 0x0000480d01007387 */ /* 0x0001e20000100800 */
[----:B------:R-:W-:Y:S02]  /*2c20*/  IMAD.MOV.U32 R15, RZ, RZ, R21 ;  /* 0x000000ffff0f7224 */ /* 0x000fe400078e0015 */
[--C-:B------:R-:W-:Y:S01]  /*2c30*/  IMAD.MOV.U32 R0, RZ, RZ, R13.reuse ;  /* 0x000000ffff007224 */ /* 0x100fe200078e000d */
[----:B------:R1:W-:Y:S01]  /*2c40*/  STL.64 [R1+0x30], R16 ;  /* 0x0000301001007387 */ /* 0x0003e20000100a00 */
[----:B------:R-:W-:Y:S02]  /*2c50*/  IMAD.MOV.U32 R8, RZ, RZ, R13 ;  /* 0x000000ffff087224 */ /* 0x000fe400078e000d */
[----:B------:R-:W-:Y:S01]  /*2c60*/  IMAD.MOV.U32 R3, RZ, RZ, R24 ;  /* 0x000000ffff037224 */ /* 0x000fe200078e0018 */
[----:B------:R2:W-:Y:S01]  /*2c70*/  STL.64 [R1+0x40], R14 ;  /* 0x0000400e01007387 */ /* 0x0005e20000100a00 */
[----:B------:R-:W-:Y:S01]  /*2c80*/  IMAD.MOV.U32 R28, RZ, RZ, R21 ;  /* 0x000000ffff1c7224 */ /* 0x000fe200078e0015 */
[----:B0-----:R-:W-:Y:S01]  /*2c90*/  MOV R13, R27 ;  /* 0x0000001b000d7202 */ /* 0x001fe20000000f00 */
[----:B------:R-:W-:-:S02]  /*2ca0*/  IMAD.MOV.U32 R29, RZ, RZ, R27 ;  /* 0x000000ffff1d7224 */ /* 0x000fc400078e001b */
[----:B-1----:R-:W-:Y:S02]  /*2cb0*/  IMAD.MOV.U32 R16, RZ, RZ, R24 ;  /* 0x000000ffff107224 */ /* 0x002fe400078e0018 */
[----:B------:R-:W-:Y:S02]  /*2cc0*/  IMAD.MOV.U32 R17, RZ, RZ, R21 ;  /* 0x000000ffff117224 */ /* 0x000fe400078e0015 */
[--C-:B--2---:R-:W-:Y:S02]  /*2cd0*/  IMAD.MOV.U32 R14, RZ, RZ, R20.reuse ;  /* 0x000000ffff0e7224 */ /* 0x104fe400078e0014 */
[--C-:B------:R-:W-:Y:S02]  /*2ce0*/  IMAD.MOV.U32 R15, RZ, RZ, R7.reuse ;  /* 0x000000ffff0f7224 */ /* 0x100fe400078e0007 */
[----:B------:R-:W-:Y:S02]  /*2cf0*/  IMAD.MOV.U32 R24, RZ, RZ, R20 ;  /* 0x000000ffff187224 */ /* 0x000fe400078e0014 */
[----:B------:R-:W-:-:S07]  /*2d00*/  IMAD.MOV.U32 R21, RZ, RZ, R7 ;  /* 0x000000ffff157224 */ /* 0x000fce00078e0007 */
.L_x_116:
[----:B------:R-:W-:Y:S05]  /*2d10*/  BSYNC.RECONVERGENT B1 ;  /* 0x0000000000017941 */ /* 0x000fea0003800200 */
.L_x_113:
[----:B------:R-:W-:Y:S01]  /*2d20*/  ISETP.GE.AND P1, PT, R13, R12, PT ;  /* 0x0000000c0d00720c */ /* 0x000fe20003f26270 */
[----:B------:R0:W-:Y:S01]  /*2d30*/  STL.64 [R1+0x60], R16 ;  /* 0x0000601001007387 */ /* 0x0001e20000100a00 */
[----:B------:R-:W-:Y:S02]  /*2d40*/  ISETP.LT.U32.AND P4, PT, R11, R24, PT ;  /* 0x000000180b00720c */ /* 0x000fe40003f81070 */
[----:B------:R-:W-:Y:S02]  /*2d50*/  ISETP.GE.U32.AND P0, PT, R24, R11, PT ;  /* 0x0000000b1800720c */ /* 0x000fe40003f06070 */
[----:B------:R-:W-:Y:S02]  /*2d60*/  ISETP.GE.U32.AND P2, PT, R3, R26, PT ;  /* 0x0000001a0300720c */ /* 0x000fe40003f46070 */
[----:B------:R-:W-:Y:S02]  /*2d70*/  ISETP.LT.U32.OR.EX P1, PT, R10, R21, P1, P4 ;  /* 0x000000150a00720c */ /* 0x000fe40000f21540 */
[----:B------:R-:W-:-:S02]  /*2d80*/  ISETP.GE.U32.AND.EX P0, PT, R21, R10, PT, P0 ;  /* 0x0000000a1500720c */ /* 0x000fc40003f06100 */
[----:B------:R-:W-:Y:S02]  /*2d90*/  ISETP.GE.U32.AND P3, PT, R26, R3, PT ;  /* 0x000000031a00720c */ /* 0x000fe40003f66070 */
[----:B------:R-:W-:Y:S02]  /*2da0*/  ISETP.GE.U32.AND.EX P2, PT, R28, R23, PT, P2 ;  /* 0x000000171c00720c */ /* 0x000fe40003f46120 */
[----:B------:R-:W-:Y:S02]  /*2db0*/  PLOP3.LUT P0, PT, P0, P1, PT, 0x80, 0x8 ;  /* 0x000000000008781c */ /* 0x000fe40000703070 */
[----:B------:R-:W-:Y:S02]  /*2dc0*/  ISETP.GE.U32.AND.EX P3, PT, R23, R28, PT, P3 ;  /* 0x0000001c1700720c */ /* 0x000fe40003f66130 */
[----:B------:R-:W-:-:S04]  /*2dd0*/  ISETP.GE.OR P2, PT, R6, R0, !P2 ;  /* 0x000000000600720c */ /* 0x000fc80005746670 */
[----:B------:R-:W-:-:S05]  /*2de0*/  PLOP3.LUT P2, PT, P3, P2, PT, 0x80, 0x8 ;  /* 0x000000000008781c */ /* 0x000fca0001f45070 */
[----:B0-----:R-:W-:Y:S02]  /*2df0*/  @!P0 IMAD.MOV.U32 R16, RZ, RZ, R11 ;  /* 0x000000ffff108224 */ /* 0x001fe400078e000b */
[----:B------:R-:W-:Y:S02]  /*2e00*/  @!P0 IMAD.MOV.U32 R17, RZ, RZ, R10 ;  /* 0x000000ffff118224 */ /* 0x000fe400078e000a */
[----:B------:R-:W-:-:S03]  /*2e10*/  @!P0 IMAD.MOV.U32 R20, RZ, RZ, R24 ;  /* 0x000000ffff148224 */ /* 0x000fc600078e0018 */
[----:B------:R0:W-:Y:S01]  /*2e20*/  @!P0 STL.64 [R1+0x30], R16 ;  /* 0x0000301001008387 */ /* 0x0001e20000100a00 */
[----:B------:R-:W-:Y:S02]  /*2e30*/  @!P2 IMAD.MOV.U32 R22, RZ, RZ, R26 ;  /* 0x000000ffff16a224 */ /* 0x000fe400078e001a */
[--C-:B------:R-:W-:Y:S01]  /*2e40*/  @!P2 IMAD.MOV.U32 R4, RZ, RZ, R3.reuse ;  /* 0x000000ffff04a224 */ /* 0x100fe200078e0003 */
[----:B------:R-:W-:Y:S01]  /*2e50*/  @!P0 STL.64 [R1+0x20], R20 ;  /* 0x0000201401008387 */ /* 0x000fe20000100a00 */
[----:B------:R-:W-:Y:S02]  /*2e60*/  @!P0 IMAD.MOV.U32 R18, RZ, RZ, R24 ;  /* 0x000000ffff128224 */ /* 0x000fe400078e0018 */
[----:B0-----:R-:W-:Y:S02]  /*2e70*/  @!P2 IMAD.MOV.U32 R16, RZ, RZ, R3 ;  /* 0x000000ffff10a224 */ /* 0x001fe400078e0003 */
[----:B------:R-:W-:Y:S01]  /*2e80*/  @!P2 IMAD.MOV.U32 R17, RZ, RZ, R28 ;  /* 0x000000ffff11a224 */ /* 0x000fe200078e001c */
[----:B------:R-:W-:Y:S04]  /*2e90*/  @!P2 STL.64 [R1+0x40], R22 ;  /* 0x000040160100a387 */ /* 0x000fe80000100a00 */
[----:B------:R0:W-:Y:S04]  /*2ea0*/  @!P2 STL.64 [R1+0x50], R16 ;  /* 0x000050100100a387 */ /* 0x0001e80000100a00 */
[----:B0-----:R0:W2:Y:S01]  /*2eb0*/  LDL.LU.64 R16, [R1+0x60] ;  /* 0x0000600001107983 */ /* 0x0010a20000300a00 */
[----:B------:R-:W-:Y:S01]  /*2ec0*/  @!P2 IMAD.MOV.U32 R3, RZ, RZ, R26 ;  /* 0x000000ffff03a224 */ /* 0x000fe200078e001a */
[----:B------:R-:W-:Y:S01]  /*2ed0*/  @!P0 MOV R24, R11 ;  /* 0x0000000b00188202 */ /* 0x000fe20000000f00 */
[----:B------:R-:W-:Y:S01]  /*2ee0*/  @!P0 IMAD.MOV.U32 R19, RZ, RZ, R21 ;  /* 0x000000ffff138224 */ /* 0x000fe200078e0015 */
[----:B------:R-:W-:Y:S01]  /*2ef0*/  @!P0 STL [R1+0x38], R12 ;  /* 0x0000380c01008387 */ /* 0x000fe20000100800 */
[----:B------:R-:W-:Y:S01]  /*2f00*/  @!P2 IMAD.MOV.U32 R5, RZ, RZ, R28 ;  /* 0x000000ffff05a224 */ /* 0x000fe200078e001c */
[----:B------:R-:W-:Y:S01]  /*2f10*/  ISETP.GE.U32.AND P1, PT, R3, R24, PT ;  /* 0x000000180300720c */ /* 0x000fe20003f26070 */
[----:B------:R-:W-:Y:S01]  /*2f20*/  @!P0 IMAD.MOV.U32 R21, RZ, RZ, R10 ;  /* 0x000000ffff158224 */ /* 0x000fe200078e000a */
[----:B------:R-:W-:Y:S01]  /*2f30*/  @!P2 STL [R1+0x48], R6 ;  /* 0x000048060100a387 */ /* 0x000fe20000100800 */
[----:B------:R-:W-:Y:S01]  /*2f40*/  @!P2 IMAD.MOV.U32 R28, RZ, RZ, R23 ;  /* 0x000000ffff1ca224 */ /* 0x000fe200078e0017 */
[----:B------:R-:W-:Y:S01]  /*2f50*/  BSSY.RELIABLE B1, `(.L_x_117) ;  /* 0x000001e000017945 */ /* 0x000fe20003800100 */
[----:B------:R-:W-:Y:S01]  /*2f60*/  @!P0 IMAD.MOV.U32 R25, RZ, RZ, R13 ;  /* 0x000000ffff198224 */ /* 0x000fe200078e000d */
[----:B------:R1:W-:Y:S01]  /*2f70*/  @!P0 STL [R1+0x28], R13 ;  /* 0x0000280d01008387 */ /* 0x0003e20000100800 */
[----:B------:R-:W-:Y:S01]  /*2f80*/  @!P2 IMAD.MOV.U32 R9, RZ, RZ, R0 ;  /* 0x000000ffff09a224 */ /* 0x000fe200078e0000 */
[----:B------:R-:W-:Y:S01]  /*2f90*/  ISETP.GE.U32.AND.EX P1, PT, R28, R21, PT, P1 ;  /* 0x000000151c00720c */ /* 0x000fe20003f26110 */
[----:B------:R-:W-:Y:S01]  /*2fa0*/  @!P0 IMAD.MOV.U32 R29, RZ, RZ, R12 ;  /* 0x000000ffff1d8224 */ /* 0x000fe200078e000c */
[----:B------:R3:W-:Y:S01]  /*2fb0*/  @!P2 STL [R1+0x58], R0 ;  /* 0x000058000100a387 */ /* 0x0007e20000100800 */
[----:B------:R-:W-:Y:S01]  /*2fc0*/  @!P2 IMAD.MOV.U32 R8, RZ, RZ, R6 ;  /* 0x000000ffff08a224 */ /* 0x000fe200078e0006 */
[----:B------:R-:W-:Y:S01]  /*2fd0*/  @!P0 MOV R15, R10 ;  /* 0x0000000a000f8202 */ /* 0x000fe20000000f00 */
[----:B------:R-:W-:-:S02]  /*2fe0*/  @!P0 IMAD.MOV.U32 R14, RZ, RZ, R11 ;  /* 0x000000ffff0e8224 */ /* 0x000fc400078e000b */
[----:B-1----:R-:W-:Y:S02]  /*2ff0*/  @!P0 IMAD.MOV.U32 R13, RZ, RZ, R12 ;  /* 0x000000ffff0d8224 */ /* 0x002fe400078e000c */
[----:B---3--:R-:W-:Y:S02]  /*3000*/  @!P2 IMAD.MOV.U32 R0, RZ, RZ, R6 ;  /* 0x000000ffff00a224 */ /* 0x008fe400078e0006 */
[----:B--2---:R-:W-:Y:S02]  /*3010*/  @!P2 IMAD.MOV.U32 R16, RZ, RZ, R26 ;  /* 0x000000ffff10a224 */ /* 0x004fe400078e001a */
[----:B------:R-:W-:Y:S01]  /*3020*/  @!P2 IMAD.MOV.U32 R17, RZ, RZ, R23 ;  /* 0x000000ffff11a224 */ /* 0x000fe200078e0017 */
[----:B0-----:R-:W-:Y:S06]  /*3030*/  @!P1 BRA `(.L_x_118) ;  /* 0x00000000003c9947 */ /* 0x001fec0003800000 */
[----:B------:R-:W-:Y:S01]  /*3040*/  ISETP.GE.U32.AND P0, PT, R24, R3, PT ;  /* 0x000000031800720c */ /* 0x000fe20003f06070 */
[----:B------:R-:W-:Y:S02]  /*3050*/  IMAD.MOV.U32 R6, RZ, RZ, R9 ;  /* 0x000000ffff067224 */ /* 0x000fe400078e0009 */
[----:B------:R-:W-:Y:S01]  /*3060*/  IMAD.MOV.U32 R22, RZ, RZ, R8 ;  /* 0x000000ffff167224 */ /* 0x000fe200078e0008 */
[----:B------:R-:W-:Y:S01]  /*3070*/  ISETP.GE.U32.AND.EX P0, PT, R21, R28, PT, P0 ;  /* 0x0000001c1500720c */ /* 0x000fe20003f06100 */
[----:B------:R-:W-:Y:S02]  /*3080*/  IMAD.MOV.U32 R23, RZ, RZ, R29 ;  /* 0x000000ffff177224 */ /* 0x000fe400078e001d */
[----:B------:R-:W-:-:S10]  /*3090*/  IMAD.MOV.U32 R12, RZ, RZ, R25 ;  /* 0x000000ffff0c7224 */ /* 0x000fd400078e0019 */
[----:B------:R-:W-:Y:S05]  /*30a0*/  @!P0 BREAK.RELIABLE B1 ;  /* 0x0000000000018942 */ /* 0x000fea0003800100 */
[----:B------:R-:W-:Y:S05]  /*30b0*/  @!P0 BRA `(.L_x_104) ;  /* 0x0000000000608947 */ /* 0x000fea0003800000 */
[----:B------:R-:W-:Y:S01]  /*30c0*/  ISETP.GE.AND P0, PT, R0, R13, PT ;  /* 0x0000000d0000720c */ /* 0x000fe20003f06270 */
[----:B------:R-:W-:Y:S02]  /*30d0*/  IMAD.MOV.U32 R22, RZ, RZ, R8 ;  /* 0x000000ffff167224 */ /* 0x000fe400078e0008 */
[----:B------:R-:W-:Y:S02]  /*30e0*/  IMAD.MOV.U32 R23, RZ, RZ, R29 ;  /* 0x000000ffff177224 */ /* 0x000fe400078e001d */
[----:B------:R-:W-:Y:S02]  /*30f0*/  IMAD.MOV.U32 R6, RZ, RZ, R9 ;  /* 0x000000ffff067224 */ /* 0x000fe400078e0009 */
[----:B------:R-:W-:-:S06]  /*3100*/  IMAD.MOV.U32 R12, RZ, RZ, R25 ;  /* 0x000000ffff0c7224 */ /* 0x000fcc00078e0019 */
[----:B------:R-:W-:Y:S05]  /*3110*/  @P0 BREAK.RELIABLE B1 ;  /* 0x0000000000010942 */ /* 0x000fea0003800100 */
[----:B------:R-:W-:Y:S05]  /*3120*/  @P0 BRA `(.L_x_104) ;  /* 0x0000000000440947 */ /* 0x000fea0003800000 */
.L_x_118:
[----:B------:R-:W-:Y:S05]  /*3130*/  BSYNC.RELIABLE B1 ;  /* 0x0000000000017941 */ /* 0x000fea0003800100 */
.L_x_117:
[----:B------:R-:W-:Y:S01]  /*3140*/  IMAD.MOV.U32 R10, RZ, RZ, R24 ;  /* 0x000000ffff0a7224 */ /* 0x000fe200078e0018 */
[----:B------:R-:W-:Y:S01]  /*3150*/  STL [R1+0x38], R0 ;  /* 0x0000380001007387 */ /* 0x000fe20000100800 */
[----:B------:R-:W-:Y:S01]  /*3160*/  IMAD.MOV.U32 R11, RZ, RZ, R21 ;  /* 0x000000ffff0b7224 */ /* 0x000fe200078e0015 */
[----:B------:R-:W-:Y:S01]  /*3170*/  MOV R7, R28 ;  /* 0x0000001c00077202 */ /* 0x000fe20000000f00 */
        /* <DEDUP_REMOVED lines=8> */
[----:B------:R-:W-:Y:S02]  /*3200*/  IMAD.MOV.U32 R15, RZ, RZ, R28 ;  /* 0x000000ffff0f7224 */ /* 0x000fe400078e001c */
[----:B------:R-:W-:Y:S02]  /*3210*/  IMAD.MOV.U32 R16, RZ, RZ, R24 ;  /* 0x000000ffff107224 */ /* 0x000fe400078e0018 */
[----:B------:R-:W-:Y:S02]  /*3220*/  IMAD.MOV.U32 R17, RZ, RZ, R21 ;  /* 0x000000ffff117224 */ /* 0x000fe400078e0015 */
[----:B0-----:R-:W-:-:S07]  /*3230*/  IMAD.MOV.U32 R6, RZ, RZ, R9 ;  /* 0x000000ffff067224 */ /* 0x001fce00078e0009 */
.L_x_104:
[----:B------:R-:W-:Y:S05]  /*3240*/  BSYNC.RECONVERGENT B0 ;  /* 0x0000000000007941 */ /* 0x000fea0003800200 */
.L_x_103:
[----:B------:R-:W-:Y:S05]  /*3250*/  WARPSYNC.ALL ;  /* 0x0000000000007948 */ /* 0x000fea0003800000 */
[----:B------:R-:W-:Y:S01]  /*3260*/  VIADD R13, R1, 0x10 ;  /* 0x00000010010d7836 */ /* 0x000fe20000000000 */
[----:B------:R-:W-:-:S06]  /*3270*/  UMOV UR4, 0x2 ;  /* 0x0000000200047882 */ /* 0x000fcc0000000000 */
.L_x_130:
[----:B0-----:R-:W0:Y:S01]  /*3280*/  S2R R9, SR_TID.X ;  /* 0x0000000000097919 */ /* 0x001e220000002100 */
[----:B------:R-:W-:Y:S01]  /*3290*/  UIADD3 UR5, UPT, UPT, -UR4, URZ, URZ ;  /* 0x000000ff04057290 */ /* 0x000fe2000fffe1ff */
[----:B------:R-:W5:Y:S01]  /*32a0*/  S2UR UR7, SR_CgaCtaId ;  /* 0x00000000000779c3 */ /* 0x000f620000008800 */
[----:B------:R-:W-:-:S07]  /*32b0*/  UIADD3 UR6, UPT, UPT, UR4, -0x1, URZ ;  /* 0xffffffff04067890 */ /* 0x000fce000fffe0ff */
[----:B------:R-:W-:Y:S06]  /*32c0*/  BAR.SYNC.DEFER_BLOCKING 0x0 ;  /* 0x0000000000007b1d */ /* 0x000fec0000010000 */
[----:B------:R-:W-:Y:S01]  /*32d0*/  BSSY.RECONVERGENT B0, `(.L_x_119) ;  /* 0x0000036000007945 */ /* 0x000fe20003800200 */
[C---:B0-----:R-:W-:Y:S01]  /*32e0*/  LOP3.LUT R0, R9.reuse, UR5, RZ, 0xc0, !PT ;  /* 0x0000000509007c12 */ /* 0x041fe2000f8ec0ff */
[----:B------:R-:W-:Y:S01]  /*32f0*/  UMOV UR5, UR4 ;  /* 0x0000000400057c82 */ /* 0x000fe20008000000 */
[----:B------:R-:W-:Y:S01]  /*3300*/  USHF.L.U32 UR4, UR4, 0x1, URZ ;  /* 0x0000000104047899 */ /* 0x000fe200080006ff */
[----:B------:R-:W-:Y:S01]  /*3310*/  LOP3.LUT R7, R9, UR6, RZ, 0xc0, !PT ;  /* 0x0000000609077c12 */ /* 0x000fe2000f8ec0ff */
[----:B------:R-:W-:Y:S01]  /*3320*/  UMOV UR6, 0x400 ;  /* 0x0000040000067882 */ /* 0x000fe20000000000 */
[----:B------:R-:W-:Y:S01]  /*3330*/  SHF.L.U32 R3, R0, 0x2, RZ ;  /* 0x0000000200037819 */ /* 0x000fe200000006ff */
[----:B-----5:R-:W-:-:S02]  /*3340*/  ULEA UR6, UR7, UR6, 0x18 ;  /* 0x0000000607067291 */ /* 0x020fc4000f8ec0ff */
[----:B------:R-:W-:Y:S01]  /*3350*/  IMAD.SHL.U32 R7, R7, 0x4, RZ ;  /* 0x0000000407077824 */ /* 0x000fe200078e00ff */
[----:B------:R-:W-:-:S03]  /*3360*/  VIMNMX R0, PT, PT, R2, R3, PT ;  /* 0x0000000302007248 */ /* 0x000fc60003fe0100 */
[----:B------:R-:W-:Y:S02]  /*3370*/  LEA R9, R9, UR6, 0x6 ;  /* 0x0000000609097c11 */ /* 0x000fe4000f8e30ff */
[--C-:B------:R-:W-:Y:S02]  /*3380*/  VIADDMNMX R3, R0, UR4, R2.reuse, PT ;  /* 0x0000000400037c46 */ /* 0x100fe4000b800102 */
[----:B------:R-:W-:Y:S01]  /*3390*/  VIMNMX R8, PT, PT, R2, R7, PT ;  /* 0x0000000702087248 */ /* 0x000fe20003fe0100 */
[----:B------:R0:W-:Y:S01]  /*33a0*/  STS.64 [R9], R18 ;  /* 0x0000001209007388 */ /* 0x0001e20000000a00 */
[C---:B-1-34-:R-:W-:Y:S02]  /*33b0*/  VIADDMNMX R26, R3.reuse, UR4, R2, PT ;  /* 0x00000004031a7c46 */ /* 0x05afe4000b800102 */
[----:B--2---:R-:W-:Y:S01]  /*33c0*/  VIADDMNMX R10, R3, -R0, R8, PT ;  /* 0x80000000030a7246 */ /* 0x004fe20003800108 */
[----:B------:R0:W-:Y:S02]  /*33d0*/  STS.64 [R9+0x10], R14 ;  /* 0x0000100e09007388 */ /* 0x0001e40000000a00 */
[----:B------:R-:W-:-:S02]  /*33e0*/  IMAD.IADD R7, R26, 0x1, -R3 ;  /* 0x000000011a077824 */ /* 0x000fc400078e0a03 */
[----:B------:R0:W-:Y:S03]  /*33f0*/  STS.64 [R9+0x20], R16 ;  /* 0x0000201009007388 */ /* 0x0001e60000000a00 */
[C---:B------:R-:W-:Y:S01]  /*3400*/  ISETP.GE.AND P0, PT, R8.reuse, R7, PT ;  /* 0x000000070800720c */ /* 0x040fe20003f06270 */
[----:B------:R-:W-:Y:S01]  /*3410*/  IMAD.IADD R7, R8, 0x1, -R7 ;  /* 0x0000000108077824 */ /* 0x000fe200078e0a07 */
[----:B------:R0:W-:Y:S04]  /*3420*/  STS.64 [R9+0x30], R4 ;  /* 0x0000300409007388 */ /* 0x0001e80000000a00 */
[----:B------:R-:W-:Y:S01]  /*3430*/  SEL R7, R7, RZ, P0 ;  /* 0x000000ff07077207 */ /* 0x000fe20000000000 */
[----:B------:R0:W-:Y:S03]  /*3440*/  STS [R9+0x8], R12 ;  /* 0x0000080c09007388 */ /* 0x0001e60000000800 */
[----:B------:R-:W-:Y:S01]  /*3450*/  ISETP.GE.AND P0, PT, R7, R10, PT ;  /* 0x0000000a0700720c */ /* 0x000fe20003f06270 */
[----:B------:R0:W-:Y:S04]  /*3460*/  STS [R9+0x18], R23 ;  /* 0x0000181709007388 */ /* 0x0001e80000000800 */
[----:B------:R0:W-:Y:S04]  /*3470*/  STS [R9+0x28], R22 ;  /* 0x0000281609007388 */ /* 0x0001e80000000800 */
[----:B------:R0:W-:Y:S01]  /*3480*/  STS [R9+0x38], R6 ;  /* 0x0000380609007388 */ /* 0x0001e20000000800 */
[----:B------:R-:W-:Y:S06]  /*3490*/  BAR.SYNC.DEFER_BLOCKING 0x0 ;  /* 0x0000000000007b1d */ /* 0x000fec0000010000 */
[----:B------:R-:W-:Y:S05]  /*34a0*/  @P0 BRA `(.L_x_120) ;  /* 0x0000000000600947 */ /* 0x000fea0003800000 */
[----:B0-----:R-:W-:Y:S02]  /*34b0*/  IMAD.MOV.U32 R6, RZ, RZ, R10 ;  /* 0x000000ffff067224 */ /* 0x001fe400078e000a */
[----:B------:R-:W-:-:S07]  /*34c0*/  IMAD.IADD R14, R8, 0x1, R3 ;  /* 0x00000001080e7824 */ /* 0x000fce00078e0203 */
.L_x_121:
        /* <DEDUP_REMOVED lines=22> */
.L_x_120:
[----:B------:R-:W-:Y:S05]  /*3630*/  BSYNC.RECONVERGENT B0 ;  /* 0x0000000000007941 */ /* 0x000fea0003800200 */
.L_x_119:
[----:B------:R-:W-:Y:S01]  /*3640*/  IMAD.IADD R20, R0, 0x1, R7 ;  /* 0x0000000100147824 */ /* 0x000fe200078e0207 */
[----:B0-----:R-:W-:Y:S01]  /*3650*/  IADD3 R23, PT, PT, -R7, R3, R8 ;  /* 0x0000000307177210 */ /* 0x001fe20007ffe108 */
[----:B------:R-:W-:Y:S01]  /*3660*/  BSSY.RECONVERGENT B0, `(.L_x_122) ;  /* 0x0000015000007945 */ /* 0x000fe20003800200 */
[----:B------:R-:W-:Y:S02]  /*3670*/  PLOP3.LUT P0, PT, PT, PT, PT, 0x8, 0x80 ;  /* 0x000000000080781c */ /* 0x000fe40003f0e170 */
[----:B------:R-:W-:Y:S02]  /*3680*/  LEA R7, R20, UR6, 0x4 ;  /* 0x0000000614077c11 */ /* 0x000fe4000f8e20ff */
[C---:B------:R-:W-:Y:S02]  /*3690*/  LEA R11, R23.reuse, UR6, 0x4 ;  /* 0x00000006170b7c11 */ /* 0x040fe4000f8e20ff */
[----:B------:R-:W-:Y:S01]  /*36a0*/  ISETP.GE.AND P1, PT, R23, R26, PT ;  /* 0x0000001a1700720c */ /* 0x000fe20003f26270 */
[----:B------:R-:W0:Y:S04]  /*36b0*/  LDS.64 R14, [R7] ;  /* 0x00000000070e7984 */ /* 0x000e280000000a00 */
[----:B------:R-:W1:Y:S04]  /*36c0*/  LDS.64 R16, [R11] ;  /* 0x000000000b107984 */ /* 0x000e680000000a00 */
[----:B------:R2:W3:Y:S04]  /*36d0*/  LDS R6, [R7+0x8] ;  /* 0x0000080007067984 */ /* 0x0004e80000000800 */
[----:B------:R2:W4:Y:S01]  /*36e0*/  LDS R10, [R11+0x8] ;  /* 0x000008000b0a7984 */ /* 0x0005220000000800 */
[----:B0-----:R-:W-:Y:S01]  /*36f0*/  IMAD.MOV.U32 R4, RZ, RZ, R14 ;  /* 0x000000ffff047224 */ /* 0x001fe200078e000e */
[----:B------:R-:W-:Y:S01]  /*3700*/  MOV R5, R15 ;  /* 0x0000000f00057202 */ /* 0x000fe20000000f00 */
[----:B-1----:R-:W-:-:S02]  /*3710*/  IMAD.MOV.U32 R8, RZ, RZ, R16 ;  /* 0x000000ffff087224 */ /* 0x002fc400078e0010 */
[----:B------:R-:W-:Y:S01]  /*3720*/  IMAD.MOV.U32 R9, RZ, RZ, R17 ;  /* 0x000000ffff097224 */ /* 0x000fe200078e0011 */
[----:B--2---:R-:W-:Y:S06]  /*3730*/  @P1 BRA `(.L_x_123) ;  /* 0x00000000001c1947 */ /* 0x004fec0003800000 */
[----:B------:R-:W-:Y:S02]  /*3740*/  ISETP.GE.U32.AND P1, PT, R8, R4, PT ;  /* 0x000000040800720c */ /* 0x000fe40003f26070 */
[----:B------:R-:W-:Y:S02]  /*3750*/  PLOP3.LUT P0, PT, PT, PT, PT, 0x80, 0x8 ;  /* 0x000000000008781c */ /* 0x000fe40003f0f070 */
[----:B------:R-:W-:-:S04]  /*3760*/  ISETP.GE.U32.AND.EX P1, PT, R9, R5, PT, P1 ;  /* 0x000000050900720c */ /* 0x000fc80003f26110 */
[----:B------:R-:W-:-:S13]  /*3770*/  ISETP.GE.OR P1, PT, R20, R3, !P1 ;  /* 0x000000031400720c */ /* 0x000fda0004f26670 */
[----:B---34-:R-:W-:Y:S02]  /*3780*/  @!P1 ISETP.GE.AND P2, PT, R10, R6, PT ;  /* 0x000000060a00920c */ /* 0x018fe40003f46270 */
[----:B------:R-:W-:-:S04]  /*3790*/  @!P1 ISETP.GE.U32.AND P3, PT, R4, R8, PT ;  /* 0x000000080400920c */ /* 0x000fc80003f66070 */
[----:B------:R-:W-:-:S13]  /*37a0*/  @!P1 ISETP.GE.U32.AND.EX P0, PT, R5, R9, !P2, P3 ;  /* 0x000000090500920c */ /* 0x000fda0005706130 */
.L_x_123:
[----:B------:R-:W-:Y:S05]  /*37b0*/  BSYNC.RECONVERGENT B0 ;  /* 0x0000000000007941 */ /* 0x000fea0003800200 */
.L_x_122:
[----:B------:R-:W-:Y:S01]  /*37c0*/  SEL R21, R13, R1, P0 ;  /* 0x000000010d157207 */ /* 0x000fe20000000000 */
[----:B------:R0:W-:Y:S04]  /*37d0*/  STL.64 [R1], R14 ;  /* 0x0000000e01007387 */ /* 0x0001e80000100a00 */
[----:B------:R0:W-:Y:S04]  /*37e0*/  STL.64 [R1+0x10], R16 ;  /* 0x0000101001007387 */ /* 0x0001e80000100a00 */
[----:B---3--:R0:W-:Y:S04]  /*37f0*/  STL [R1+0x8], R6 ;  /* 0x0000080601007387 */ /* 0x0081e80000100800 */
[----:B----4-:R0:W-:Y:S04]  /*3800*/  STL [R1+0x18], R10 ;  /* 0x0000180a01007387 */ /* 0x0101e80000100800 */
[----:B------:R-:W2:Y:S04]  /*3810*/  LDL.64 R18, [R21] ;  /* 0x0000000015127983 */ /* 0x000ea80000100a00 */
[----:B------:R-:W1:Y:S04]  /*3820*/  @P0 LDS.128 R8, [R11+0x10] ;  /* 0x000010000b080984 */ /* 0x000e680000000c00 */
[----:B------:R-:W3:Y:S01]  /*3830*/  @!P0 LDS.128 R4, [R7+0x10] ;  /* 0x0000100007048984 */ /* 0x000ee20000000c00 */
[----:B------:R-:W-:-:S02]  /*3840*/  VIADD R25, R23, 0x1 ;  /* 0x0000000117197836 */ /* 0x000fc40000000000 */
[----:B------:R-:W-:-:S05]  /*3850*/  @!P0 IMAD.MOV R25, RZ, RZ, R23 ;  /* 0x000000ffff198224 */ /* 0x000fca00078e0217 */
[----:B------:R-:W-:Y:S01]  /*3860*/  ISETP.GE.AND P2, PT, R25, R26, PT ;  /* 0x0000001a1900720c */ /* 0x000fe20003f46270 */
[----:B--2---:R0:W-:Y:S04]  /*3870*/  STL.64 [R1+0x20], R18 ;  /* 0x0000201201007387 */ /* 0x0041e80000100a00 */
[----:B------:R0:W5:Y:S01]  /*3880*/  LDL R12, [R21+0x8] ;  /* 0x00000800150c7983 */ /* 0x0001620000100800 */
[----:B------:R-:W-:Y:S01]  /*3890*/  BSSY.RECONVERGENT B0, `(.L_x_124) ;  /* 0x000000d000007945 */ /* 0x000fe20003800200 */
[----:B------:R-:W-:Y:S01]  /*38a0*/  VIADD R0, R20, 0x1 ;  /* 0x0000000114007836 */ /* 0x000fe20000000000 */
[----:B------:R-:W-:Y:S01]  /*38b0*/  PLOP3.LUT P1, PT, PT, PT, PT, 0x8, 0x80 ;  /* 0x000000000080781c */ /* 0x000fe20003f2e170 */
[----:B------:R-:W-:-:S04]  /*38c0*/  @P0 IMAD.MOV R0, RZ, RZ, R20 ;  /* 0x000000ffff000224 */ /* 0x000fc800078e0214 */
[----:B-1-3--:R-:W-:Y:S08]  /*38d0*/  @P2 BRA `(.L_x_125) ;  /* 0x0000000000202947 */ /* 0x00aff00003800000 */
[----:B------:R-:W-:-:S04]  /*38e0*/  ISETP.GE.U32.AND P1, PT, R8, R4, PT ;  /* 0x000000040800720c */ /* 0x000fc80003f26070 */
[----:B------:R-:W-:Y:S02]  /*38f0*/  ISETP.GE.U32.AND.EX P2, PT, R9, R5, PT, P1 ;  /* 0x000000050900720c */ /* 0x000fe40003f46110 */
[----:B------:R-:W-:Y:S02]  /*3900*/  PLOP3.LUT P1, PT, PT, PT, PT, 0x80, 0x8 ;  /* 0x000000000008781c */ /* 0x000fe40003f2f070 */
[----:B------:R-:W-:-:S13]  /*3910*/  ISETP.GE.OR P2, PT, R0, R3, !P2 ;  /* 0x000000030000720c */ /* 0x000fda0005746670 */
[----:B------:R-:W-:Y:S05]  /*3920*/  @P2 BRA `(.L_x_125) ;  /* 0x00000000000c2947 */ /* 0x000fea0003800000 */
[----:B------:R-:W-:-:S04]  /*3930*/  ISETP.GE.U32.AND P1, PT, R4, R8, PT ;  /* 0x000000080400720c */ /* 0x000fc80003f26070 */
[----:B------:R-:W-:-:S04]  /*3940*/  ISETP.GE.U32.AND.EX P1, PT, R5, R9, PT, P1 ;  /* 0x000000090500720c */ /* 0x000fc80003f26110 */
[----:B------:R-:W-:-:S13]  /*3950*/  ISETP.LT.AND P1, PT, R10, R6, P1 ;  /* 0x000000060a00720c */ /* 0x000fda0000f21270 */
.L_x_125:
[----:B------:R-:W-:Y:S05]  /*3960*/  BSYNC.RECONVERGENT B0 ;  /* 0x0000000000007941 */ /* 0x000fea0003800200 */
.L_x_124:
[----:B------:R-:W-:Y:S01]  /*3970*/  SEL R11, R13, R1, P1 ;  /* 0x000000010d0b7207 */ /* 0x000fe20000800000 */
[----:B-----5:R1:W-:Y:S04]  /*3980*/  STL [R1+0x28], R12 ;  /* 0x0000280c01007387 */ /* 0x0203e80000100800 */
[----:B------:R1:W-:Y:S04]  /*3990*/  @P0 STL.64 [R1+0x10], R8 ;  /* 0x0000100801000387 */ /* 0x0003e80000100a00 */
[----:B------:R1:W-:Y:S04]  /*39a0*/  @P0 STL [R1+0x18], R10 ;  /* 0x0000180a01000387 */ /* 0x0003e80000100800 */
[----:B------:R1:W-:Y:S04]  /*39b0*/  @!P0 STL.64 [R1], R4 ;  /* 0x0000000401008387 */ /* 0x0003e80000100a00 */
[----:B------:R1:W-:Y:S04]  /*39c0*/  @!P0 STL [R1+0x8], R6 ;  /* 0x0000080601008387 */ /* 0x0003e80000100800 */
[----:B0-----:R-:W2:Y:S01]  /*39d0*/  LDL.64 R14, [R11] ;  /* 0x000000000b0e7983 */ /* 0x001ea20000100a00 */
[----:B------:R-:W0:Y:S01]  /*39e0*/  S2UR UR7, SR_CgaCtaId ;  /* 0x00000000000779c3 */ /* 0x000e220000008800 */
[----:B------:R-:W-:Y:S01]  /*39f0*/  UMOV UR6, 0x400 ;  /* 0x0000040000067882 */ /* 0x000fe20000000000 */
[----:B------:R-:W-:-:S02]  /*3a00*/  VIADD R20, R0, 0x1 ;  /* 0x0000000100147836 */ /* 0x000fc40000000000 */
[----:B------:R-:W-:Y:S02]  /*3a10*/  @P1 IMAD.MOV R20, RZ, RZ, R0 ;  /* 0x000000ffff141224 */ /* 0x000fe400078e0200 */
[----:B------:R-:W-:Y:S02]  /*3a20*/  VIADD R21, R25, 0x1 ;  /* 0x0000000119157836 */ /* 0x000fe40000000000 */
[----:B------:R-:W-:Y:S01]  /*3a30*/  @!P1 IMAD.MOV R21, RZ, RZ, R25 ;  /* 0x000000ffff159224 */ /* 0x000fe200078e0219 */
[----:B0-----:R-:W-:-:S06]  /*3a40*/  ULEA UR6, UR7, UR6, 0x18 ;  /* 0x0000000607067291 */ /* 0x001fcc000f8ec0ff */
[----:B------:R-:W-:Y:S01]  /*3a50*/  @!P1 IMAD.U32 R0, RZ, RZ, UR6 ;  /* 0x00000006ff009e24 */ /* 0x000fe2000f8e00ff */
[----:B--2---:R1:W-:Y:S04]  /*3a60*/  STL.64 [R1+0x30], R14 ;  /* 0x0000300e01007387 */ /* 0x0043e80000100a00 */
[----:B------:R0:W2:Y:S01]  /*3a70*/  LDL R23, [R11+0x8] ;  /* 0x000008000b177983 */ /* 0x0000a20000100800 */
[----:B------:R-:W-:Y:S01]  /*3a80*/  @!P1 LEA R7, R20, R0, 0x4 ;  /* 0x0000000014079211 */ /* 0x000fe200078e20ff */
[----:B------:R-:W-:Y:S01]  /*3a90*/  @P1 IMAD.U32 R0, RZ, RZ, UR6 ;  /* 0x00000006ff001e24 */ /* 0x000fe2000f8e00ff */
[----:B------:R-:W-:Y:S01]  /*3aa0*/  ISETP.GE.AND P2, PT, R21, R26, PT ;  /* 0x0000001a1500720c */ /* 0x000fe20003f46270 */
[----:B------:R-:W-:Y:S01]  /*3ab0*/  BSSY.RECONVERGENT B0, `(.L_x_126) ;  /* 0x000000f000007945 */ /* 0x000fe20003800200 */
[----:B------:R-:W-:-:S02]  /*3ac0*/  PLOP3.LUT P0, PT, PT, PT, PT, 0x8, 0x80 ;  /* 0x000000000080781c */ /* 0x000fc40003f0e170 */
[----:B------:R-:W3:Y:S01]  /*3ad0*/  @!P1 LDS.128 R4, [R7] ;  /* 0x0000000007049984 */ /* 0x000ee20000000c00 */
[----:B0-----:R-:W-:-:S06]  /*3ae0*/  @P1 IMAD R11, R21, 0x10, R0 ;  /* 0x00000010150b1824 */ /* 0x001fcc00078e0200 */
[----:B------:R-:W0:Y:S04]  /*3af0*/  @P1 LDS.128 R8, [R11] ;  /* 0x000000000b081984 */ /* 0x000e280000000c00 */
[----:B--2---:R1:W-:Y:S01]  /*3b00*/  STL [R1+0x38], R23 ;  /* 0x0000381701007387 */ /* 0x0043e20000100800 */
[----:B0--3--:R-:W-:Y:S05]  /*3b10*/  @P2 BRA `(.L_x_127) ;  /* 0x0000000000202947 */ /* 0x009fea0003800000 */
        /* <DEDUP_REMOVED lines=8> */
.L_x_127:
[----:B------:R-:W-:Y:S05]  /*3ba0*/  BSYNC.RECONVERGENT B0 ;  /* 0x0000000000007941 */ /* 0x000fea0003800200 */
.L_x_126:
[----:B------:R-:W-:Y:S01]  /*3bb0*/  SEL R27, R13, R1, P0 ;  /* 0x000000010d1b7207 */ /* 0x000fe20000000000 */
[----:B------:R-:W-:Y:S04]  /*3bc0*/  @!P1 STL.64 [R1], R4 ;  /* 0x0000000401009387 */ /* 0x000fe80000100a00 */
[----:B------:R-:W-:Y:S04]  /*3bd0*/  @!P1 STL [R1+0x8], R6 ;  /* 0x0000080601009387 */ /* 0x000fe80000100800 */
[----:B------:R-:W-:Y:S04]  /*3be0*/  @P1 STL.64 [R1+0x10], R8 ;  /* 0x0000100801001387 */ /* 0x000fe80000100a00 */
[----:B------:R-:W-:Y:S04]  /*3bf0*/  @P1 STL [R1+0x18], R10 ;  /* 0x0000180a01001387 */ /* 0x000fe80000100800 */
[----:B------:R-:W2:Y:S01]  /*3c00*/  LDL.64 R16, [R27] ;  /* 0x000000001b107983 */ /* 0x000ea20000100a00 */
[----:B------:R-:W-:-:S02]  /*3c10*/  VIADD R25, R21, 0x1 ;  /* 0x0000000115197836 */ /* 0x000fc40000000000 */
[----:B------:R-:W-:Y:S02]  /*3c20*/  VIADD R24, R20, 0x1 ;  /* 0x0000000114187836 */ /* 0x000fe40000000000 */
[----:B------:R-:W-:Y:S02]  /*3c30*/  @!P0 IMAD.MOV R25, RZ, RZ, R21 ;  /* 0x000000ffff198224 */ /* 0x000fe400078e0215 */
[----:B------:R-:W-:Y:S02]  /*3c40*/  @P0 IMAD.MOV R24, RZ, RZ, R20 ;  /* 0x000000ffff180224 */ /* 0x000fe400078e0214 */
[--C-:B------:R-:W-:Y:S02]  /*3c50*/  @P0 IMAD R11, R25, 0x10, R0.reuse ;  /* 0x00000010190b0824 */ /* 0x100fe400078e0200 */
[----:B------:R-:W-:-:S04]  /*3c60*/  @!P0 IMAD R20, R24, 0x10, R0 ;  /* 0x0000001018148824 */ /* 0x000fc800078e0200 */
[----:B-1----:R-:W0:Y:S04]  /*3c70*/  @P0 LDS.128 R8, [R11] ;  /* 0x000000000b080984 */ /* 0x002e280000000c00 */
[----:B------:R1:W3:Y:S04]  /*3c80*/  @!P0 LDS.128 R4, [R20] ;  /* 0x0000000014048984 */ /* 0x0002e80000000c00 */
[----:B--2---:R2:W-:Y:S04]  /*3c90*/  STL.64 [R1+0x40], R16 ;  /* 0x0000401001007387 */ /* 0x0045e80000100a00 */
[----:B------:R-:W4:Y:S01]  /*3ca0*/  LDL R22, [R27+0x8] ;  /* 0x000008001b167983 */ /* 0x000f220000100800 */
[----:B------:R-:W-:Y:S01]  /*3cb0*/  BSSY.RECONVERGENT B0, `(.L_x_128) ;  /* 0x0000018000007945 */ /* 0x000fe20003800200 */
[----:B-1----:R-:W-:Y:S01]  /*3cc0*/  IMAD.MOV.U32 R20, RZ, RZ, R16 ;  /* 0x000000ffff147224 */ /* 0x002fe200078e0010 */
[----:B------:R-:W-:Y:S01]  /*3cd0*/  MOV R21, R17 ;  /* 0x0000001100157202 */ /* 0x000fe20000000f00 */
[----:B0-----:R2:W-:Y:S04]  /*3ce0*/  @P0 STL.64 [R1+0x10], R8 ;  /* 0x0000100801000387 */ /* 0x0015e80000100a00 */
[----:B------:R2:W-:Y:S04]  /*3cf0*/  @P0 STL [R1+0x18], R10 ;  /* 0x0000180a01000387 */ /* 0x0005e80000100800 */
[----:B---3--:R2:W-:Y:S04]  /*3d00*/  @!P0 STL.64 [R1], R4 ;  /* 0x0000000401008387 */ /* 0x0085e80000100a00 */
[----:B------:R2:W-:Y:S01]  /*3d10*/  @!P0 STL [R1+0x8], R6 ;  /* 0x0000080601008387 */ /* 0x0005e20000100800 */
[----:B------:R-:W-:Y:S01]  /*3d20*/  ISETP.GE.AND P0, PT, R25, R26, PT ;  /* 0x0000001a1900720c */ /* 0x000fe20003f06270 */
[----:B------:R-:W-:-:S04]  /*3d30*/  IMAD.MOV.U32 R25, RZ, RZ, R1 ;  /* 0x000000ffff197224 */ /* 0x000fc800078e0001 */
[----:B------:R-:W-:Y:S01]  /*3d40*/  IMAD.MOV.U32 R7, RZ, RZ, R25 ;  /* 0x000000ffff077224 */ /* 0x000fe200078e0019 */
[----:B----4-:R2:W-:Y:S07]  /*3d50*/  STL [R1+0x48], R22 ;  /* 0x0000481601007387 */ /* 0x0105ee0000100800 */
[----:B------:R-:W-:Y:S05]  /*3d60*/  @P0 BRA `(.L_x_129) ;  /* 0x0000000000300947 */ /* 0x000fea0003800000 */
[----:B------:R-:W-:Y:S01]  /*3d70*/  ISETP.GE.AND P0, PT, R24, R3, PT ;  /* 0x000000031800720c */ /* 0x000fe20003f06270 */
[----:B------:R-:W-:-:S12]  /*3d80*/  IMAD.MOV.U32 R7, RZ, RZ, R13 ;  /* 0x000000ffff077224 */ /* 0x000fd800078e000d */
[----:B------:R-:W-:Y:S05]  /*3d90*/  @P0 BRA `(.L_x_129) ;  /* 0x0000000000240947 */ /* 0x000fea0003800000 */
[----:B------:R-:W-:Y:S01]  /*3da0*/  ISETP.GE.U32.AND P0, PT, R8, R4, PT ;  /* 0x000000040800720c */ /* 0x000fe20003f06070 */
[----:B------:R-:W-:-:S03]  /*3db0*/  IMAD.MOV.U32 R7, RZ, RZ, R13 ;  /* 0x000000ffff077224 */ /* 0x000fc600078e000d */
[----:B------:R-:W-:-:S13]  /*3dc0*/  ISETP.GE.U32.AND.EX P0, PT, R9, R5, PT, P0 ;  /* 0x000000050900720c */ /* 0x000fda0003f06100 */
[----:B------:R-:W-:Y:S05]  /*3dd0*/  @!P0 BRA `(.L_x_129) ;  /* 0x0000000000148947 */ /* 0x000fea0003800000 */
[----:B------:R-:W-:Y:S01]  /*3de0*/  ISETP.GE.U32.AND P0, PT, R4, R8, PT ;  /* 0x000000080400720c */ /* 0x000fe20003f06070 */
[----:B------:R-:W-:-:S03]  /*3df0*/  IMAD.MOV.U32 R7, RZ, RZ, R25 ;  /* 0x000000ffff077224 */ /* 0x000fc600078e0019 */
[----:B------:R-:W-:-:S13]  /*3e00*/  ISETP.GE.U32.AND.EX P0, PT, R5, R9, PT, P0 ;  /* 0x000000090500720c */ /* 0x000fda0003f06100 */
[----:B------:R-:W-:-:S04]  /*3e10*/  @P0 ISETP.GE.AND P1, PT, R10, R6, PT ;  /* 0x000000060a00020c */ /* 0x000fc80003f26270 */
[----:B------:R-:W-:-:S09]  /*3e20*/  @P0 SEL R7, R13, R1, !P1 ;  /* 0x000000010d070207 */ /* 0x000fd20004800000 */
.L_x_129:
[----:B------:R-:W-:Y:S05]  /*3e30*/  BSYNC.RECONVERGENT B0 ;  /* 0x0000000000007941 */ /* 0x000fea0003800200 */
.L_x_128:
[----:B--2---:R-:W2:Y:S04]  /*3e40*/  LDL.64 R4, [R7] ;  /* 0x0000000007047983 */ /* 0x004ea80000100a00 */
[----:B--2---:R0:W-:Y:S04]  /*3e50*/  STL.64 [R1+0x50], R4 ;  /* 0x0000500401007387 */ /* 0x0041e80000100a00 */
[----:B------:R-:W2:Y:S01]  /*3e60*/  LDL R6, [R7+0x8] ;  /* 0x0000080007067983 */ /* 0x000ea20000100800 */
[----:B------:R-:W-:-:S03]  /*3e70*/  UISETP.GE.U32.AND UP0, UPT, UR5, 0x81, UPT ;  /* 0x000000810500788c */ /* 0x000fc6000bf06070 */
[----:B--2---:R0:W-:Y:S06]  /*3e80*/  STL [R1+0x58], R6 ;  /* 0x0000580601007387 */ /* 0x0041ec0000100800 */
[----:B------:R-:W-:Y:S05]  /*3e90*/  BRA.U !UP0, `(.L_x_130) ;  /* 0xfffffff108f87547 */ /* 0x000fea000b83ffff */
[----:B------:R-:W1:Y:S01]  /*3ea0*/  S2R R9, SR_TID.X ;  /* 0x0000000000097919 */ /* 0x000e620000002100 */
[----:B------:R-:W2:Y:S01]  /*3eb0*/  S2UR UR6, SR_CgaCtaId ;  /* 0x00000000000679c3 */ /* 0x000ea20000008800 */
[----:B------:R-:W3:Y:S01]  /*3ec0*/  LDCU.U8 UR4, c[0x0][0x380] ;  /* 0x00007000ff0477ac */ /* 0x000ee20008000000 */
[----:B------:R-:W4:Y:S01]  /*3ed0*/  S2R R8, SR_LANEID ;  /* 0x0000000000087919 */ /* 0x000f220000000000 */
[----:B------:R-:W-:Y:S01]  /*3ee0*/  UMOV UR5, 0x400 ;  /* 0x0000040000057882 */ /* 0x000fe20000000000 */
[----:B------:R-:W5:Y:S01]  /*3ef0*/  S2R R10, SR_TID.X ;  /* 0x00000000000a7919 */ /* 0x000f620000002100 */
[----:B------:R-:W0:Y:S01]  /*3f00*/  S2R R11, SR_CTAID.X ;  /* 0x00000000000b7919 */ /* 0x000e220000002500 */
[----:B---3--:R-:W-:-:S04]  /*3f10*/  UPRMT UR4, UR4, 0x8880, URZ ;  /* 0x0000888004047896 */ /* 0x008fc800080000ff */
[----:B------:R-:W-:Y:S02]  /*3f20*/  UISETP.NE.AND UP0, UPT, UR4, URZ, UPT ;  /* 0x000000ff0400728c */ /* 0x000fe4000bf05270 */
[----:B--2---:R-:W-:Y:S01]  /*3f30*/  ULEA UR5, UR6, UR5, 0x18 ;  /* 0x0000000506057291 */ /* 0x004fe2000f8ec0ff */
[----:B-1----:R-:W-:-:S05]  /*3f40*/  IMAD.SHL.U32 R3, R9, 0x4, RZ ;  /* 0x0000000409037824 */ /* 0x002fca00078e00ff */
[----:B------:R-:W-:-:S04]  /*3f50*/  LOP3.LUT R7, R3, 0xf80, RZ, 0xc0, !PT ;  /* 0x00000f8003077812 */ /* 0x000fc800078ec0ff */
[C---:B-----5:R-:W-:Y:S01]  /*3f60*/  LOP3.LUT R3, R7.reuse, 0x1f, R10, 0xf8, !PT ;  /* 0x0000001f07037812 */ /* 0x060fe200078ef80a */
[----:B----4-:R-:W-:Y:S02]  /*3f70*/  IMAD.IADD R16, R7, 0x1, R8 ;  /* 0x0000000107107824 */ /* 0x010fe400078e0208 */
[----:B0-----:R-:W-:-:S03]  /*3f80*/  IMAD.WIDE.U32 R28, R11, 0x400, RZ ;  /* 0x000004000b1c7825 */ /* 0x001fc600078e00ff */
[----:B------:R-:W-:Y:S01]  /*3f90*/  LEA R16, R16, UR5, 0x4 ;  /* 0x0000000510107c11 */ /* 0x000fe2000f8e20ff */
[C---:B------:R-:W-:Y:S02]  /*3fa0*/  VIADD R26, R3.reuse, 0x20 ;  /* 0x00000020031a7836 */ /* 0x040fe40000000000 */
[C---:B------:R-:W-:Y:S02]  /*3fb0*/  VIADD R25, R3.reuse, 0x40 ;  /* 0x0000004003197836 */ /* 0x040fe40000000000 */
[----:B------:R-:W-:Y:S02]  /*3fc0*/  VIADD R24, R3, 0x60 ;  /* 0x0000006003187836 */ /* 0x000fe40000000000 */
[----:B------:R-:W-:Y:S01]  /*3fd0*/  IMAD R27, R8, 0x30, R16 ;  /* 0x00000030081b7824 */ /* 0x000fe200078e0210 */
[----:B------:R-:W-:Y:S06]  /*3fe0*/  BAR.SYNC.DEFER_BLOCKING 0x0 ;  /* 0x0000000000007b1d */ /* 0x000fec0000010000 */
[----:B------:R-:W-:Y:S05]  /*3ff0*/  BRA.U !UP0, `(.L_x_131) ;  /* 0x0000000108b07547 */ /* 0x000fea000b800000 */
[----:B------:R-:W-:Y:S01]  /*4000*/  ISETP.NE.AND P0, PT, R9, RZ, PT ;  /* 0x000000ff0900720c */ /* 0x000fe20003f05270 */
[----:B------:R-:W-:Y:S01]  /*4010*/  STS.64 [R27], R18 ;  /* 0x000000121b007388 */ /* 0x000fe20000000a00 */
[----:B------:R-:W0:Y:S03]  /*4020*/  LDCU.64 UR4, c[0x0][0x398] ;  /* 0x00007300ff0477ac */ /* 0x000e260008000a00 */
[----:B------:R-:W-:Y:S04]  /*4030*/  STS.64 [R27+0x10], R14 ;  /* 0x0000100e1b007388 */ /* 0x000fe80000000a00 */
[----:B------:R-:W-:Y:S04]  /*4040*/  STS.64 [R27+0x20], R20 ;  /* 0x000020141b007388 */ /* 0x000fe80000000a00 */
[----:B------:R-:W-:Y:S04]  /*4050*/  STS.64 [R27+0x30], R4 ;  /* 0x000030041b007388 */ /* 0x000fe80000000a00 */
[----:B------:R-:W-:Y:S04]  /*4060*/  STS [R27+0x8], R12 ;  /* 0x0000080c1b007388 */ /* 0x000fe80000000800 */
[----:B------:R-:W-:Y:S04]  /*4070*/  STS [R27+0x18], R23 ;  /* 0x000018171b007388 */ /* 0x000fe80000000800 */
[----:B------:R-:W-:Y:S04]  /*4080*/  STS [R27+0x28], R22 ;  /* 0x000028161b007388 */ /* 0x000fe80000000800 */
[----:B------:R-:W-:Y:S01]  /*4090*/  STS [R27+0x38], R6 ;  /* 0x000038061b007388 */ /* 0x000fe20000000800 */
[----:B------:R-:W-:-:S03]  /*40a0*/  NOP ;  /* 0x0000000000007918 */ /* 0x000fc60000000000 */
[----:B------:R-:W1:Y:S04]  /*40b0*/  LDS.128 R4, [R16] ;  /* 0x0000000010047984 */ /* 0x000e680000000c00 */
[----:B------:R-:W2:Y:S04]  /*40c0*/  LDS.128 R8, [R16+0x200] ;  /* 0x0002000010087984 */ /* 0x000ea80000000c00 */
[----:B------:R-:W3:Y:S04]  /*40d0*/  LDS.128 R12, [R16+0x400] ;  /* 0x00040000100c7984 */ /* 0x000ee80000000c00 */
[----:B------:R-:W4:Y:S04]  /*40e0*/  LDS.128 R16, [R16+0x600] ;  /* 0x0006000010107984 */ /* 0x000f280000000c00 */
[----:B------:R-:W-:Y:S01]  /*40f0*/  @!P0 STS [R0+0x4000], R2 ;  /* 0x0040000200008388 */ /* 0x000fe20000000800 */
[----:B------:R-:W-:Y:S01]  /*4100*/  BAR.SYNC.DEFER_BLOCKING 0x0 ;  /* 0x0000000000007b1d */ /* 0x000fe20000010000 */
[----:B-1----:R-:W-:-:S05]  /*4110*/  IADD3 R7, P0, PT, R28, R3, RZ ;  /* 0x000000031c077210 */ /* 0x002fca0007f1e0ff */
[----:B------:R-:W-:Y:S01]  /*4120*/  STL.64 [R1+0x20], R4 ;  /* 0x0000200401007387 */ /* 0x000fe20000100a00 */
[----:B0-----:R-:W-:-:S03]  /*4130*/  LEA R20, P3, R7, UR4, 0x4 ;  /* 0x0000000407147c11 */ /* 0x001fc6000f8620ff */
[----:B------:R-:W0:Y:S01]  /*4140*/  LDS R23, [R0+0x4000] ;  /* 0x0040000000177984 */ /* 0x000e220000000800 */
[----:B------:R-:W-:-:S03]  /*4150*/  IMAD.X R28, RZ, RZ, R29, P0 ;  /* 0x000000ffff1c7224 */ /* 0x000fc600000e061d */
[----:B--2---:R1:W-:Y:S02]  /*4160*/  STL.64 [R1+0x30], R8 ;  /* 0x0000300801007387 */ /* 0x0043e40000100a00 */
[----:B------:R-:W-:Y:S02]  /*4170*/  LEA.HI.X R21, R7, UR5, R28, 0x4, P3 ;  /* 0x0000000507157c11 */ /* 0x000fe400098f241c */
[----:B---3--:R1:W-:Y:S04]  /*4180*/  STL.64 [R1+0x40], R12 ;  /* 0x0000400c01007387 */ /* 0x0083e80000100a00 */
[----:B------:R1:W-:Y:S04]  /*4190*/  STL [R1+0x28], R6 ;  /* 0x0000280601007387 */ /* 0x0003e80000100800 */
[----:B------:R1:W-:Y:S04]  /*41a0*/  STL [R1+0x38], R10 ;  /* 0x0000380a01007387 */ /* 0x0003e80000100800 */
[----:B------:R1:W-:Y:S04]  /*41b0*/  STL [R1+0x48], R14 ;  /* 0x0000480e01007387 */ /* 0x0003e80000100800 */
[----:B----4-:R1:W-:Y:S04]  /*41c0*/  STL.64 [R1+0x50], R16 ;  /* 0x0000501001007387 */ /* 0x0103e80000100a00 */
[----:B------:R1:W-:Y:S01]  /*41d0*/  STL [R1+0x58], R18 ;  /* 0x0000581201007387 */ /* 0x0003e20000100800 */
[----:B0-----:R-:W-:-:S02]  /*41e0*/  ISETP.GE.AND P0, PT, R3, R23, PT ;  /* 0x000000170300720c */ /* 0x001fc40003f06270 */
[-C--:B------:R-:W-:Y:S02]  /*41f0*/  ISETP.GE.AND P1, PT, R26, R23.reuse, PT ;  /* 0x000000171a00720c */ /* 0x080fe40003f26270 */
[----:B------:R-:W-:-:S09]  /*4200*/  ISETP.GE.AND P2, PT, R25, R23, PT ;  /* 0x000000171900720c */ /* 0x000fd20003f46270 */
        /* <DEDUP_REMOVED lines=11> */
.L_x_131:
[----:B------:R-:W0:Y:S01]  /*42c0*/  S2R R7, SR_TID.X ;  /* 0x0000000000077919 */ /* 0x000e220000002100 */
[----:B------:R-:W1:Y:S01]  /*42d0*/  LDCU.64 UR4, c[0x0][0x3b0] ;  /* 0x00007600ff0477ac */ /* 0x000e620008000a00 */
[----:B------:R-:W-:Y:S04]  /*42e0*/  STS.64 [R27], R18 ;  /* 0x000000121b007388 */ /* 0x000fe80000000a00 */
[----:B------:R-:W-:Y:S04]  /*42f0*/  STS.64 [R27+0x10], R14 ;  /* 0x0000100e1b007388 */ /* 0x000fe80000000a00 */
[----:B------:R-:W-:Y:S04]  /*4300*/  STS.64 [R27+0x20], R20 ;  /* 0x000020141b007388 */ /* 0x000fe80000000a00 */
[----:B------:R-:W-:Y:S04]  /*4310*/  STS.64 [R27+0x30], R4 ;  /* 0x000030041b007388 */ /* 0x000fe80000000a00 */
[----:B------:R-:W-:Y:S04]  /*4320*/  STS [R27+0x8], R12 ;  /* 0x0000080c1b007388 */ /* 0x000fe80000000800 */
[----:B------:R-:W-:Y:S04]  /*4330*/  STS [R27+0x18], R23 ;  /* 0x000018171b007388 */ /* 0x000fe80000000800 */
[----:B------:R-:W-:Y:S01]  /*4340*/  STS [R27+0x28], R22 ;  /* 0x000028161b007388 */ /* 0x000fe20000000800 */
[----:B0-----:R-:W-:-:S03]  /*4350*/  ISETP.NE.AND P0, PT, R7, RZ, PT ;  /* 0x000000ff0700720c */ /* 0x001fc60003f05270 */
[----:B------:R-:W-:Y:S01]  /*4360*/  STS [R27+0x38], R6 ;  /* 0x000038061b007388 */ /* 0x000fe20000000800 */
[----:B------:R-:W-:-:S03]  /*4370*/  NOP ;  /* 0x0000000000007918 */ /* 0x000fc60000000000 */
[----:B------:R-:W0:Y:S04]  /*4380*/  LDS.128 R4, [R16] ;  /* 0x0000000010047984 */ /* 0x000e280000000c00 */
[----:B------:R-:W2:Y:S04]  /*4390*/  LDS.128 R8, [R16+0x200] ;  /* 0x0002000010087984 */ /* 0x000ea80000000c00 */
[----:B------:R-:W3:Y:S04]  /*43a0*/  LDS.128 R12, [R16+0x400] ;  /* 0x00040000100c7984 */ /* 0x000ee80000000c00 */
[----:B------:R-:W4:Y:S04]  /*43b0*/  LDS.128 R16, [R16+0x600] ;  /* 0x0006000010107984 */ /* 0x000f280000000c00 */
[----:B------:R-:W-:Y:S01]  /*43c0*/  @!P0 STS [R0+0x4000], R2 ;  /* 0x0040000200008388 */ /* 0x000fe20000000800 */
[----:B------:R-:W-:Y:S01]  /*43d0*/  BAR.SYNC.DEFER_BLOCKING 0x0 ;  /* 0x0000000000007b1d */ /* 0x000fe20000010000 */
[----:B0-----:R-:W-:-:S05]  /*43e0*/  IADD3 R7, P0, PT, R28, R3, RZ ;  /* 0x000000031c077210 */ /* 0x001fca0007f1e0ff */
[----:B------:R-:W-:Y:S01]  /*43f0*/  STL.64 [R1+0x20], R4 ;  /* 0x0000200401007387 */ /* 0x000fe20000100a00 */
[----:B-1----:R-:W-:-:S03]  /*4400*/  LEA R20, P3, R7, UR4, 0x4 ;  /* 0x0000000407147c11 */ /* 0x002fc6000f8620ff */
        /* <DEDUP_REMOVED lines=12> */
[-C--:B------:R-:W-:Y:S02]  /*44d0*/  ISETP.GE.AND P2, PT, R25, R23.reuse, PT ;  /* 0x000000171900720c */ /* 0x080fe40003f46270 */
[----:B------:R-:W-:-:S07]  /*44e0*/  ISETP.GE.AND P3, PT, R24, R23, PT ;  /* 0x000000171800720c */ /* 0x000fce0003f66270 */
        /* <DEDUP_REMOVED lines=10> */
.L_x_132:
        /* <DEDUP_REMOVED lines=15> */
.L_x_424:


//--------------------- .text._ZN3cub18CUB_300001_SM_10006detail10merge_sort26DeviceMergeSortMergeKernelINS2_10policy_hubIPN4cuda3std3__44pairImiEEE9Policy600ESA_PNS0_8NullTypeESA_SE_jNS7_4lessIS9_EES9_SD_EEvbT2_T3_T4_PT6_PT7_T5_PSJ_SJ_NS1_7vsmem_tE --------------------------
	.section	.text._ZN3cub18CUB_300001_SM_10006detail10merge_sort26DeviceMergeSortMergeKernelINS2_10policy_hubIPN4cuda3std3__44pairImiEEE9Policy600ESA_PNS0_8NullTypeESA_SE_jNS7_4lessIS9_EES9_SD_EEvbT2_T3_T4_PT6_PT7_T5_PSJ_SJ_NS1_7vsmem_tE,"ax",@progbits
	.align	128
        .global         _ZN3cub18CUB_300001_SM_10006detail10merge_sort26DeviceMergeSortMergeKernelINS2_10policy_hubIPN4cuda3std3__44pairImiEEE9Policy600ESA_PNS0_8NullTypeESA_SE_jNS7_4lessIS9_EES9_SD_EEvbT2_T3_T4_PT6_PT7_T5_PSJ_SJ_NS1_7vsmem_tE
        .type           _ZN3cub18CUB_300001_SM_10006detail10merge_sort26DeviceMergeSortMergeKernelINS2_10policy_hubIPN4cuda3std3__44pairImiEEE9Policy600ESA_PNS0_8NullTypeESA_SE_jNS7_4lessIS9_EES9_SD_EEvbT2_T3_T4_PT6_PT7_T5_PSJ_SJ_NS1_7vsmem_tE,@function
        .size           _ZN3cub18CUB_300001_SM_10006detail10merge_sort26DeviceMergeSortMergeKernelINS2_10policy_hubIPN4cuda3std3__44pairImiEEE9Policy600ESA_PNS0_8NullTypeESA_SE_jNS7_4lessIS9_EES9_SD_EEvbT2_T3_T4_PT6_PT7_T5_PSJ_SJ_NS1_7vsmem_tE,(.L_x_425 - _ZN3cub18CUB_300001_SM_10006detail10merge_sort26DeviceMergeSortMergeKernelINS2_10policy_hubIPN4cuda3std3__44pairImiEEE9Policy600ESA_PNS0_8NullTypeESA_SE_jNS7_4lessIS9_EES9_SD_EEvbT2_T3_T4_PT6_PT7_T5_PSJ_SJ_NS1_7vsmem_tE)
        .other          _ZN3cub18CUB_300001_SM_10006detail10merge_sort26DeviceMergeSortMergeKernelINS2_10policy_hubIPN4cuda3std3__44pairImiEEE9Policy600ESA_PNS0_8NullTypeESA_SE_jNS7_4lessIS9_EES9_SD_EEvbT2_T3_T4_PT6_PT7_T5_PSJ_SJ_NS1_7vsmem_tE,@"STO_CUDA_ENTRY STV_DEFAULT"
_ZN3cub18CUB_300001_SM_10006detail10merge_sort26DeviceMergeSortMergeKernelINS2_10policy_hubIPN4cuda3std3__44pairImiEEE9Policy600ESA_PNS0_8NullTypeESA_SE_jNS7_4lessIS9_EES9_SD_EEvbT2_T3_T4_PT6_PT7_T5_PSJ_SJ_NS1_7vsmem_tE:
.text._ZN3cub18CUB_300001_SM_10006detail10merge_sort26DeviceMergeSortMergeKernelINS2_10policy_hubIPN4cuda3std3__44pairImiEEE9Policy600ESA_PNS0_8NullTypeESA_SE_jNS7_4lessIS9_EES9_SD_EEvbT2_T3_T4_PT6_PT7_T5_PSJ_SJ_NS1_7vsmem_tE:
[----:B------:R-:W-:Y:S01]  /*0000*/  LDC R1, c[0x0][0x37c] ;  /* 0x0000df00ff017b82 */ /* 0x000fe20000000800 */
[----:B------:R-:W0:Y:S01]  /*0010*/  S2R R11, SR_CTAID.X ;  /* 0x00000000000b7919 */ /* 0x000e220000002500 */
[----:B------:R-:W1:Y:S06]  /*0020*/  LDCU UR4, c[0x0][0x370] ;  /* 0x00006e00ff0477ac */ /* 0x000e6c0008000800 */
[----:B------:R-:W2:Y:S01]  /*0030*/  LDC R9, c[0x0][0x3c0] ;  /* 0x0000f000ff097b82 */ /* 0x000ea20000000800 */
[----:B------:R-:W3:Y:S01]  /*0040*/  S2R R2, SR_TID.X ;  /* 0x0000000000027919 */ /* 0x000ee20000002100 */
[----:B------:R-:W4:Y:S01]  /*0050*/  LDCU.64 UR8, c[0x0][0x358] ;  /* 0x00006b00ff0877ac */ /* 0x000f220008000a00 */
[----:B-1----:R-:W-:Y:S01]  /*0060*/  UIADD3 UR4, UPT, UPT, UR4, -0x1, URZ ;  /* 0xffffffff04047890 */ /* 0x002fe2000fffe0ff */
[----:B--2---:R-:W-:-:S05]  /*0070*/  IMAD.SHL.U32 R3, R9, 0x200, RZ ;  /* 0x0000020009037824 */ /* 0x004fca00078e00ff */
[C---:B0-----:R-:W-:Y:S01]  /*0080*/  ISETP.GE.U32.AND P0, PT, R11.reuse, UR4, PT ;  /* 0x000000040b007c0c */ /* 0x041fe2000bf06070 */
[----:B------:R-:W-:-:S12]  /*0090*/  IMAD.SHL.U32 R0, R11, 0x400, RZ ;  /* 0x000004000b007824 */ /* 0x000fd800078e00ff */
[----:B---34-:R-:W-:Y:S05]  /*00a0*/  @P0 BRA `(.L_x_133) ;  /* 0x0000001000f80947 */ /* 0x018fea0003800000 */
[----:B------:R-:W0:Y:S01]  /*00b0*/  LDC.64 R4, c[0x0][0x3b8] ;  /* 0x0000ee00ff047b82 */ /* 0x000e220000000a00 */
[----:B------:R-:W-:Y:S01]  /*00c0*/  IMAD.MOV R12, RZ, RZ, -R9 ;  /* 0x000000ffff0c7224 */ /* 0x000fe200078e0a09 */
[----:B------:R-:W1:Y:S06]  /*00d0*/  LDCU.U8 UR4, c[0x0][0x380] ;  /* 0x00007000ff0477ac */ /* 0x000e6c0008000000 */
[----:B------:R-:W2:Y:S01]  /*00e0*/  LDC R14, c[0x0][0x398] ;  /* 0x0000e600ff0e7b82 */ /* 0x000ea20000000800 */
[----:B0-----:R-:W-:-:S05]  /*00f0*/  IMAD.WIDE.U32 R4, R11, 0x4, R4 ;  /* 0x000000040b047825 */ /* 0x001fca00078e0004 */
[----:B------:R-:W3:Y:S04]  /*0100*/  LDG.E R8, desc[UR8][R4.64+0x4] ;  /* 0x0000040804087981 */ /* 0x000ee8000c1e1900 */
[----:B------:R2:W4:Y:S01]  /*0110*/  LDG.E R6, desc[UR8][R4.64] ;  /* 0x0000000804067981 */ /* 0x000522000c1e1900 */
[----:B------:R-:W-:Y:S01]  /*0120*/  LOP3.LUT R7, R11, R12, RZ, 0xc0, !PT ;  /* 0x0000000c0b077212 */ /* 0x000fe200078ec0ff */
[----:B-1----:R-:W-:Y:S01]  /*0130*/  UPRMT UR4, UR4, 0x8880, URZ ;  /* 0x0000888004047896 */ /* 0x002fe200080000ff */
[----:B------:R-:W-:-:S03]  /*0140*/  ACQBULK ;  /* 0x000000000000782e */ /* 0x000fc60000000000 */
[----:B------:R-:W-:Y:S01]  /*0150*/  IMAD.IADD R9, R11, 0x1, -R7 ;  /* 0x000000010b097824 */ /* 0x000fe200078e0a07 */
[----:B------:R-:W-:Y:S01]  /*0160*/  UISETP.NE.AND UP0, UPT, UR4, URZ, UPT ;  /* 0x000000ff0400728c */ /* 0x000fe2000bf05270 */
[----:B------:R-:W-:Y:S02]  /*0170*/  IMAD.SHL.U32 R7, R7, 0x400, RZ ;  /* 0x0000040007077824 */ /* 0x000fe400078e00ff */
[----:B------:R-:W-:Y:S01]  /*0180*/  IMAD.SHL.U32 R10, R9, 0x400, RZ ;  /* 0x00000400090a7824 */ /* 0x000fe200078e00ff */
[----:B------:R-:W-:Y:S01]  /*0190*/  LOP3.LUT R9, R11, R12, RZ, 0xfc, !PT ;  /* 0x0000000c0b097212 */ /* 0x000fe200078efcff */
[----:B--2---:R-:W-:-:S03]  /*01a0*/  IMAD.IADD R4, R14, 0x1, -R7 ;  /* 0x000000010e047824 */ /* 0x004fc600078e0a07 */
[C---:B------:R-:W-:Y:S02]  /*01b0*/  ISETP.NE.AND P0, PT, R10.reuse, -0x400, PT ;  /* 0xfffffc000a00780c */ /* 0x040fe40003f05270 */
[----:B------:R-:W-:Y:S02]  /*01c0*/  ISETP.NE.AND P1, PT, R9, -0x1, PT ;  /* 0xffffffff0900780c */ /* 0x000fe40003f25270 */
[----:B------:R-:W-:Y:S01]  /*01d0*/  LOP3.LUT R9, R3, 0xfffffc00, RZ, 0xc0, !PT ;  /* 0xfffffc0003097812 */ /* 0x000fe200078ec0ff */
[----:B------:R-:W-:-:S03]  /*01e0*/  VIADD R3, R10, 0x3ff ;  /* 0x000003ff0a037836 */ /* 0x000fc60000000000 */
[----:B------:R-:W-:-:S05]  /*01f0*/  VIMNMX.U32 R12, PT, PT, R9, R4, !PT ;  /* 0x00000004090c7248 */ /* 0x000fca0007fe0000 */
[----:B------:R-:W-:Y:S02]  /*0200*/  @P0 VIADD R3, R10, 0x400 ;  /* 0x000004000a030836 */ /* 0x000fe40000000000 */
[----:B------:R-:W-:Y:S02]  /*0210*/  IMAD.IADD R12, R12, 0x1, -R9 ;  /* 0x000000010c0c7824 */ /* 0x000fe400078e0a09 */
[----:B---3--:R-:W-:-:S04]  /*0220*/  IMAD.IADD R8, R8, 0x1, -R7 ;  /* 0x0000000108087824 */ /* 0x008fc800078e0a07 */
[----:B------:R-:W-:Y:S01]  /*0230*/  IMAD.IADD R14, R3, 0x1, -R8 ;  /* 0x00000001030e7824 */ /* 0x000fe200078e0a08 */
[----:B------:R-:W-:Y:S01]  /*0240*/  @!P1 VIMNMX.U32 R8, PT, PT, R9, R4, PT ;  /* 0x0000000409089248 */ /* 0x000fe20003fe0000 */
[----:B----4-:R-:W-:-:S03]  /*0250*/  IMAD.IADD R11, R6, 0x1, -R7 ;  /* 0x00000001060b7824 */ /* 0x010fc600078e0a07 */
[----:B------:R-:W-:Y:S01]  /*0260*/  SEL R5, R9, R14, !P1 ;  /* 0x0000000e09057207 */ /* 0x000fe20004800000 */
[----:B------:R-:W-:Y:S01]  /*0270*/  IMAD.IADD R3, R8, 0x1, -R11 ;  /* 0x0000000108037824 */ /* 0x000fe200078e0a0b */
[----:B------:R-:W-:Y:S02]  /*0280*/  VIADDMNMX.U32 R4, R10, -R11, R12, PT ;  /* 0x8000000b0a047246 */ /* 0x000fe4000380000c */
[----:B------:R-:W-:Y:S01]  /*0290*/  VIMNMX.U32 R5, PT, PT, R12, R5, PT ;  /* 0x000000050c057248 */ /* 0x000fe20003fe0000 */
[----:B------:R-:W-:Y:S06]  /*02a0*/  BRA.U !UP0, `(.L_x_134) ;  /* 0x0000000108907547 */ /* 0x000fec000b800000 */
[----:B------:R-:W-:Y:S01]  /*02b0*/  IMAD.IADD R6, R2, 0x1, -R3 ;  /* 0x0000000102067824 */ /* 0x000fe200078e0a03 */
[----:B------:R-:W0:Y:S01]  /*02c0*/  LDCU.64 UR4, c[0x0][0x388] ;  /* 0x00007100ff0477ac */ /* 0x000e220008000a00 */
[----:B------:R-:W-:Y:S01]  /*02d0*/  IADD3 R9, P0, P1, R4, R7, R9 ;  /* 0x0000000704097210 */ /* 0x000fe2000791e009 */
[C---:B------:R-:W-:Y:S01]  /*02e0*/  VIADD R8, R2.reuse, 0x100 ;  /* 0x0000010002087836 */ /* 0x040fe20000000000 */
[----:B------:R-:W-:Y:S02]  /*02f0*/  IADD3 R7, P2, P3, R2, R11, R7 ;  /* 0x0000000b02077210 */ /* 0x000fe40007b5e007 */
[----:B------:R-:W-:Y:S02]  /*0300*/  IADD3 R9, P4, PT, R6, R9, RZ ;  /* 0x0000000906097210 */ /* 0x000fe40007f9e0ff */
[----:B------:R-:W-:Y:S02]  /*0310*/  IADD3.X R13, PT, PT, RZ, RZ, RZ, P0, P1 ;  /* 0x000000ffff0d7210 */ /* 0x000fe400007e24ff */
[----:B------:R-:W-:Y:S01]  /*0320*/  ISETP.GE.AND P1, PT, R8, R3, PT ;  /* 0x000000030800720c */ /* 0x000fe20003f26270 */
[----:B------:R-:W-:Y:S01]  /*0330*/  VIADD R8, R2, 0x300 ;  /* 0x0000030002087836 */ /* 0x000fe20000000000 */
[----:B------:R-:W-:Y:S01]  /*0340*/  LEA.HI.X.SX32 R10, R6, R13, 0x1, P4 ;  /* 0x0000000d060a7211 */ /* 0x000fe200020f0eff */
[----:B------:R-:W-:Y:S01]  /*0350*/  VIADD R6, R2, 0x200 ;  /* 0x0000020002067836 */ /* 0x000fe20000000000 */
[----:B------:R-:W-:-:S02]  /*0360*/  IADD3.X R12, PT, PT, RZ, RZ, RZ, P2, P3 ;  /* 0x000000ffff0c7210 */ /* 0x000fc400017e64ff */
        /* <DEDUP_REMOVED lines=24> */
.L_x_134:
[----:B------:R-:W0:Y:S01]  /*04f0*/  LDCU.64 UR4, c[0x0][0x3a0] ;  /* 0x00007400ff0477ac */ /* 0x000e220008000a00 */
[----:B------:R-:W-:Y:S01]  /*0500*/  IADD3 R9, P0, P1, R4, R7, R9 ;  /* 0x0000000704097210 */ /* 0x000fe2000791e009 */
[C---:B------:R-:W-:Y:S01]  /*0510*/  VIADD R10, R2.reuse, 0x100 ;  /* 0x00000100020a7836 */ /* 0x040fe20000000000 */
[C---:B------:R-:W-:Y:S01]  /*0520*/  IADD3 R7, P2, P3, R2.reuse, R11, R7 ;  /* 0x0000000b02077210 */ /* 0x040fe20007b5e007 */
[C---:B------:R-:W-:Y:S01]  /*0530*/  IMAD.IADD R8, R2.reuse, 0x1, -R3 ;  /* 0x0000000102087824 */ /* 0x040fe200078e0a03 */
[----:B------:R-:W-:Y:S01]  /*0540*/  IADD3.X R6, PT, PT, RZ, RZ, RZ, P0, P1 ;  /* 0x000000ffff067210 */ /* 0x000fe200007e24ff */
[----:B------:R-:W-:Y:S01]  /*0550*/  VIADD R12, R2, 0x300 ;  /* 0x00000300020c7836 */ /* 0x000fe20000000000 */
[----:B------:R-:W-:Y:S01]  /*0560*/  ISETP.GE.AND P0, PT, R10, R3, PT ;  /* 0x000000030a00720c */ /* 0x000fe20003f06270 */
[----:B------:R-:W-:Y:S01]  /*0570*/  VIADD R10, R2, 0x200 ;  /* 0x00000200020a7836 */ /* 0x000fe20000000000 */
[----:B------:R-:W-:Y:S02]  /*0580*/  IADD3 R9, P4, PT, R8, R9, RZ ;  /* 0x0000000908097210 */ /* 0x000fe40007f9e0ff */
[----:B------:R-:W-:-:S02]  /*0590*/  ISETP.GE.AND P1, PT, R2, R3, PT ;  /* 0x000000030200720c */ /* 0x000fc40003f26270 */
[----:B------:R-:W-:Y:S02]  /*05a0*/  LEA.HI.X.SX32 R8, R8, R6, 0x1, P4 ;  /* 0x0000000608087211 */ /* 0x000fe400020f0eff */
[-C--:B------:R-:W-:Y:S02]  /*05b0*/  ISETP.GE.AND P4, PT, R10, R3.reuse, PT ;  /* 0x000000030a00720c */ /* 0x080fe40003f86270 */
[----:B------:R-:W-:Y:S02]  /*05c0*/  ISETP.GE.AND P5, PT, R12, R3, PT ;  /* 0x000000030c00720c */ /* 0x000fe40003fa6270 */
[----:B------:R-:W-:Y:S02]  /*05d0*/  IADD3.X R6, PT, PT, RZ, RZ, RZ, P2, P3 ;  /* 0x000000ffff067210 */ /* 0x000fe400017e64ff */
[----:B0-----:R-:W-:Y:S02]  /*05e0*/  LEA R14, P2, R7, UR4, 0x4 ;  /* 0x00000004070e7c11 */ /* 0x001fe4000f8420ff */
[----:B------:R-:W-:-:S02]  /*05f0*/  LEA R16, P3, R9, UR4, 0x4 ;  /* 0x0000000409107c11 */ /* 0x000fc4000f8620ff */
        /* <DEDUP_REMOVED lines=18> */
.L_x_135:
[----:B------:R-:W2:Y:S01]  /*0720*/  S2UR UR5, SR_CgaCtaId ;  /* 0x00000000000579c3 */ /* 0x000ea20000008800 */
[----:B------:R-:W-:Y:S01]  /*0730*/  UMOV UR4, 0x400 ;  /* 0x0000040000047882 */ /* 0x000fe20000000000 */
[----:B------:R-:W-:Y:S01]  /*0740*/  IMAD.IADD R4, R5, 0x1, -R4 ;  /* 0x0000000105047824 */ /* 0x000fe200078e0a04 */
[----:B--2---:R-:W-:-:S06]  /*0750*/  ULEA UR4, UR5, UR4, 0x18 ;  /* 0x0000000405047291 */ /* 0x004fcc000f8ec0ff */
[----:B01----:R-:W-:-:S05]  /*0760*/  LEA R15, R2, UR4, 0x4 ;  /* 0x00000004020f7c11 */ /* 0x003fca000f8e20ff */
[----:B-----5:R-:W-:Y:S04]  /*0770*/  STS.64 [R15], R8 ;  /* 0x000000080f007388 */ /* 0x020fe80000000a00 */
[----:B------:R-:W-:Y:S04]  /*0780*/  STS.64 [R15+0x1000], R6 ;  /* 0x001000060f007388 */ /* 0x000fe80000000a00 */
[----:B------:R0:W-:Y:S04]  /*0790*/  STS.64 [R15+0x2000], R10 ;  /* 0x0020000a0f007388 */ /* 0x0001e80000000a00 */
[----:B------:R1:W-:Y:S04]  /*07a0*/  STS.64 [R15+0x3000], R12 ;  /* 0x0030000c0f007388 */ /* 0x0003e80000000a00 */
[----:B------:R2:W-:Y:S04]  /*07b0*/  STS [R15+0x8], R18 ;  /* 0x000008120f007388 */ /* 0x0005e80000000800 */
[----:B------:R2:W-:Y:S04]  /*07c0*/  STS [R15+0x1008], R19 ;  /* 0x001008130f007388 */ /* 0x0005e80000000800 */
[----:B------:R2:W-:Y:S04]  /*07d0*/  STS [R15+0x2008], R20 ;  /* 0x002008140f007388 */ /* 0x0005e80000000800 */
[----:B------:R2:W-:Y:S01]  /*07e0*/  STS [R15+0x3008], R21 ;  /* 0x003008150f007388 */ /* 0x0005e20000000800 */
[----:B------:R-:W-:Y:S01]  /*07f0*/  BAR.SYNC.DEFER_BLOCKING 0x0 ;  /* 0x0000000000007b1d */ /* 0x000fe20000010000 */
[----:B0-----:R-:W-:-:S07]  /*0800*/  IMAD.IADD R11, R3, 0x1, R4 ;  /* 0x00000001030b7824 */ /* 0x001fce00078e0204 */
[----:B------:R-:W-:Y:S01]  /*0810*/  PREEXIT ;  /* 0x000000000000782d */ /* 0x000fe20000000000 */
[----:B------:R-:W-:Y:S01]  /*0820*/  IMAD.SHL.U32 R10, R2, 0x4, RZ ;  /* 0x00000004020a7824 */ /* 0x000fe200078e00ff */
[----:B------:R-:W-:Y:S04]  /*0830*/  BSSY.RECONVERGENT B0, `(.L_x_136) ;  /* 0x000001f000007945 */ /* 0x000fe80003800200 */
[----:B------:R-:W-:-:S04]  /*0840*/  VIMNMX R14, PT, PT, R11, R10, PT ;  /* 0x0000000a0b0e7248 */ /* 0x000fc80003fe0100 */
[C---:B------:R-:W-:Y:S01]  /*0850*/  ISETP.GE.AND P0, PT, R14.reuse, R4, PT ;  /* 0x000000040e00720c */ /* 0x040fe20003f06270 */
[----:B-1----:R-:W-:Y:S01]  /*0860*/  IMAD.IADD R12, R14, 0x1, -R4 ;  /* 0x000000010e0c7824 */ /* 0x002fe200078e0a04 */
[----:B------:R-:W-:-:S04]  /*0870*/  VIMNMX R5, PT, PT, R3, R14, PT ;  /* 0x0000000e03057248 */ /* 0x000fc80003fe0100 */
[----:B------:R-:W-:-:S04]  /*0880*/  SEL R12, R12, RZ, P0 ;  /* 0x000000ff0c0c7207 */ /* 0x000fc80000000000 */
[----:B------:R-:W-:-:S13]  /*0890*/  ISETP.GE.AND P0, PT, R12, R5, PT ;  /* 0x000000050c00720c */ /* 0x000fda0003f06270 */
[----:B--2---:R-:W-:Y:S05]  /*08a0*/  @P0 BRA `(.L_x_137) ;  /* 0x00000000005c0947 */ /* 0x004fea0003800000 */
[----:B------:R-:W-:Y:S02]  /*08b0*/  IMAD.MOV.U32 R9, RZ, RZ, R5 ;  /* 0x000000ffff097224 */ /* 0x000fe400078e0005 */
[----:B------:R-:W-:-:S07]  /*08c0*/  IMAD.IADD R15, R3, 0x1, R14 ;  /* 0x00000001030f7824 */ /* 0x000fce00078e020e */
.L_x_138:
[----:B------:R-:W-:Y:S01]  /*08d0*/  IMAD.IADD R4, R9, 0x1, -R12 ;  /* 0x0000000109047824 */ /* 0x000fe200078e0a0c */
[----:B------:R-:W-:-:S04]  /*08e0*/  PLOP3.LUT P1, PT, PT, PT, PT, 0x8, 0x80 ;  /* 0x000000000080781c */ /* 0x000fc80003f2e170 */
[----:B------:R-:W-:-:S04]  /*08f0*/  LEA.HI R5, R4, R4, RZ, 0x1 ;  /* 0x0000000404057211 */ /* 0x000fc800078f08ff */
[----:B------:R-:W-:-:S04]  /*0900*/  LEA.HI.SX32 R16, R5, R12, 0x1f ;  /* 0x0000000c05107211 */ /* 0x000fc800078ffaff */
[----:B------:R-:W-:Y:S02]  /*0910*/  LOP3.LUT R4, RZ, R16, RZ, 0x33, !PT ;  /* 0x00000010ff047212 */ /* 0x000fe400078e33ff */
[----:B------:R-:W-:-:S03]  /*0920*/  LEA R17, R16, UR4, 0x4 ;  /* 0x0000000410117c11 */ /* 0x000fc6000f8e20ff */
[----:B------:R-:W-:-:S05]  /*0930*/  IMAD.IADD R4, R15, 0x1, R4 ;  /* 0x000000010f047824 */ /* 0x000fca00078e0204 */
        /* <DEDUP_REMOVED lines=14> */
.L_x_137:
[----:B------:R-:W-:Y:S05]  /*0a20*/  BSYNC.RECONVERGENT B0 ;  /* 0x0000000000007941 */ /* 0x000fea0003800200 */
.L_x_136:
[----:B------:R-:W-:Y:S01]  /*0a30*/  IADD3 R18, PT, PT, R3, R14, -R12 ;  /* 0x0000000e03127210 */ /* 0x000fe20007ffe80c */
[----:B------:R-:W-:Y:S01]  /*0a40*/  BSSY.RECONVERGENT B0, `(.L_x_139) ;  /* 0x0000011000007945 */ /* 0x000fe20003800200 */
[----:B------:R-:W-:Y:S02]  /*0a50*/  LEA R13, R12, UR4, 0x4 ;  /* 0x000000040c0d7c11 */ /* 0x000fe4000f8e20ff */
        /* <DEDUP_REMOVED lines=15> */
.L_x_140:
[----:B------:R-:W-:Y:S05]  /*0b50*/  BSYNC.RECONVERGENT B0 ;  /* 0x0000000000007941 */ /* 0x000fea0003800200 */
.L_x_139:
        /* <DEDUP_REMOVED lines=24> */
.L_x_142:
[----:B------:R-:W-:Y:S05]  /*0ce0*/  BSYNC.RECONVERGENT B0 ;  /* 0x0000000000007941 */ /* 0x000fea0003800200 */
.L_x_141:
[----:B------:R-:W-:Y:S01]  /*0cf0*/  @!P0 IMAD.MOV R20, RZ, RZ, R16 ;  /* 0x000000ffff148224 */ /* 0x000fe200078e0210 */
[----:B------:R-:W-:Y:S01]  /*0d00*/  BSSY.RECONVERGENT B0, `(.L_x_143) ;  /* 0x0000017000007945 */ /* 0x000fe20003800200 */
[----:B------:R-:W-:Y:S01]  /*0d10*/  @P0 IMAD.MOV R24, RZ, RZ, R18 ;  /* 0x000000ffff180224 */ /* 0x000fe200078e0212 */
[----:B--23--:R-:W-:Y:S01]  /*0d20*/  SEL R12, R4, R6, P0 ;  /* 0x00000006040c7207 */ /* 0x00cfe20000000000 */
[C---:B------:R-:W-:Y:S01]  /*0d30*/  VIADD R18, R20.reuse, 0x1 ;  /* 0x0000000114127836 */ /* 0x040fe20000000000 */
[----:B------:R-:W-:Y:S01]  /*0d40*/  ISETP.GE.AND P1, PT, R20, R11, PT ;  /* 0x0000000b1400720c */ /* 0x000fe20003f26270 */
[C---:B------:R-:W-:Y:S01]  /*0d50*/  VIADD R26, R24.reuse, 0x1 ;  /* 0x00000001181a7836 */ /* 0x040fe20000000000 */
[----:B------:R-:W-:Y:S02]  /*0d60*/  @!P0 LEA R16, R24, UR4, 0x4 ;  /* 0x0000000418108c11 */ /* 0x000fe4000f8e20ff */
[----:B01----:R-:W-:Y:S02]  /*0d70*/  @P0 LEA R17, R20, UR4, 0x4 ;  /* 0x0000000414110c11 */ /* 0x003fe4000f8e20ff */
        /* <DEDUP_REMOVED lines=15> */
.L_x_144:
[----:B------:R-:W-:Y:S05]  /*0e70*/  BSYNC.RECONVERGENT B0 ;  /* 0x0000000000007941 */ /* 0x000fea0003800200 */
.L_x_143:
[----:B------:R-:W-:Y:S01]  /*0e80*/  @!P0 IMAD.MOV R18, RZ, RZ, R20 ;  /* 0x000000ffff128224 */ /* 0x000fe200078e0214 */
[----:B------:R-:W-:Y:S01]  /*0e90*/  BSSY.RECONVERGENT B0, `(.L_x_145) ;  /* 0x0000015000007945 */ /* 0x000fe20003800200 */
[----:B------:R-:W-:Y:S01]  /*0ea0*/  @P0 IMAD.MOV R26, RZ, RZ, R24 ;  /* 0x000000ffff1a0224 */ /* 0x000fe200078e0218 */
[----:B012---:R-:W-:Y:S02]  /*0eb0*/  SEL R16, R4, R6, P0 ;  /* 0x0000000604107207 */ /* 0x007fe40000000000 */
[----:B------:R-:W-:Y:S02]  /*0ec0*/  ISETP.GE.AND P1, PT, R18, R11, PT ;  /* 0x0000000b1200720c */ /* 0x000fe40003f26270 */
[----:B------:R-:W-:Y:S02]  /*0ed0*/  @!P0 LEA R19, R26, UR4, 0x4 ;  /* 0x000000041a138c11 */ /* 0x000fe4000f8e20ff */
[----:B------:R-:W-:Y:S02]  /*0ee0*/  @P0 LEA R20, R18, UR4, 0x4 ;  /* 0x0000000412140c11 */ /* 0x000fe4000f8e20ff */
[----:B------:R-:W-:-:S02]  /*0ef0*/  SEL R17, R5, R7, P0 ;  /* 0x0000000705117207 */ /* 0x000fc40000000000 */
[----:B---34-:R-:W-:Y:S01]  /*0f00*/  SEL R24, R14, R15, P0 ;  /* 0x0000000f0e187207 */ /* 0x018fe20000000000 */
[----:B------:R0:W1:Y:S04]  /*0f10*/  @!P0 LDS.64 R6, [R19] ;  /* 0x0000000013068984 */ /* 0x0000680000000a00 */
[----:B------:R0:W2:Y:S04]  /*0f20*/  @P0 LDS.64 R4, [R20] ;  /* 0x0000000014040984 */ /* 0x0000a80000000a00 */
[----:B------:R0:W3:Y:S04]  /*0f30*/  @!P0 LDS R15, [R19+0x8] ;  /* 0x00000800130f8984 */ /* 0x0000e80000000800 */
[----:B------:R0:W4:Y:S01]  /*0f40*/  @P0 LDS R14, [R20+0x8] ;  /* 0x00000800140e0984 */ /* 0x0001220000000800 */
[----:B------:R-:W-:Y:S01]  /*0f50*/  PLOP3.LUT P0, PT, PT, PT, PT, 0x8, 0x80 ;  /* 0x000000000080781c */ /* 0x000fe20003f0e170 */
[----:B------:R-:W-:-:S12]  /*0f60*/  @P1 BRA `(.L_x_146) ;  /* 0x00000000001c1947 */ /* 0x000fd80003800000 */
[----:B-12---:R-:W-:Y:S02]  /*0f70*/  ISETP.GE.U32.AND P1, PT, R4, R6, PT ;  /* 0x000000060400720c */ /* 0x006fe40003f26070 */
[----:B------:R-:W-:Y:S02]  /*0f80*/  PLOP3.LUT P0, PT, PT, PT, PT, 0x80, 0x8 ;  /* 0x000000000008781c */ /* 0x000fe40003f0f070 */
[----:B------:R-:W-:-:S04]  /*0f90*/  ISETP.GE.U32.AND.EX P1, PT, R5, R7, PT, P1 ;  /* 0x000000070500720c */ /* 0x000fc80003f26110 */
[----:B------:R-:W-:-:S13]  /*0fa0*/  ISETP.GE.OR P1, PT, R26, R3, !P1 ;  /* 0x000000031a00720c */ /* 0x000fda0004f26670 */
[----:B---34-:R-:W-:Y:S02]  /*0fb0*/  @!P1 ISETP.GE.AND P2, PT, R14, R15, PT ;  /* 0x0000000f0e00920c */ /* 0x018fe40003f46270 */
[----:B------:R-:W-:-:S04]  /*0fc0*/  @!P1 ISETP.GE.U32.AND P3, PT, R6, R4, PT ;  /* 0x000000040600920c */ /* 0x000fc80003f66070 */
[----:B------:R-:W-:-:S13]  /*0fd0*/  @!P1 ISETP.GE.U32.AND.EX P0, PT, R7, R5, !P2, P3 ;  /* 0x000000050700920c */ /* 0x000fda0005706130 */
.L_x_146:
[----:B------:R-:W-:Y:S05]  /*0fe0*/  BSYNC.RECONVERGENT B0 ;  /* 0x0000000000007941 */ /* 0x000fea0003800200 */
.L_x_145:
[----:B------:R-:W5:Y:S01]  /*0ff0*/  LDCU.U8 UR5, c[0x0][0x380] ;  /* 0x00007000ff0577ac */ /* 0x000f620008000000 */
[----:B012---:R-:W-:Y:S02]  /*1000*/  SEL R20, R4, R6, P0 ;  /* 0x0000000604147207 */ /* 0x007fe40000000000 */
[----:B------:R-:W-:Y:S02]  /*1010*/  SEL R21, R5, R7, P0 ;  /* 0x0000000705157207 */ /* 0x000fe40000000000 */
[----:B---34-:R-:W-:Y:S01]  /*1020*/  SEL R28, R14, R15, P0 ;  /* 0x0000000f0e1c7207 */ /* 0x018fe20000000000 */
[----:B-----5:R-:W-:-:S04]  /*1030*/  UPRMT UR5, UR5, 0x8880, URZ ;  /* 0x0000888005057896 */ /* 0x020fc800080000ff */
[----:B------:R-:W-:Y:S01]  /*1040*/  UISETP.NE.AND UP0, UPT, UR5, URZ, UPT ;  /* 0x000000ff0500728c */ /* 0x000fe2000bf05270 */
[----:B------:R-:W-:Y:S08]  /*1050*/  BAR.SYNC.DEFER_BLOCKING 0x0 ;  /* 0x0000000000007b1d */ /* 0x000ff00000010000 */
[----:B------:R-:W-:Y:S05]  /*1060*/  BRA.U !UP0, `(.L_x_147) ;  /* 0x0000000108847547 */ /* 0x000fea000b800000 */
[----:B------:R-:W0:Y:S01]  /*1070*/  S2R R26, SR_LANEID ;  /* 0x00000000001a7919 */ /* 0x000e220000000000 */
[----:B------:R-:W-:Y:S01]  /*1080*/  LOP3.LUT R3, R10, 0xf80, RZ, 0xc0, !PT ;  /* 0x00000f800a037812 */ /* 0x000fe200078ec0ff */
[----:B------:R-:W1:Y:S04]  /*1090*/  LDCU.64 UR6, c[0x0][0x3a0] ;  /* 0x00007400ff0677ac */ /* 0x000e680008000a00 */
[----:B0-----:R-:W-:Y:S01]  /*10a0*/  IMAD R4, R26, 0x4, R3 ;  /* 0x000000041a047824 */ /* 0x001fe200078e0203 */
[----:B------:R-:W-:-:S04]  /*10b0*/  LOP3.LUT R3, R3, 0x1f, R2, 0xf8, !PT ;  /* 0x0000001f03037812 */ /* 0x000fc800078ef802 */
[----:B------:R-:W-:Y:S02]  /*10c0*/  LEA R25, R4, UR4, 0x4 ;  /* 0x0000000404197c11 */ /* 0x000fe4000f8e20ff */
[----:B------:R-:W-:-:S03]  /*10d0*/  IADD3 R3, P0, PT, R0, R3, RZ ;  /* 0x0000000300037210 */ /* 0x000fc60007f1e0ff */
[----:B------:R-:W-:Y:S01]  /*10e0*/  IMAD R26, R26, -0x30, R25 ;  /* 0xffffffd01a1a7824 */ /* 0x000fe200078e0219 */
[----:B------:R-:W-:Y:S01]  /*10f0*/  STS.64 [R25], R8 ;  /* 0x0000000819007388 */ /* 0x000fe20000000a00 */
[----:B------:R-:W-:Y:S01]  /*1100*/  IMAD.X R0, RZ, RZ, RZ, P0 ;  /* 0x000000ffff007224 */ /* 0x000fe200000e06ff */
[C---:B-1----:R-:W-:Y:S02]  /*1110*/  LEA R2, P0, R3.reuse, UR6, 0x4 ;  /* 0x0000000603027c11 */ /* 0x042fe4000f8020ff */
[----:B------:R-:W-:Y:S02]  /*1120*/  STS.64 [R25+0x10], R12 ;  /* 0x0000100c19007388 */ /* 0x000fe40000000a00 */
[----:B------:R-:W-:Y:S02]  /*1130*/  LEA.HI.X R3, R3, UR7, R0, 0x4, P0 ;  /* 0x0000000703037c11 */ /* 0x000fe400080f2400 */
[----:B------:R-:W-:Y:S04]  /*1140*/  STS.64 [R25+0x20], R16 ;  /* 0x0000201019007388 */ /* 0x000fe80000000a00 */
[----:B------:R-:W-:Y:S04]  /*1150*/  STS.64 [R25+0x30], R20 ;  /* 0x0000301419007388 */ /* 0x000fe80000000a00 */
[----:B------:R-:W-:Y:S04]  /*1160*/  STS [R25+0x8], R22 ;  /* 0x0000081619007388 */ /* 0x000fe80000000800 */
[----:B------:R-:W-:Y:S04]  /*1170*/  STS [R25+0x18], R23 ;  /* 0x0000181719007388 */ /* 0x000fe80000000800 */
[----:B------:R-:W-:Y:S04]  /*1180*/  STS [R25+0x28], R24 ;  /* 0x0000281819007388 */ /* 0x000fe80000000800 */
[----:B------:R-:W-:Y:S01]  /*1190*/  STS [R25+0x38], R28 ;  /* 0x0000381c19007388 */ /* 0x000fe20000000800 */
[----:B------:R-:W-:-:S03]  /*11a0*/  NOP ;  /* 0x0000000000007918 */ /* 0x000fc60000000000 */
[----:B------:R-:W0:Y:S04]  /*11b0*/  LDS.128 R4, [R26] ;  /* 0x000000001a047984 */ /* 0x000e280000000c00 */
        /* <DEDUP_REMOVED lines=12> */
.L_x_147:
        /* <DEDUP_REMOVED lines=33> */
.L_x_133:
[----:B------:R-:W0:Y:S01]  /*1490*/  LDC.64 R4, c[0x0][0x3b8] ;  /* 0x0000ee00ff047b82 */ /* 0x000e220000000a00 */
[----:B------:R-:W-:Y:S01]  /*14a0*/  IMAD.MOV R8, RZ, RZ, -R9 ;  /* 0x000000ffff087224 */ /* 0x000fe200078e0a09 */
[----:B------:R-:W1:Y:S06]  /*14b0*/  LDCU.U8 UR4, c[0x0][0x380] ;  /* 0x00007000ff0477ac */ /* 0x000e6c0008000000 */
[----:B------:R-:W2:Y:S01]  /*14c0*/  LDC R14, c[0x0][0x398] ;  /* 0x0000e600ff0e7b82 */ /* 0x000ea20000000800 */
[----:B0-----:R-:W-:-:S05]  /*14d0*/  IMAD.WIDE.U32 R4, R11, 0x4, R4 ;  /* 0x000000040b047825 */ /* 0x001fca00078e0004 */
[----:B------:R-:W3:Y:S04]  /*14e0*/  LDG.E R7, desc[UR8][R4.64+0x4] ;  /* 0x0000040804077981 */ /* 0x000ee8000c1e1900 */
[----:B------:R0:W4:Y:S01]  /*14f0*/  LDG.E R6, desc[UR8][R4.64] ;  /* 0x0000000804067981 */ /* 0x000122000c1e1900 */
[CC--:B------:R-:W-:Y:S01]  /*1500*/  LOP3.LUT R10, R11.reuse, R8.reuse, RZ, 0xc0, !PT ;  /* 0x000000080b0a7212 */ /* 0x0c0fe200078ec0ff */
[----:B-1----:R-:W-:Y:S01]  /*1510*/  UPRMT UR4, UR4, 0x8880, URZ ;  /* 0x0000888004047896 */ /* 0x002fe200080000ff */
[C---:B------:R-:W-:Y:S01]  /*1520*/  LOP3.LUT R8, R11.reuse, R8, RZ, 0xfc, !PT ;  /* 0x000000080b087212 */ /* 0x040fe200078efcff */
[----:B------:R-:W-:Y:S01]  /*1530*/  BSSY.RECONVERGENT B0, `(.L_x_148) ;  /* 0x000008d000007945 */ /* 0x000fe20003800200 */
[----:B------:R-:W-:Y:S01]  /*1540*/  ACQBULK ;  /* 0x000000000000782e */ /* 0x000fe20000000000 */
[----:B------:R-:W-:Y:S01]  /*1550*/  IMAD.IADD R9, R11, 0x1, -R10 ;  /* 0x000000010b097824 */ /* 0x000fe200078e0a0a */
[----:B------:R-:W-:Y:S01]  /*1560*/  ISETP.NE.AND P1, PT, R8, -0x1, PT ;  /* 0xffffffff0800780c */ /* 0x000fe20003f25270 */
[----:B------:R-:W-:Y:S01]  /*1570*/  UISETP.NE.AND UP0, UPT, UR4, URZ, UPT ;  /* 0x000000ff0400728c */ /* 0x000fe2000bf05270 */
[----:B------:R-:W-:Y:S01]  /*1580*/  LOP3.LUT R8, R3, 0xfffffc00, RZ, 0xc0, !PT ;  /* 0xfffffc0003087812 */ /* 0x000fe200078ec0ff */
[----:B------:R-:W-:-:S02]  /*1590*/  IMAD.SHL.U32 R12, R9, 0x400, RZ ;  /* 0x00000400090c7824 */ /* 0x000fc400078e00ff */
[----:B------:R-:W-:Y:S02]  /*15a0*/  IMAD.SHL.U32 R9, R10, 0x400, RZ ;  /* 0x000004000a097824 */ /* 0x000fe400078e00ff */
[C---:B0-----:R-:W-:Y:S01]  /*15b0*/  VIADD R5, R12.reuse, 0x3ff ;  /* 0x000003ff0c057836 */ /* 0x041fe20000000000 */
[----:B------:R-:W-:-:S13]  /*15c0*/  ISETP.NE.AND P0, PT, R12, -0x400, PT ;  /* 0xfffffc000c00780c */ /* 0x000fda0003f05270 */
[----:B------:R-:W-:Y:S02]  /*15d0*/  @P0 VIADD R5, R12, 0x400 ;  /* 0x000004000c050836 */ /* 0x000fe40000000000 */
[--C-:B---3--:R-:W-:Y:S02]  /*15e0*/  IMAD.IADD R4, R7, 0x1, -R9.reuse ;  /* 0x0000000107047824 */ /* 0x108fe400078e0a09 */
[--C-:B--2---:R-:W-:Y:S02]  /*15f0*/  IMAD.IADD R7, R14, 0x1, -R9.reuse ;  /* 0x000000010e077824 */ /* 0x104fe400078e0a09 */
[----:B------:R-:W-:Y:S02]  /*1600*/  IMAD.IADD R5, R5, 0x1, -R4 ;  /* 0x0000000105057824 */ /* 0x000fe400078e0a04 */
[----:B----4-:R-:W-:Y:S01]  /*1610*/  IMAD.IADD R3, R6, 0x1, -R9 ;  /* 0x0000000106037824 */ /* 0x010fe200078e0a09 */
[C---:B------:R-:W-:Y:S02]  /*1620*/  VIMNMX.U32 R11, PT, PT, R8.reuse, R7, !PT ;  /* 0x00000007080b7248 */ /* 0x040fe40007fe0000 */
[----:B------:R-:W-:-:S02]  /*1630*/  SEL R5, R8, R5, !P1 ;  /* 0x0000000508057207 */ /* 0x000fc40004800000 */
[----:B------:R-:W-:Y:S01]  /*1640*/  @!P1 VIMNMX.U32 R4, PT, PT, R8, R7, PT ;  /* 0x0000000708049248 */ /* 0x000fe20003fe0000 */
[----:B------:R-:W-:-:S05]  /*1650*/  IMAD.IADD R10, R11, 0x1, -R8 ;  /* 0x000000010b0a7824 */ /* 0x000fca00078e0a08 */
[----:B------:R-:W-:Y:S02]  /*1660*/  VIADDMNMX.U32 R6, R12, -R3, R10, PT ;  /* 0x800000030c067246 */ /* 0x000fe4000380000a */
[----:B------:R-:W-:Y:S01]  /*1670*/  VIMNMX.U32 R7, PT, PT, R10, R5, PT ;  /* 0x000000050a077248 */ /* 0x000fe20003fe0000 */
[----:B------:R-:W-:-:S04]  /*1680*/  IMAD.IADD R5, R4, 0x1, -R3 ;  /* 0x0000000104057824 */ /* 0x000fc800078e0a03 */
[----:B------:R-:W-:Y:S01]  /*1690*/  IMAD.IADD R18, R7, 0x1, -R6 ;  /* 0x0000000107127824 */ /* 0x000fe200078e0a06 */
[----:B------:R-:W-:Y:S06]  /*16a0*/  BRA.U !UP0, `(.L_x_149) ;  /* 0x0000000108ec7547 */ /* 0x000fec000b800000 */
[----:B------:R-:W0:Y:S01]  /*16b0*/  LDCU.64 UR4, c[0x0][0x388] ;  /* 0x00007100ff0477ac */ /* 0x000e220008000a00 */
[C---:B------:R-:W-:Y:S01]  /*16c0*/  IADD3 R3, P2, P3, R2.reuse, R3, R9 ;  /* 0x0000000302037210 */ /* 0x040fe20007b5e009 */
[----:B------:R-:W-:Y:S01]  /*16d0*/  IMAD.IADD R4, R2, 0x1, -R5 ;  /* 0x0000000102047824 */ /* 0x000fe200078e0a05 */
[----:B------:R-:W-:Y:S01]  /*16e0*/  IADD3 R7, P0, P1, R6, R9, R8 ;  /* 0x0000000906077210 */ /* 0x000fe2000791e008 */
[C---:B------:R-:W-:Y:S01]  /*16f0*/  VIADD R10, R2.reuse, 0x100 ;  /* 0x00000100020a7836 */ /* 0x040fe20000000000 */
[----:B------:R-:W-:Y:S01]  /*1700*/  IADD3.X R8, PT, PT, RZ, RZ, RZ, P2, P3 ;  /* 0x000000ffff087210 */ /* 0x000fe200017e64ff */
[----:B------:R-:W-:Y:S01]  /*1710*/  VIADD R12, R2, 0x200 ;  /* 0x00000200020c7836 */ /* 0x000fe20000000000 */
[----:B------:R-:W-:Y:S01]  /*1720*/  IADD3 R6, P3, PT, R4, R7, RZ ;  /* 0x0000000704067210 */ /* 0x000fe20007f7e0ff */
[----:B------:R-:W-:Y:S01]  /*1730*/  VIADD R22, R2, 0x300 ;  /* 0x0000030002167836 */ /* 0x000fe20000000000 */
[----:B------:R-:W-:Y:S01]  /*1740*/  IADD3.X R7, PT, PT, RZ, RZ, RZ, P0, P1 ;  /* 0x000000ffff077210 */ /* 0x000fe200007e24ff */
[----:B------:R-:W-:Y:S01]  /*1750*/  BSSY.RECONVERGENT B1, `(.L_x_150) ;  /* 0x0000015000017945 */ /* 0x000fe20003800200 */
[----:B------:R-:W-:-:S02]  /*1760*/  IMAD.MOV.U32 R19, RZ, RZ, RZ ;  /* 0x000000ffff137224 */ /* 0x000fc400078e00ff */
[----:B------:R-:W-:Y:S01]  /*1770*/  LEA.HI.X.SX32 R7, R4, R7, 0x1, P3 ;  /* 0x0000000704077211 */ /* 0x000fe200018f0eff */
[----:B------:R-:W-:Y:S01]  /*1780*/  IMAD.MOV.U32 R4, RZ, RZ, RZ ;  /* 0x000000ffff047224 */ /* 0x000fe200078e00ff */
[C---:B0-----:R-:W-:Y:S02]  /*1790*/  LEA R14, P2, R3.reuse, UR4, 0x4 ;  /* 0x00000004030e7c11 */ /* 0x041fe4000f8420ff */
[C---:B------:R-:W-:Y:S02]  /*17a0*/  LEA R16, P4, R6.reuse, UR4, 0x4 ;  /* 0x0000000406107c11 */ /* 0x040fe4000f8820ff */
[----:B------:R-:W-:Y:S01]  /*17b0*/  LEA.HI.X R15, R3, UR5, R8, 0x4, P2 ;  /* 0x00000005030f7c11 */ /* 0x000fe200090f2408 */
[----:B------:R-:W-:Y:S01]  /*17c0*/  IMAD.IADD R3, R5, 0x1, R18 ;  /* 0x0000000105037824 */ /* 0x000fe200078e0212 */
[----:B------:R-:W-:Y:S02]  /*17d0*/  LEA.HI.X R17, R6, UR5, R7, 0x4, P4 ;  /* 0x0000000506117c11 */ /* 0x000fe4000a0f2407 */
[----:B------:R-:W-:-:S02]  /*17e0*/  CS2R R6, SRZ ;  /* 0x0000000000067805 */ /* 0x000fc4000001ff00 */
[----:B------:R-:W-:Y:S02]  /*17f0*/  CS2R R8, SRZ ;  /* 0x0000000000087805 */ /* 0x000fe4000001ff00 */
[-C--:B------:R-:W-:Y:S02]  /*1800*/  ISETP.GE.AND P2, PT, R2, R3.reuse, PT ;  /* 0x000000030200720c */ /* 0x080fe40003f46270 */
[-C--:B------:R-:W-:Y:S02]  /*1810*/  ISETP.GE.AND P3, PT, R10, R3.reuse, PT ;  /* 0x000000030a00720c */ /* 0x080fe40003f66270 */
[-C--:B------:R-:W-:Y:S02]  /*1820*/  ISETP.GE.AND P1, PT, R12, R3.reuse, PT ;  /* 0x000000030c00720c */ /* 0x080fe40003f26270 */
[----:B------:R-:W-:-:S07]  /*1830*/  ISETP.GE.AND P0, PT, R22, R3, PT ;  /* 0x000000031600720c */ /* 0x000fce0003f06270 */
[----:B------:R-:W-:Y:S06]  /*1840*/  @P2 BRA `(.L_x_151) ;  /* 0x0000000000142947 */ /* 0x000fec0003800000 */
[----:B------:R-:W-:-:S13]  /*1850*/  ISETP.GE.AND P2, PT, R2, R5, PT ;  /* 0x000000050200720c */ /* 0x000fda0003f46270 */
[----:B------:R0:W5:Y:S04]  /*1860*/  @!P2 LDG.E.64 R6, desc[UR8][R14.64] ;  /* 0x000000080e06a981 */ /* 0x000168000c1e1b00 */
[----:B------:R0:W5:Y:S04]  /*1870*/  @!P2 LDG.E R19, desc[UR8][R14.64+0x8] ;  /* 0x000008080e13a981 */ /* 0x000168000c1e1900 */
[----:B------:R0:W5:Y:S04]  /*1880*/  @P2 LDG.E.64 R6, desc[UR8][R16.64] ;  /* 0x0000000810062981 */ /* 0x000168000c1e1b00 */
[----:B------:R0:W5:Y:S02]  /*1890*/  @P2 LDG.E R19, desc[UR8][R16.64+0x8] ;  /* 0x0000080810132981 */ /* 0x000164000c1e1900 */
.L_x_151:
[----:B------:R-:W-:Y:S05]  /*18a0*/  BSYNC.RECONVERGENT B1 ;  /* 0x0000000000017941 */ /* 0x000fea0003800200 */
.L_x_150:
[----:B------:R-:W-:Y:S04]  /*18b0*/  BSSY.RECONVERGENT B1, `(.L_x_152) ;  /* 0x0000007000017945 */ /* 0x000fe80003800200 */
[----:B------:R-:W-:Y:S05]  /*18c0*/  @P3 BRA `(.L_x_153) ;  /* 0x0000000000143947 */ /* 0x000fea0003800000 */
[----:B------:R-:W-:-:S13]  /*18d0*/  ISETP.GE.AND P2, PT, R10, R5, PT ;  /* 0x000000050a00720c */ /* 0x000fda0003f46270 */
[----:B------:R1:W5:Y:S04]  /*18e0*/  @P2 LDG.E.64 R8, desc[UR8][R16.64+0x1000] ;  /* 0x0010000810082981 */ /* 0x000368000c1e1b00 */
[----:B------:R1:W5:Y:S04]  /*18f0*/  @P2 LDG.E R4, desc[UR8][R16.64+0x1008] ;  /* 0x0010080810042981 */ /* 0x000368000c1e1900 */
[----:B------:R1:W5:Y:S04]  /*1900*/  @!P2 LDG.E.64 R8, desc[UR8][R14.64+0x1000] ;  /* 0x001000080e08a981 */ /* 0x000368000c1e1b00 */
[----:B------:R1:W5:Y:S02]  /*1910*/  @!P2 LDG.E R4, desc[UR8][R14.64+0x1008] ;  /* 0x001008080e04a981 */ /* 0x000364000c1e1900 */
.L_x_153:
[----:B------:R-:W-:Y:S05]  /*1920*/  BSYNC.RECONVERGENT B1 ;  /* 0x0000000000017941 */ /* 0x000fea0003800200 */
.L_x_152:
        /* <DEDUP_REMOVED lines=9> */
.L_x_155:
[----:B------:R-:W-:Y:S05]  /*19c0*/  BSYNC.RECONVERGENT B1 ;  /* 0x0000000000017941 */ /* 0x000fea0003800200 */
.L_x_154:
        /* <DEDUP_REMOVED lines=9> */
.L_x_149:
[----:B------:R-:W0:Y:S01]  /*1a60*/  LDCU.64 UR4, c[0x0][0x3a0] ;  /* 0x00007400ff0477ac */ /* 0x000e220008000a00 */
[C---:B------:R-:W-:Y:S01]  /*1a70*/  IADD3 R3, P0, P3, R2.reuse, R3, R9 ;  /* 0x0000000302037210 */ /* 0x040fe20007b1e009 */
[----:B------:R-:W-:Y:S01]  /*1a80*/  IMAD.IADD R7, R2, 0x1, -R5 ;  /* 0x0000000102077824 */ /* 0x000fe200078e0a05 */
[----:B------:R-:W-:Y:S01]  /*1a90*/  IADD3 R6, P1, P2, R6, R9, R8 ;  /* 0x0000000906067210 */ /* 0x000fe20007a3e008 */
[C---:B------:R-:W-:Y:S01]  /*1aa0*/  VIADD R10, R2.reuse, 0x100 ;  /* 0x00000100020a7836 */ /* 0x040fe20000000000 */
[----:B------:R-:W-:Y:S01]  /*1ab0*/  IADD3.X R8, PT, PT, RZ, RZ, RZ, P0, P3 ;  /* 0x000000ffff087210 */ /* 0x000fe200007e64ff */
[C---:B------:R-:W-:Y:S01]  /*1ac0*/  VIADD R12, R2.reuse, 0x200 ;  /* 0x00000200020c7836 */ /* 0x040fe20000000000 */
[----:B------:R-:W-:Y:S01]  /*1ad0*/  IADD3.X R4, PT, PT, RZ, RZ, RZ, P1, P2 ;  /* 0x000000ffff047210 */ /* 0x000fe20000fe44ff */
[----:B------:R-:W-:Y:S01]  /*1ae0*/  VIADD R22, R2, 0x300 ;  /* 0x0000030002167836 */ /* 0x000fe20000000000 */
[----:B------:R-:W-:Y:S01]  /*1af0*/  IADD3 R6, P3, PT, R7, R6, RZ ;  /* 0x0000000607067210 */ /* 0x000fe20007f7e0ff */
        /* <DEDUP_REMOVED lines=21> */
.L_x_158:
[----:B------:R-:W-:Y:S05]  /*1c50*/  BSYNC.RECONVERGENT B1 ;  /* 0x0000000000017941 */ /* 0x000fea0003800200 */
.L_x_157:
[----:B------:R-:W-:Y:S04]  /*1c60*/  BSSY.RECONVERGENT B1, `(.L_x_159) ;  /* 0x0000007000017945 */ /* 0x000fe80003800200 */
[----:B------:R-:W-:Y:S05]  /*1c70*/  @P3 BRA `(.L_x_160) ;  /* 0x0000000000143947 */ /* 0x000fea0003800000 */
[----:B------:R-:W-:-:S13]  /*1c80*/  ISETP.GE.AND P2, PT, R10, R5, PT ;  /* 0x000000050a00720c */ /* 0x000fda0003f46270 */
[----:B------:R1:W5:Y:S04]  /*1c90*/  @P2 LDG.E.64 R8, desc[UR8][R16.64+0x1000] ;  /* 0x0010000810082981 */ /* 0x000368000c1e1b00 */
[----:B------:R1:W5:Y:S04]  /*1ca0*/  @P2 LDG.E R4, desc[UR8][R16.64+0x1008] ;  /* 0x0010080810042981 */ /* 0x000368000c1e1900 */
[----:B------:R1:W5:Y:S04]  /*1cb0*/  @!P2 LDG.E.64 R8, desc[UR8][R14.64+0x1000] ;  /* 0x001000080e08a981 */ /* 0x000368000c1e1b00 */
[----:B------:R1:W5:Y:S02]  /*1cc0*/  @!P2 LDG.E R4, desc[UR8][R14.64+0x1008] ;  /* 0x001008080e04a981 */ /* 0x000364000c1e1900 */
.L_x_160:
[----:B------:R-:W-:Y:S05]  /*1cd0*/  BSYNC.RECONVERGENT B1 ;  /* 0x0000000000017941 */ /* 0x000fea0003800200 */
.L_x_159:
        /* <DEDUP_REMOVED lines=9> */
.L_x_162:
[----:B------:R-:W-:Y:S05]  /*1d70*/  BSYNC.RECONVERGENT B1 ;  /* 0x0000000000017941 */ /* 0x000fea0003800200 */
.L_x_161:
        /* <DEDUP_REMOVED lines=8> */
.L_x_156:
[----:B------:R-:W-:Y:S05]  /*1e00*/  BSYNC.RECONVERGENT B0 ;  /* 0x0000000000007941 */ /* 0x000fea0003800200 */
.L_x_148:
[----:B------:R-:W0:Y:S01]  /*1e10*/  S2UR UR5, SR_CgaCtaId ;  /* 0x00000000000579c3 */ /* 0x000e220000008800 */
[----:B------:R-:W-:Y:S02]  /*1e20*/  UMOV UR4, 0x400 ;  /* 0x0000040000047882 */ /* 0x000fe40000000000 */
[----:B0-----:R-:W-:-:S06]  /*1e30*/  ULEA UR4, UR5, UR4, 0x18 ;  /* 0x0000000405047291 */ /* 0x001fcc000f8ec0ff */
[----:B-1234-:R-:W-:-:S05]  /*1e40*/  LEA R15, R2, UR4, 0x4 ;  /* 0x00000004020f7c11 */ /* 0x01efca000f8e20ff */
[----:B-----5:R-:W-:Y:S04]  /*1e50*/  STS.64 [R15], R6 ;  /* 0x000000060f007388 */ /* 0x020fe80000000a00 */
[----:B------:R-:W-:Y:S04]  /*1e60*/  STS.64 [R15+0x1000], R8 ;  /* 0x001000080f007388 */ /* 0x000fe80000000a00 */
[----:B------:R-:W-:Y:S04]  /*1e70*/  STS.64 [R15+0x2000], R10 ;  /* 0x0020000a0f007388 */ /* 0x000fe80000000a00 */
[----:B------:R-:W-:Y:S04]  /*1e80*/  STS.64 [R15+0x3000], R12 ;  /* 0x0030000c0f007388 */ /* 0x000fe80000000a00 */
[----:B------:R-:W-:Y:S04]  /*1e90*/  STS [R15+0x8], R19 ;  /* 0x000008130f007388 */ /* 0x000fe80000000800 */
[----:B------:R0:W-:Y:S04]  /*1ea0*/  STS [R15+0x1008], R4 ;  /* 0x001008040f007388 */ /* 0x0001e80000000800 */
[----:B------:R1:W-:Y:S04]  /*1eb0*/  STS [R15+0x2008], R20 ;  /* 0x002008140f007388 */ /* 0x0003e80000000800 */
[----:B------:R1:W-:Y:S01]  /*1ec0*/  STS [R15+0x3008], R21 ;  /* 0x003008150f007388 */ /* 0x0003e20000000800 */
[----:B------:R-:W-:Y:S01]  /*1ed0*/  BAR.SYNC.DEFER_BLOCKING 0x0 ;  /* 0x0000000000007b1d */ /* 0x000fe20000010000 */
[----:B0-----:R-:W-:-:S07]  /*1ee0*/  IMAD.SHL.U32 R4, R2, 0x4, RZ ;  /* 0x0000000402047824 */ /* 0x001fce00078e00ff */
[----:B------:R-:W-:Y:S01]  /*1ef0*/  PREEXIT ;  /* 0x000000000000782d */ /* 0x000fe20000000000 */
[----:B------:R-:W-:Y:S01]  /*1f00*/  BSSY.RECONVERGENT B0, `(.L_x_163) ;  /* 0x000001e000007945 */ /* 0x000fe20003800200 */
[----:B------:R-:W-:-:S04]  /*1f10*/  VIMNMX R14, PT, PT, R4, R3, PT ;  /* 0x00000003040e7248 */ /* 0x000fc80003fe0100 */
[C---:B------:R-:W-:Y:S01]  /*1f20*/  ISETP.GE.AND P0, PT, R14.reuse, R18, PT ;  /* 0x000000120e00720c */ /* 0x040fe20003f06270 */
[----:B------:R-:W-:Y:S01]  /*1f30*/  IMAD.IADD R6, R14, 0x1, -R18 ;  /* 0x000000010e067824 */ /* 0x000fe200078e0a12 */
[----:B------:R-:W-:-:S04]  /*1f40*/  VIMNMX R7, PT, PT, R5, R14, PT ;  /* 0x0000000e05077248 */ /* 0x000fc80003fe0100 */
[----:B------:R-:W-:-:S04]  /*1f50*/  SEL R6, R6, RZ, P0 ;  /* 0x000000ff06067207 */ /* 0x000fc80000000000 */
[----:B------:R-:W-:-:S13]  /*1f60*/  ISETP.GE.AND P0, PT, R6, R7, PT ;  /* 0x000000070600720c */ /* 0x000fda0003f06270 */
[----:B-1----:R-:W-:Y:S05]  /*1f70*/  @P0 BRA `(.L_x_164) ;  /* 0x0000000000580947 */ /* 0x002fea0003800000 */
[----:B------:R-:W-:-:S07]  /*1f80*/  IMAD.IADD R15, R5, 0x1, R14 ;  /* 0x00000001050f7824 */ /* 0x000fce00078e020e */
.L_x_165:
        /* <DEDUP_REMOVED lines=21> */
.L_x_164:
[----:B------:R-:W-:Y:S05]  /*20e0*/  BSYNC.RECONVERGENT B0 ;  /* 0x0000000000007941 */ /* 0x000fea0003800200 */
.L_x_163:
        /* <DEDUP_REMOVED lines=18> */
.L_x_167:
[----:B------:R-:W-:Y:S05]  /*2210*/  BSYNC.RECONVERGENT B0 ;  /* 0x0000000000007941 */ /* 0x000fea0003800200 */
.L_x_166:
        /* <DEDUP_REMOVED lines=24> */
.L_x_169:
[----:B------:R-:W-:Y:S05]  /*23a0*/  BSYNC.RECONVERGENT B0 ;  /* 0x0000000000007941 */ /* 0x000fea0003800200 */
.L_x_168:
        /* <DEDUP_REMOVED lines=24> */
.L_x_171:
[----:B------:R-:W-:Y:S05]  /*2530*/  BSYNC.RECONVERGENT B0 ;  /* 0x0000000000007941 */ /* 0x000fea0003800200 */
.L_x_170:
        /* <DEDUP_REMOVED lines=22> */
.L_x_173:
[----:B------:R-:W-:Y:S05]  /*26a0*/  BSYNC.RECONVERGENT B0 ;  /* 0x0000000000007941 */ /* 0x000fea0003800200 */
.L_x_172:
[----:B------:R-:W5:Y:S01]  /*26b0*/  LDCU.U8 UR5, c[0x0][0x380] ;  /* 0x00007000ff0577ac */ /* 0x000f620008000000 */
[----:B-12---:R-:W-:Y:S02]  /*26c0*/  SEL R10, R10, R12, P0 ;  /* 0x0000000c0a0a7207 */ /* 0x006fe40000000000 */
[----:B------:R-:W-:Y:S02]  /*26d0*/  SEL R11, R11, R13, P0 ;  /* 0x0000000d0b0b7207 */ /* 0x000fe40000000000 */
[----:B---34-:R-:W-:Y:S01]  /*26e0*/  SEL R18, R17, R18, P0 ;  /* 0x0000001211127207 */ /* 0x018fe20000000000 */
        /* <DEDUP_REMOVED lines=9> */
[----:B--2---:R-:W-:Y:S01]  /*2780*/  ULEA UR5, UR6, UR5, 0x18 ;  /* 0x0000000506057291 */ /* 0x004fe2000f8ec0ff */
[----:B------:R-:W2:Y:S01]  /*2790*/  LDCU.64 UR6, c[0x0][0x3a0] ;  /* 0x00007400ff0677ac */ /* 0x000ea20008000a00 */
[----:B-1----:R-:W-:-:S05]  /*27a0*/  IMAD R4, R5, 0x4, R12 ;  /* 0x0000000405047824 */ /* 0x002fca00078e020c */
[----:B0-----:R-:W-:-:S05]  /*27b0*/  LEA R21, R4, UR4, 0x4 ;  /* 0x0000000404157c11 */ /* 0x001fca000f8e20ff */
[----:B------:R-:W-:Y:S01]  /*27c0*/  IMAD R22, R5, -0x30, R21 ;  /* 0xffffffd005167824 */ /* 0x000fe200078e0215 */
[----:B------:R-:W-:Y:S04]  /*27d0*/  STS.64 [R21], R8 ;  /* 0x0000000815007388 */ /* 0x000fe80000000a00 */
[----:B------:R-:W-:Y:S04]  /*27e0*/  STS.64 [R21+0x10], R6 ;  /* 0x0000100615007388 */ /* 0x000fe80000000a00 */
[----:B------:R-:W-:Y:S04]  /*27f0*/  STS.64 [R21+0x20], R14 ;  /* 0x0000200e15007388 */ /* 0x000fe80000000a00 */
[----:B------:R-:W-:Y:S04]  /*2800*/  STS.64 [R21+0x30], R10 ;  /* 0x0000300a15007388 */ /* 0x000fe80000000a00 */
[----:B------:R-:W-:Y:S04]  /*2810*/  STS [R21+0x8], R16 ;  /* 0x0000081015007388 */ /* 0x000fe80000000800 */
[----:B------:R-:W-:Y:S04]  /*2820*/  STS [R21+0x18], R19 ;  /* 0x0000181315007388 */ /* 0x000fe80000000800 */
[----:B------:R-:W-:Y:S04]  /*2830*/  STS [R21+0x28], R20 ;  /* 0x0000281415007388 */ /* 0x000fe80000000800 */
[----:B------:R0:W-:Y:S01]  /*2840*/  STS [R21+0x38], R18 ;  /* 0x0000381215007388 */ /* 0x0001e20000000800 */
[----:B------:R-:W-:-:S03]  /*2850*/  NOP ;  /* 0x0000000000007918 */ /* 0x000fc60000000000 */
[----:B------:R-:W-:Y:S01]  /*2860*/  LDS R13, [R22+0x8] ;  /* 0x00000800160d7984 */ /* 0x000fe20000000800 */
[----:B0-----:R-:W-:-:S03]  /*2870*/  LOP3.LUT R21, R2, 0x1f, RZ, 0xc0, !PT ;  /* 0x0000001f02157812 */ /* 0x001fc600078ec0ff */
[----:B------:R-:W-:Y:S04]  /*2880*/  LDS R15, [R22+0x208] ;  /* 0x00020800160f7984 */ /* 0x000fe80000000800 */
[----:B------:R-:W-:Y:S01]  /*2890*/  LDS R17, [R22+0x408] ;  /* 0x0004080016117984 */ /* 0x000fe20000000800 */
[----:B------:R-:W-:-:S03]  /*28a0*/  IMAD.IADD R21, R12, 0x1, R21 ;  /* 0x000000010c157824 */ /* 0x000fc600078e0215 */
[----:B------:R-:W-:Y:S01]  /*28b0*/  LDS R19, [R22+0x608] ;  /* 0x0006080016137984 */ /* 0x000fe20000000800 */
[C---:B------:R-:W-:Y:S01]  /*28c0*/  VIADD R23, R21.reuse, 0x20 ;  /* 0x0000002015177836 */ /* 0x040fe20000000000 */
[----:B------:R-:W-:Y:S01]  /*28d0*/  IADD3 R0, P3, PT, R0, R21, RZ ;  /* 0x0000001500007210 */ /* 0x000fe20007f7e0ff */
[----:B------:R-:W-:Y:S01]  /*28e0*/  VIADD R25, R21, 0x40 ;  /* 0x0000004015197836 */ /* 0x000fe20000000000 */
[----:B------:R-:W-:Y:S04]  /*28f0*/  LDS.64 R10, [R22] ;  /* 0x00000000160a7984 */ /* 0x000fe80000000a00 */
[----:B------:R-:W-:Y:S04]  /*2900*/  LDS.64 R8, [R22+0x200] ;  /* 0x0002000016087984 */ /* 0x000fe80000000a00 */
[----:B------:R-:W-:Y:S04]  /*2910*/  LDS.64 R6, [R22+0x400] ;  /* 0x0004000016067984 */ /* 0x000fe80000000a00 */
[----:B------:R-:W-:Y:S04]  /*2920*/  LDS.64 R4, [R22+0x600] ;  /* 0x0006000016047984 */ /* 0x000fe80000000a00 */
[----:B------:R0:W-:Y:S01]  /*2930*/  @!P0 STS [UR5+0x4000], R3 ;  /* 0x00400003ff008988 */ /* 0x0001e20008000805 */
[----:B------:R-:W-:Y:S01]  /*2940*/  BAR.SYNC.DEFER_BLOCKING 0x0 ;  /* 0x0000000000007b1d */ /* 0x000fe20000010000 */
[----:B0-----:R-:W-:Y:S01]  /*2950*/  IMAD.X R3, RZ, RZ, RZ, P3 ;  /* 0x000000ffff037224 */ /* 0x001fe200018e06ff */
[----:B--2---:R-:W-:-:S04]  /*2960*/  LEA R2, P3, R0, UR6, 0x4 ;  /* 0x0000000600027c11 */ /* 0x004fc8000f8620ff */
[----:B------:R-:W-:Y:S01]  /*2970*/  LEA.HI.X R3, R0, UR7, R3, 0x4, P3 ;  /* 0x0000000700037c11 */ /* 0x000fe200098f2403 */
[----:B------:R-:W0:Y:S02]  /*2980*/  LDS R14, [UR5+0x4000] ;  /* 0x00400005ff0e7984 */ /* 0x000e240008000800 */
[CC--:B0-----:R-:W-:Y:S01]  /*2990*/  ISETP.GE.AND P0, PT, R21.reuse, R14.reuse, PT ;  /* 0x0000000e1500720c */ /* 0x0c1fe20003f06270 */
[----:B------:R-:W-:Y:S01]  /*29a0*/  VIADD R21, R21, 0x60 ;  /* 0x0000006015157836 */ /* 0x000fe20000000000 */
        /* <DEDUP_REMOVED lines=13> */
.L_x_174:
[----:B------:R-:W1:Y:S01]  /*2a80*/  S2R R5, SR_LANEID ;  /* 0x0000000000057919 */ /* 0x000e620000000000 */
[----:B------:R-:W2:Y:S01]  /*2a90*/  S2UR UR6, SR_CgaCtaId ;  /* 0x00000000000679c3 */ /* 0x000ea20000008800 */
[----:B------:R-:W-:Y:S01]  /*2aa0*/  LOP3.LUT R4, R4, 0xf80, RZ, 0xc0, !PT ;  /* 0x00000f8004047812 */ /* 0x000fe200078ec0ff */
[----:B------:R-:W-:Y:S01]  /*2ab0*/  UMOV UR5, 0x400 ;  /* 0x0000040000057882 */ /* 0x000fe20000000000 */
[C---:B------:R-:W-:Y:S02]  /*2ac0*/  ISETP.NE.AND P0, PT, R2.reuse, RZ, PT ;  /* 0x000000ff0200720c */ /* 0x040fe40003f05270 */
[----:B------:R-:W-:-:S05]  /*2ad0*/  LOP3.LUT R23, R2, 0x1f, RZ, 0xc0, !PT ;  /* 0x0000001f02177812 */ /* 0x000fca00078ec0ff */
[----:B------:R-:W-:-:S04]  /*2ae0*/  IMAD.IADD R23, R4, 0x1, R23 ;  /* 0x0000000104177824 */ /* 0x000fc800078e0217 */
[C---:B------:R-:W-:Y:S01]  /*2af0*/  VIADD R25, R23.reuse, 0x20 ;  /* 0x0000002017197836 */ /* 0x040fe20000000000 */
[----:B------:R-:W-:Y:S01]  /*2b00*/  IADD3 R0, P3, PT, R0, R23, RZ ;  /* 0x0000001700007210 */ /* 0x000fe20007f7e0ff */
[----:B------:R-:W-:Y:S01]  /*2b10*/  VIADD R27, R23, 0x40 ;  /* 0x00000040171b7836 */ /* 0x000fe20000000000 */
[----:B--2---:R-:W-:Y:S01]  /*2b20*/  ULEA UR5, UR6, UR5, 0x18 ;  /* 0x0000000506057291 */ /* 0x004fe2000f8ec0ff */
[----:B------:R-:W2:Y:S01]  /*2b30*/  LDCU.64 UR6, c[0x0][0x388] ;  /* 0x00007100ff0677ac */ /* 0x000ea20008000a00 */
[----:B-1----:R-:W-:-:S05]  /*2b40*/  IMAD R12, R5, 0x4, R4 ;  /* 0x00000004050c7824 */ /* 0x002fca00078e0204 */
[----:B------:R-:W-:-:S05]  /*2b50*/  LEA R13, R12, UR4, 0x4 ;  /* 0x000000040c0d7c11 */ /* 0x000fca000f8e20ff */
[----:B0-----:R-:W-:Y:S01]  /*2b60*/  IMAD R21, R5, -0x30, R13 ;  /* 0xffffffd005157824 */ /* 0x001fe200078e020d */
[----:B------:R-:W-:Y:S04]  /*2b70*/  STS.64 [R13], R8 ;  /* 0x000000080d007388 */ /* 0x000fe80000000a00 */
        /* <DEDUP_REMOVED lines=37> */
.L_x_175:
        /* <DEDUP_REMOVED lines=11> */
.L_x_425:


//--------------------- .text._ZN3cub18CUB_300001_SM_10006detail10merge_sort30DeviceMergeSortPartitionKernelIPN4cuda3std3__44pairImiEEjNS6_4lessIS8_EES8_EEvbT_PT2_T0_SF_PSF_T1_SF_i --------------------------
	.section	.text._ZN3cub18CUB_300001_SM_10006detail10merge_sort30DeviceMergeSortPartitionKernelIPN4cuda3std3__44pairImiEEjNS6_4lessIS8_EES8_EEvbT_PT2_T0_SF_PSF_T1_SF_i,"ax",@progbits
	.align	128
        .global         _ZN3cub18CUB_300001_SM_10006detail10merge_sort30DeviceMergeSortPartitionKernelIPN4cuda3std3__44pairImiEEjNS6_4lessIS8_EES8_EEvbT_PT2_T0_SF_PSF_T1_SF_i
        .type           _ZN3cub18CUB_300001_SM_10006detail10merge_sort30DeviceMergeSortPartitionKernelIPN4cuda3std3__44pairImiEEjNS6_4lessIS8_EES8_EEvbT_PT2_T0_SF_PSF_T1_SF_i,@function
        .size           _ZN3cub18CUB_300001_SM_10006detail10merge_sort30DeviceMergeSortPartitionKernelIPN4cuda3std3__44pairImiEEjNS6_4lessIS8_EES8_EEvbT_PT2_T0_SF_PSF_T1_SF_i,(.L_x_426 - _ZN3cub18CUB_300001_SM_10006detail10merge_sort30DeviceMergeSortPartitionKernelIPN4cuda3std3__44pairImiEEjNS6_4lessIS8_EES8_EEvbT_PT2_T0_SF_PSF_T1_SF_i)
        .other          _ZN3cub18CUB_300001_SM_10006detail10merge_sort30DeviceMergeSortPartitionKernelIPN4cuda3std3__44pairImiEEjNS6_4lessIS8_EES8_EEvbT_PT2_T0_SF_PSF_T1_SF_i,@"STO_CUDA_ENTRY STV_DEFAULT"
_ZN3cub18CUB_300001_SM_10006detail10merge_sort30DeviceMergeSortPartitionKernelIPN4cuda3std3__44pairImiEEjNS6_4lessIS8_EES8_EEvbT_PT2_T0_SF_PSF_T1_SF_i:
.text._ZN3cub18CUB_300001_SM_10006detail10merge_sort30DeviceMergeSortPartitionKernelIPN4cuda3std3__44pairImiEEjNS6_4lessIS8_EES8_EEvbT_PT2_T0_SF_PSF_T1_SF_i:
[----:B------:R-:W-:Y:S01]  /*0000*/  LDC R1, c[0x0][0x37c] ;  /* 0x0000df00ff017b82 */ /* 0x000fe20000000800 */
[----:B------:R-:W0:Y:S01]  /*0010*/  S2R R0, SR_CTAID.X ;  /* 0x0000000000007919 */ /* 0x000e220000002500 */
[----:B------:R-:W0:Y:S01]  /*0020*/  LDCU UR4, c[0x0][0x360] ;  /* 0x00006c00ff0477ac */ /* 0x000e220008000800 */
[----:B------:R-:W0:Y:S01]  /*0030*/  S2R R3, SR_TID.X ;  /* 0x0000000000037919 */ /* 0x000e220000002100 */
[----:B------:R-:W1:Y:S01]  /*0040*/  LDCU UR6, c[0x0][0x39c] ;  /* 0x00007380ff0677ac */ /* 0x000e620008000800 */
[----:B0-----:R-:W-:-:S05]  /*0050*/  IMAD R0, R0, UR4, R3 ;  /* 0x0000000400007c24 */ /* 0x001fca000f8e0203 */
[----:B-1----:R-:W-:-:S13]  /*0060*/  ISETP.GE.U32.AND P0, PT, R0, UR6, PT ;  /* 0x0000000600007c0c */ /* 0x002fda000bf06070 */
[----:B------:R-:W-:Y:S05]  /*0070*/  @P0 EXIT ;  /* 0x000000000000094d */ /* 0x000fea0003800000 */
[----:B------:R-:W0:Y:S01]  /*0080*/  LDCU UR5, c[0x0][0x3ac] ;  /* 0x00007580ff0577ac */ /* 0x000e220008000800 */
[----:B------:R-:W-:Y:S01]  /*0090*/  VIADD R2, R0, 0x1 ;  /* 0x0000000100027836 */ /* 0x000fe20000000000 */
[----:B------:R-:W-:Y:S01]  /*00a0*/  ACQBULK ;  /* 0x000000000000782e */ /* 0x000fe20000000000 */
[----:B------:R-:W1:Y:S03]  /*00b0*/  LDCU UR7, c[0x0][0x3b0] ;  /* 0x00007600ff0777ac */ /* 0x000e660008000800 */
[----:B------:R-:W-:Y:S01]  /*00c0*/  ISETP.NE.AND P0, PT, R2, UR6, PT ;  /* 0x0000000602007c0c */ /* 0x000fe2000bf05270 */
[----:B------:R-:W2:Y:S01]  /*00d0*/  LDCU UR10, c[0x0][0x398] ;  /* 0x00007300ff0a77ac */ /* 0x000ea20008000800 */
[----:B------:R-:W3:Y:S01]  /*00e0*/  LDCU.64 UR8, c[0x0][0x358] ;  /* 0x00006b00ff0877ac */ /* 0x000ee20008000a00 */
[----:B0-----:R-:W-:-:S10]  /*00f0*/  UIADD3 UR4, UPT, UPT, -UR5, URZ, URZ ;  /* 0x000000ff05047290 */ /* 0x001fd4000fffe1ff */
[----:B------:R-:W0:Y:S01]  /*0100*/  @!P0 LDC.64 R4, c[0x0][0x3a0] ;  /* 0x0000e800ff048b82 */ /* 0x000e220000000a00 */
[----:B------:R-:W-:Y:S01]  /*0110*/  LOP3.LUT R2, R0, UR4, RZ, 0xc0, !PT ;  /* 0x0000000400027c12 */ /* 0x000fe2000f8ec0ff */
[----:B------:R-:W-:-:S04]  /*0120*/  USHF.R.U32.HI UR4, URZ, 0x1, UR5 ;  /* 0x00000001ff047899 */ /* 0x000fc80008011605 */
[----:B-1----:R-:W-:Y:S01]  /*0130*/  IMAD R3, R2, UR7, RZ ;  /* 0x0000000702037c24 */ /* 0x002fe2000f8e02ff */
[----:B------:R-:W-:-:S04]  /*0140*/  UIMAD UR4, UR4, UR7, URZ ;  /* 0x00000007040472a4 */ /* 0x000fc8000f8e02ff */
[----:B------:R-:W-:-:S04]  /*0150*/  LOP3.LUT R2, RZ, R3, RZ, 0x33, !PT ;  /* 0x00000003ff027212 */ /* 0x000fc800078e33ff */
[----:B------:R-:W-:-:S04]  /*0160*/  VIMNMX.U32 R2, PT, PT, R2, UR4, PT ;  /* 0x0000000402027c48 */ /* 0x000fc8000bfe0000 */
[----:B--2---:R-:W-:Y:S01]  /*0170*/  VIADDMNMX.U32 R2, R2, R3, UR10, PT ;  /* 0x0000000a02027e46 */ /* 0x004fe2000b800003 */
[----:B0-----:R-:W-:Y:S01]  /*0180*/  @!P0 IMAD.WIDE.U32 R4, R0, 0x4, R4 ;  /* 0x0000000400048825 */ /* 0x001fe200078e0004 */
[----:B------:R-:W-:Y:S02]  /*0190*/  VIMNMX.U32 R3, PT, PT, R3, UR10, PT ;  /* 0x0000000a03037c48 */ /* 0x000fe4000bfe0000 */
[----:B------:R-:W-:Y:S02]  /*01a0*/  LOP3.LUT R6, RZ, R2, RZ, 0x33, !PT ;  /* 0x00000002ff067212 */ /* 0x000fe400078e33ff */
[----:B---3--:R0:W-:Y:S02]  /*01b0*/  @!P0 STG.E desc[UR8][R4.64], R2 ;  /* 0x0000000204008986 */ /* 0x0081e4000c101908 */
[----:B------:R-:W-:-:S04]  /*01c0*/  VIMNMX.U32 R7, PT, PT, R6, UR4, PT ;  /* 0x0000000406077c48 */ /* 0x000fc8000bfe0000 */
[----:B------:R-:W-:Y:S01]  /*01d0*/  VIADDMNMX.U32 R7, R7, R2, UR10, PT ;  /* 0x0000000a07077e46 */ /* 0x000fe2000b800002 */
[----:B------:R-:W-:Y:S06]  /*01e0*/  @!P0 EXIT ;  /* 0x000000000000894d */ /* 0x000fec0003800000 */
[----:B------:R-:W1:Y:S01]  /*01f0*/  LDCU.U8 UR6, c[0x0][0x380] ;  /* 0x00007000ff0677ac */ /* 0x000e620008000000 */
[----:B------:R-:W-:Y:S01]  /*0200*/  BSSY.RECONVERGENT B0, `(.L_x_176) ;  /* 0x0000058000007945 */ /* 0x000fe20003800200 */
[----:B------:R-:W-:-:S06]  /*0210*/  UIADD3 UR4, UPT, UPT, UR5, -0x1, URZ ;  /* 0xffffffff05047890 */ /* 0x000fcc000fffe0ff */
[----:B0-----:R-:W-:-:S05]  /*0220*/  LOP3.LUT R4, R0, UR4, RZ, 0xc0, !PT ;  /* 0x0000000400047c12 */ /* 0x001fca000f8ec0ff */
[----:B------:R-:W-:Y:S01]  /*0230*/  IMAD R4, R4, UR7, RZ ;  /* 0x0000000704047c24 */ /* 0x000fe2000f8e02ff */
[----:B-1----:R-:W-:-:S04]  /*0240*/  UPRMT UR6, UR6, 0x8880, URZ ;  /* 0x0000888006067896 */ /* 0x002fc800080000ff */
[----:B------:R-:W-:-:S03]  /*0250*/  VIADDMNMX.U32 R4, R7, -R3, R4, PT ;  /* 0x8000000307047246 */ /* 0x000fc60003800004 */
[----:B------:R-:W-:Y:S02]  /*0260*/  UMOV UR4, UR6 ;  /* 0x0000000600047c82 */ /* 0x000fe40008000000 */
[----:B------:R-:W-:-:S09]  /*0270*/  UISETP.NE.AND UP0, UPT, UR4, URZ, UPT ;  /* 0x000000ff0400728c */ /* 0x000fd2000bf05270 */
[----:B------:R-:W-:Y:S05]  /*0280*/  BRA.U !UP0, `(.L_x_177) ;  /* 0x0000000108a47547 */ /* 0x000fea000b800000 */
[----:B------:R-:W-:Y:S01]  /*0290*/  IMAD.IADD R7, R7, 0x1, -R2 ;  /* 0x0000000107077824 */ /* 0x000fe200078e0a02 */
[----:B------:R-:W-:Y:S01]  /*02a0*/  VIADDMNMX.U32 R5, R2, -R3, R4, PT ;  /* 0x8000000302057246 */ /* 0x000fe20003800004 */
[----:B------:R-:W0:Y:S01]  /*02b0*/  LDCU.64 UR4, c[0x0][0x388] ;  /* 0x00007100ff0477ac */ /* 0x000e220008000a00 */
[----:B------:R-:W-:Y:S02]  /*02c0*/  BSSY.RECONVERGENT B1, `(.L_x_178) ;  /* 0x0000024000017945 */ /* 0x000fe40003800200 */
[----:B------:R-:W-:-:S05]  /*02d0*/  VIMNMX.U32 R6, PT, PT, R4, R7, !PT ;  /* 0x0000000704067248 */ /* 0x000fca0007fe0000 */
[----:B------:R-:W-:-:S05]  /*02e0*/  IMAD.IADD R6, R6, 0x1, -R7 ;  /* 0x0000000106067824 */ /* 0x000fca00078e0a07 */
[----:B------:R-:W-:-:S13]  /*02f0*/  ISETP.GE.U32.AND P0, PT, R6, R5, PT ;  /* 0x000000050600720c */ /* 0x000fda0003f06070 */
[----:B0-----:R-:W-:Y:S05]  /*0300*/  @P0 BRA `(.L_x_179) ;  /* 0x00000000007c0947 */ /* 0x001fea0003800000 */
.L_x_182:
[----:B------:R-:W-:-:S04]  /*0310*/  IMAD.MOV.U32 R14, RZ, RZ, R6 ;  /* 0x000000ffff0e7224 */ /* 0x000fc800078e0006 */
[----:B------:R-:W-:-:S05]  /*0320*/  IMAD.IADD R6, R5, 0x1, -R14 ;  /* 0x0000000105067824 */ /* 0x000fca00078e0a0e */
[----:B------:R-:W-:-:S04]  /*0330*/  LEA.HI R16, R6, R14, RZ, 0x1f ;  /* 0x0000000e06107211 */ /* 0x000fc800078ff8ff */
[-C--:B------:R-:W-:Y:S02]  /*0340*/  LOP3.LUT R7, RZ, R16.reuse, RZ, 0x33, !PT ;  /* 0x00000010ff077212 */ /* 0x080fe400078e33ff */
[----:B------:R-:W-:-:S03]  /*0350*/  IADD3 R11, P1, PT, R3, R16, RZ ;  /* 0x00000010030b7210 */ /* 0x000fc60007f3e0ff */
[----:B------:R-:W-:Y:S02]  /*0360*/  IMAD.IADD R7, R4, 0x1, R7 ;  /* 0x0000000104077824 */ /* 0x000fe400078e0207 */
[----:B------:R-:W-:Y:S01]  /*0370*/  IMAD.X R12, RZ, RZ, RZ, P1 ;  /* 0x000000ffff0c7224 */ /* 0x000fe200008e06ff */
[C---:B------:R-:W-:Y:S02]  /*0380*/  LEA R6, P1, R11.reuse, UR4, 0x4 ;  /* 0x000000040b067c11 */ /* 0x040fe4000f8220ff */
[----:B------:R-:W-:Y:S02]  /*0390*/  IADD3 R9, P0, PT, R2, R7, RZ ;  /* 0x0000000702097210 */ /* 0x000fe40007f1e0ff */
[----:B------:R-:W-:-:S03]  /*03a0*/  LEA.HI.X R7, R11, UR5, R12, 0x4, P1 ;  /* 0x000000050b077c11 */ /* 0x000fc600088f240c */
[----:B------:R-:W-:Y:S01]  /*03b0*/  IMAD.X R10, RZ, RZ, RZ, P0 ;  /* 0x000000ffff0a7224 */ /* 0x000fe200000e06ff */
[----:B------:R-:W-:-:S04]  /*03c0*/  LEA R8, P0, R9, UR4, 0x4 ;  /* 0x0000000409087c11 */ /* 0x000fc8000f8020ff */
[----:B------:R-:W-:Y:S02]  /*03d0*/  LEA.HI.X R9, R9, UR5, R10, 0x4, P0 ;  /* 0x0000000509097c11 */ /* 0x000fe400080f240a */
[----:B------:R-:W2:Y:S04]  /*03e0*/  LDG.E.64 R10, desc[UR8][R6.64] ;  /* 0x00000008060a7981 */ /* 0x000ea8000c1e1b00 */
[----:B------:R-:W2:Y:S01]  /*03f0*/  LDG.E.64 R12, desc[UR8][R8.64] ;  /* 0x00000008080c7981 */ /* 0x000ea2000c1e1b00 */
[----:B------:R-:W-:Y:S01]  /*0400*/  BSSY.RECONVERGENT B2, `(.L_x_180) ;  /* 0x000000a000027945 */ /* 0x000fe20003800200 */
[----:B------:R-:W-:Y:S02]  /*0410*/  PLOP3.LUT P0, PT, PT, PT, PT, 0x8, 0x80 ;  /* 0x000000000080781c */ /* 0x000fe40003f0e170 */
        /* <DEDUP_REMOVED lines=8> */
.L_x_181:
[----:B------:R-:W-:Y:S05]  /*04a0*/  BSYNC.RECONVERGENT B2 ;  /* 0x0000000000027941 */ /* 0x000fea0003800200 */
.L_x_180:
[----:B------:R-:W-:Y:S01]  /*04b0*/  @P0 VIADD R14, R16, 0x1 ;  /* 0x00000001100e0836 */ /* 0x000fe20000000000 */
[----:B------:R-:W-:-:S03]  /*04c0*/  SEL R5, R5, R16, P0 ;  /* 0x0000001005057207 */ /* 0x000fc60000000000 */
[----:B------:R-:W-:Y:S01]  /*04d0*/  IMAD.MOV.U32 R6, RZ, RZ, R14 ;  /* 0x000000ffff067224 */ /* 0x000fe200078e000e */
[----:B------:R-:W-:-:S13]  /*04e0*/  ISETP.GE.U32.AND P0, PT, R14, R5, PT ;  /* 0x000000050e00720c */ /* 0x000fda0003f06070 */
[----:B------:R-:W-:Y:S05]  /*04f0*/  @!P0 BRA `(.L_x_182) ;  /* 0xfffffffc00848947 */ /* 0x000fea000383ffff */
.L_x_179:
[----:B------:R-:W-:Y:S05]  /*0500*/  BSYNC.RECONVERGENT B1 ;  /* 0x0000000000017941 */ /* 0x000fea0003800200 */
.L_x_178:
[----:B------:R-:W-:Y:S05]  /*0510*/  BRA `(.L_x_183) ;  /* 0x0000000000987947 */ /* 0x000fea0003800000 */
.L_x_177:
[----:B------:R-:W-:Y:S01]  /*0520*/  IMAD.IADD R7, R7, 0x1, -R2 ;  /* 0x0000000107077824 */ /* 0x000fe200078e0a02 */
[----:B------:R-:W-:Y:S01]  /*0530*/  VIADDMNMX.U32 R5, R2, -R3, R4, PT ;  /* 0x8000000302057246 */ /* 0x000fe20003800004 */
[----:B------:R-:W0:Y:S03]  /*0540*/  LDCU.64 UR4, c[0x0][0x390] ;  /* 0x00007200ff0477ac */ /* 0x000e260008000a00 */
[----:B------:R-:W-:-:S05]  /*0550*/  VIMNMX.U32 R6, PT, PT, R4, R7, !PT ;  /* 0x0000000704067248 */ /* 0x000fca0007fe0000 */
[----:B------:R-:W-:-:S05]  /*0560*/  IMAD.IADD R6, R6, 0x1, -R7 ;  /* 0x0000000106067824 */ /* 0x000fca00078e0a07 */
[----:B------:R-:W-:-:S13]  /*0570*/  ISETP.GE.U32.AND P0, PT, R6, R5, PT ;  /* 0x000000050600720c */ /* 0x000fda0003f06070 */
[----:B0-----:R-:W-:Y:S05]  /*0580*/  @P0 BRA `(.L_x_183) ;  /* 0x00000000007c0947 */ /* 0x001fea0003800000 */
.L_x_186:
        /* <DEDUP_REMOVED lines=25> */
.L_x_185:
[----:B------:R-:W-:Y:S05]  /*0720*/  BSYNC.RECONVERGENT B1 ;  /* 0x0000000000017941 */ /* 0x000fea0003800200 */
.L_x_184:
[----:B------:R-:W-:Y:S01]  /*0730*/  @P0 VIADD R14, R16, 0x1 ;  /* 0x00000001100e0836 */ /* 0x000fe20000000000 */
[----:B------:R-:W-:-:S03]  /*0740*/  SEL R5, R5, R16, P0 ;  /* 0x0000001005057207 */ /* 0x000fc60000000000 */
[----:B------:R-:W-:Y:S01]  /*0750*/  IMAD.MOV.U32 R6, RZ, RZ, R14 ;  /* 0x000000ffff067224 */ /* 0x000fe200078e000e */
[----:B------:R-:W-:-:S13]  /*0760*/  ISETP.GE.U32.AND P0, PT, R14, R5, PT ;  /* 0x000000050e00720c */ /* 0x000fda0003f06070 */
[----:B------:R-:W-:Y:S05]  /*0770*/  @!P0 BRA `(.L_x_186) ;  /* 0xfffffffc00848947 */ /* 0x000fea000383ffff */
.L_x_183:
[----:B------:R-:W-:Y:S05]  /*0780*/  BSYNC.RECONVERGENT B0 ;  /* 0x0000000000007941 */ /* 0x000fea0003800200 */
.L_x_176:
[----:B------:R-:W0:Y:S01]  /*0790*/  LDC.64 R4, c[0x0][0x3a0] ;  /* 0x0000e800ff047b82 */ /* 0x000e220000000a00 */
[----:B------:R-:W-:Y:S02]  /*07a0*/  IMAD.IADD R3, R3, 0x1, R6 ;  /* 0x0000000103037824 */ /* 0x000fe400078e0206 */
[----:B0-----:R-:W-:-:S05]  /*07b0*/  IMAD.WIDE.U32 R4, R0, 0x4, R4 ;  /* 0x0000000400047825 */ /* 0x001fca00078e0004 */
[----:B------:R-:W-:Y:S01]  /*07c0*/  STG.E desc[UR8][R4.64], R3 ;  /* 0x0000000304007986 */ /* 0x000fe2000c101908 */
[----:B------:R-:W-:Y:S05]  /*07d0*/  EXIT ;  /* 0x000000000000794d */ /* 0x000fea0003800000 */
.L_x_187:
        /* <DEDUP_REMOVED lines=10> */
.L_x_426:


//--------------------- .text._ZN3cub18CUB_300001_SM_10006detail10merge_sort30DeviceMergeSortBlockSortKernelINS2_10policy_hubIPN4cuda3std3__44pairImiEEE9Policy600ESA_PNS0_8NullTypeESA_SE_jNS7_4lessIS9_EES9_SD_EEvbT0_T1_T2_T3_T4_PT6_PT7_T5_NS1_7vsmem_tE --------------------------
	.section	.text._ZN3cub18CUB_300001_SM_10006detail10merge_sort30DeviceMergeSortBlockSortKernelINS2_10policy_hubIPN4cuda3std3__44pairImiEEE9Policy600ESA_PNS0_8NullTypeESA_SE_jNS7_4lessIS9_EES9_SD_EEvbT0_T1_T2_T3_T4_PT6_PT7_T5_NS1_7vsmem_tE,"ax",@progbits
	.align	128
        .global         _ZN3cub18CUB_300001_SM_10006detail10merge_sort30DeviceMergeSortBlockSortKernelINS2_10policy_hubIPN4cuda3std3__44pairImiEEE9Policy600ESA_PNS0_8NullTypeESA_SE_jNS7_4lessIS9_EES9_SD_EEvbT0_T1_T2_T3_T4_PT6_PT7_T5_NS1_7vsmem_tE
        .type           _ZN3cub18CUB_300001_SM_10006detail10merge_sort30DeviceMergeSortBlockSortKernelINS2_10policy_hubIPN4cuda3std3__44pairImiEEE9Policy600ESA_PNS0_8NullTypeESA_SE_jNS7_4lessIS9_EES9_SD_EEvbT0_T1_T2_T3_T4_PT6_PT7_T5_NS1_7vsmem_tE,@function
        .size           _ZN3cub18CUB_300001_SM_10006detail10merge_sort30DeviceMergeSortBlockSortKernelINS2_10policy_hubIPN4cuda3std3__44pairImiEEE9Policy600ESA_PNS0_8NullTypeESA_SE_jNS7_4lessIS9_EES9_SD_EEvbT0_T1_T2_T3_T4_PT6_PT7_T5_NS1_7vsmem_tE,(.L_x_427 - _ZN3cub18CUB_300001_SM_10006detail10merge_sort30DeviceMergeSortBlockSortKernelINS2_10policy_hubIPN4cuda3std3__44pairImiEEE9Policy600ESA_PNS0_8NullTypeESA_SE_jNS7_4lessIS9_EES9_SD_EEvbT0_T1_T2_T3_T4_PT6_PT7_T5_NS1_7vsmem_tE)
        .other          _ZN3cub18CUB_300001_SM_10006detail10merge_sort30DeviceMergeSortBlockSortKernelINS2_10policy_hubIPN4cuda3std3__44pairImiEEE9Policy600ESA_PNS0_8NullTypeESA_SE_jNS7_4lessIS9_EES9_SD_EEvbT0_T1_T2_T3_T4_PT6_PT7_T5_NS1_7vsmem_tE,@"STO_CUDA_ENTRY STV_DEFAULT"
_ZN3cub18CUB_300001_SM_10006detail10merge_sort30DeviceMergeSortBlockSortKernelINS2_10policy_hubIPN4cuda3std3__44pairImiEEE9Policy600ESA_PNS0_8NullTypeESA_SE_jNS7_4lessIS9_EES9_SD_EEvbT0_T1_T2_T3_T4_PT6_PT7_T5_NS1_7vsmem_tE:
.text._ZN3cub18CUB_300001_SM_10006detail10merge_sort30DeviceMergeSortBlockSortKernelINS2_10policy_hubIPN4cuda3std3__44pairImiEEE9Policy600ESA_PNS0_8NullTypeESA_SE_jNS7_4lessIS9_EES9_SD_EEvbT0_T1_T2_T3_T4_PT6_PT7_T5_NS1_7vsmem_tE:
[----:B------:R-:W0:Y:S01]  /*0000*/  LDC R1, c[0x0][0x37c] ;  /* 0x0000df00ff017b82 */ /* 0x000e220000000800 */
[----:B------:R-:W1:Y:S01]  /*0010*/  S2R R0, SR_CTAID.X ;  /* 0x0000000000007919 */ /* 0x000e620000002500 */
[----:B------:R-:W2:Y:S01]  /*0020*/  LDCU UR4, c[0x0][0x370] ;  /* 0x00006e00ff0477ac */ /* 0x000ea20008000800 */
[----:B0-----:R-:W-:Y:S01]  /*0030*/  VIADD R1, R1, 0xffffff90 ;  /* 0xffffff9001017836 */ /* 0x001fe20000000000 */
[----:B------:R-:W0:Y:S01]  /*0040*/  LDCU.64 UR8, c[0x0][0x358] ;  /* 0x00006b00ff0877ac */ /* 0x000e220008000a00 */
[----:B--2---:R-:W-:-:S06]  /*0050*/  UIADD3 UR4, UPT, UPT, UR4, -0x1, URZ ;  /* 0xffffffff04047890 */ /* 0x004fcc000fffe0ff */
[C---:B-1----:R-:W-:Y:S01]  /*0060*/  ISETP.GE.U32.AND P0, PT, R0.reuse, UR4, PT ;  /* 0x0000000400007c0c */ /* 0x042fe2000bf06070 */
[----:B------:R-:W-:-:S12]  /*0070*/  IMAD.SHL.U32 R4, R0, 0x400, RZ ;  /* 0x0000040000047824 */ /* 0x000fd800078e00ff */
[----:B0-----:R-:W-:Y:S05]  /*0080*/  @P0 BRA `(.L_x_188) ;  /* 0x0000001400fc0947 */ /* 0x001fea0003800000 */
[----:B------:R-:W0:Y:S01]  /*0090*/  S2R R0, SR_TID.X ;  /* 0x0000000000007919 */ /* 0x000e220000002100 */
[----:B------:R-:W1:Y:S01]  /*00a0*/  LDCU.64 UR4, c[0x0][0x388] ;  /* 0x00007100ff0477ac */ /* 0x000e620008000a00 */
[----:B------:R-:W-:Y:S01]  /*00b0*/  ACQBULK ;  /* 0x000000000000782e */ /* 0x000fe20000000000 */
[----:B0-----:R-:W-:-:S05]  /*00c0*/  IMAD.SHL.U32 R2, R0, 0x4, RZ ;  /* 0x0000000400027824 */ /* 0x001fca00078e00ff */
[----:B------:R-:W-:-:S04]  /*00d0*/  LOP3.LUT R3, R2, 0xf80, RZ, 0xc0, !PT ;  /* 0x00000f8002037812 */ /* 0x000fc800078ec0ff */
[----:B------:R-:W-:-:S04]  /*00e0*/  LOP3.LUT R2, R3, 0x1f, R0, 0xf8, !PT ;  /* 0x0000001f03027812 */ /* 0x000fc800078ef800 */
[----:B------:R-:W-:-:S05]  /*00f0*/  IADD3 R2, P0, PT, R4, R2, RZ ;  /* 0x0000000204027210 */ /* 0x000fca0007f1e0ff */
[----:B------:R-:W-:Y:S02]  /*0100*/  IMAD.X R5, RZ, RZ, RZ, P0 ;  /* 0x000000ffff057224 */ /* 0x000fe400000e06ff */
        /* <DEDUP_REMOVED lines=49> */
.L_x_190:
[----:B------:R-:W-:Y:S02]  /*0420*/  IMAD.MOV.U32 R20, RZ, RZ, R12 ;  /* 0x000000ffff147224 */ /* 0x000fe400078e000c */
[----:B------:R-:W-:Y:S02]  /*0430*/  IMAD.MOV.U32 R22, RZ, RZ, R13 ;  /* 0x000000ffff167224 */ /* 0x000fe400078e000d */
[----:B------:R-:W-:Y:S01]  /*0440*/  IMAD.MOV.U32 R19, RZ, RZ, R18 ;  /* 0x000000ffff137224 */ /* 0x000fe200078e0012 */
[----:B------:R-:W-:Y:S01]  /*0450*/  MOV R18, R5 ;  /* 0x0000000500127202 */ /* 0x000fe20000000f00 */
[----:B------:R-:W-:Y:S02]  /*0460*/  IMAD.MOV.U32 R12, RZ, RZ, R8 ;  /* 0x000000ffff0c7224 */ /* 0x000fe400078e0008 */
[----:B------:R-:W-:-:S07]  /*0470*/  IMAD.MOV.U32 R13, RZ, RZ, R9 ;  /* 0x000000ffff0d7224 */ /* 0x000fce00078e0009 */
.L_x_191:
[----:B------:R-:W-:Y:S05]  /*0480*/  BSYNC.RECONVERGENT B0 ;  /* 0x0000000000007941 */ /* 0x000fea0003800200 */
.L_x_189:
        /* <DEDUP_REMOVED lines=11> */
.L_x_193:
[----:B------:R-:W-:Y:S02]  /*0540*/  IMAD.MOV.U32 R9, RZ, RZ, R14 ;  /* 0x000000ffff097224 */ /* 0x000fe400078e000e */
[----:B------:R-:W-:Y:S02]  /*0550*/  IMAD.MOV.U32 R11, RZ, RZ, R15 ;  /* 0x000000ffff0b7224 */ /* 0x000fe400078e000f */
[----:B------:R-:W-:Y:S02]  /*0560*/  IMAD.MOV.U32 R8, RZ, RZ, R16 ;  /* 0x000000ffff087224 */ /* 0x000fe400078e0010 */
[----:B------:R-:W-:Y:S02]  /*0570*/  IMAD.MOV.U32 R14, RZ, RZ, R6 ;  /* 0x000000ffff0e7224 */ /* 0x000fe400078e0006 */
[----:B------:R-:W-:Y:S02]  /*0580*/  IMAD.MOV.U32 R15, RZ, RZ, R7 ;  /* 0x000000ffff0f7224 */ /* 0x000fe400078e0007 */
[----:B------:R-:W-:-:S07]  /*0590*/  IMAD.MOV.U32 R16, RZ, RZ, R17 ;  /* 0x000000ffff107224 */ /* 0x000fce00078e0011 */
.L_x_194:
[----:B------:R-:W-:Y:S05]  /*05a0*/  BSYNC.RECONVERGENT B0 ;  /* 0x0000000000007941 */ /* 0x000fea0003800200 */
.L_x_192:
        /* <DEDUP_REMOVED lines=11> */
.L_x_196:
[----:B------:R-:W-:Y:S02]  /*0660*/  IMAD.MOV.U32 R7, RZ, RZ, R20 ;  /* 0x000000ffff077224 */ /* 0x000fe400078e0014 */
[----:B------:R-:W-:Y:S02]  /*0670*/  IMAD.MOV.U32 R10, RZ, RZ, R22 ;  /* 0x000000ffff0a7224 */ /* 0x000fe400078e0016 */
[----:B------:R-:W-:Y:S02]  /*0680*/  IMAD.MOV.U32 R5, RZ, RZ, R19 ;  /* 0x000000ffff057224 */ /* 0x000fe400078e0013 */
[----:B------:R-:W-:Y:S02]  /*0690*/  IMAD.MOV.U32 R19, RZ, RZ, R8 ;  /* 0x000000ffff137224 */ /* 0x000fe400078e0008 */
[----:B------:R-:W-:Y:S02]  /*06a0*/  IMAD.MOV.U32 R20, RZ, RZ, R9 ;  /* 0x000000ffff147224 */ /* 0x000fe400078e0009 */
[----:B------:R-:W-:-:S07]  /*06b0*/  IMAD.MOV.U32 R22, RZ, RZ, R11 ;  /* 0x000000ffff167224 */ /* 0x000fce00078e000b */
.L_x_197:
[----:B------:R-:W-:Y:S05]  /*06c0*/  BSYNC.RECONVERGENT B0 ;  /* 0x0000000000007941 */ /* 0x000fea0003800200 */
.L_x_195:
        /* <DEDUP_REMOVED lines=11> */
.L_x_199:
[----:B------:R-:W-:Y:S01]  /*0780*/  IMAD.MOV.U32 R23, RZ, RZ, R12 ;  /* 0x000000ffff177224 */ /* 0x000fe200078e000c */
[----:B------:R-:W-:Y:S01]  /*0790*/  MOV R11, R18 ;  /* 0x00000012000b7202 */ /* 0x000fe20000000f00 */
[----:B------:R-:W-:Y:S02]  /*07a0*/  IMAD.MOV.U32 R21, RZ, RZ, R13 ;  /* 0x000000ffff157224 */ /* 0x000fe400078e000d */
[----:B------:R-:W-:Y:S02]  /*07b0*/  IMAD.MOV.U32 R18, RZ, RZ, R19 ;  /* 0x000000ffff127224 */ /* 0x000fe400078e0013 */
[----:B------:R-:W-:Y:S02]  /*07c0*/  IMAD.MOV.U32 R12, RZ, RZ, R20 ;  /* 0x000000ffff0c7224 */ /* 0x000fe400078e0014 */
[----:B------:R-:W-:-:S07]  /*07d0*/  IMAD.MOV.U32 R13, RZ, RZ, R22 ;  /* 0x000000ffff0d7224 */ /* 0x000fce00078e0016 */
.L_x_200:
[----:B------:R-:W-:Y:S05]  /*07e0*/  BSYNC.RECONVERGENT B0 ;  /* 0x0000000000007941 */ /* 0x000fea0003800200 */
.L_x_198:
        /* <DEDUP_REMOVED lines=11> */
.L_x_202:
[----:B------:R-:W-:Y:S02]  /*08a0*/  IMAD.MOV.U32 R8, RZ, RZ, R14 ;  /* 0x000000ffff087224 */ /* 0x000fe400078e000e */
[----:B------:R-:W-:Y:S02]  /*08b0*/  IMAD.MOV.U32 R22, RZ, RZ, R15 ;  /* 0x000000ffff167224 */ /* 0x000fe400078e000f */
[----:B------:R-:W-:Y:S02]  /*08c0*/  IMAD.MOV.U32 R6, RZ, RZ, R16 ;  /* 0x000000ffff067224 */ /* 0x000fe400078e0010 */
[----:B------:R-:W-:Y:S02]  /*08d0*/  IMAD.MOV.U32 R16, RZ, RZ, R5 ;  /* 0x000000ffff107224 */ /* 0x000fe400078e0005 */
[----:B------:R-:W-:Y:S02]  /*08e0*/  IMAD.MOV.U32 R14, RZ, RZ, R7 ;  /* 0x000000ffff0e7224 */ /* 0x000fe400078e0007 */
[----:B------:R-:W-:-:S07]  /*08f0*/  IMAD.MOV.U32 R15, RZ, RZ, R10 ;  /* 0x000000ffff0f7224 */ /* 0x000fce00078e000a */
.L_x_203:
[----:B------:R-:W-:Y:S05]  /*0900*/  BSYNC.RECONVERGENT B0 ;  /* 0x0000000000007941 */ /* 0x000fea0003800200 */
.L_x_201:
[----:B------:R-:W-:Y:S01]  /*0910*/  ISETP.GE.U32.AND P0, PT, R8, R23, PT ;  /* 0x000000170800720c */ /* 0x000fe20003f06070 */
[----:B------:R-:W-:Y:S03]  /*0920*/  BSSY.RECONVERGENT B0, `(.L_x_204) ;  /* 0x0000010000007945 */ /* 0x000fe60003800200 */
[----:B------:R-:W-:-:S13]  /*0930*/  ISETP.GE.U32.AND.EX P0, PT, R22, R21, PT, P0 ;  /* 0x000000151600720c */ /* 0x000fda0003f06100 */
[----:B------:R-:W-:Y:S05]  /*0940*/  @!P0 BRA `(.L_x_205) ;  /* 0x00000000001c8947 */ /* 0x000fea0003800000 */
[----:B------:R-:W-:Y:S01]  /*0950*/  ISETP.GE.AND P0, PT, R6, R11, PT ;  /* 0x0000000b0600720c */ /* 0x000fe20003f06270 */
[----:B------:R-:W-:Y:S01]  /*0960*/  IMAD.MOV.U32 R20, RZ, RZ, R22 ;  /* 0x000000ffff147224 */ /* 0x000fe200078e0016 */
[-C--:B------:R-:W-:Y:S01]  /*0970*/  ISETP.LT.U32.AND P1, PT, R23, R8.reuse, PT ;  /* 0x000000081700720c */ /* 0x080fe20003f21070 */
[----:B------:R-:W-:Y:S01]  /*0980*/  IMAD.MOV.U32 R10, RZ, RZ, R6 ;  /* 0x000000ffff0a7224 */ /* 0x000fe200078e0006 */
[----:B------:R-:W-:Y:S02]  /*0990*/  MOV R19, R8 ;  /* 0x0000000800137202 */ /* 0x000fe40000000f00 */
[----:B------:R-:W-:-:S13]  /*09a0*/  ISETP.LT.U32.OR.EX P0, PT, R21, R22, P0, P1 ;  /* 0x000000161500720c */ /* 0x000fda0000701510 */
[----:B------:R-:W-:Y:S05]  /*09b0*/  @P0 BRA `(.L_x_206) ;  /* 0x0000000000180947 */ /* 0x000fea0003800000 */
.L_x_205:
[----:B------:R-:W-:Y:S02]  /*09c0*/  IMAD.MOV.U32 R19, RZ, RZ, R23 ;  /* 0x000000ffff137224 */ /* 0x000fe400078e0017 */
[----:B------:R-:W-:Y:S02]  /*09d0*/  IMAD.MOV.U32 R20, RZ, RZ, R21 ;  /* 0x000000ffff147224 */ /* 0x000fe400078e0015 */
[----:B------:R-:W-:Y:S02]  /*09e0*/  IMAD.MOV.U32 R10, RZ, RZ, R11 ;  /* 0x000000ffff0a7224 */ /* 0x000fe400078e000b */
[----:B------:R-:W-:Y:S02]  /*09f0*/  IMAD.MOV.U32 R11, RZ, RZ, R6 ;  /* 0x000000ffff0b7224 */ /* 0x000fe400078e0006 */
[----:B------:R-:W-:Y:S02]  /*0a00*/  IMAD.MOV.U32 R23, RZ, RZ, R8 ;  /* 0x000000ffff177224 */ /* 0x000fe400078e0008 */
[----:B------:R-:W-:-:S07]  /*0a10*/  IMAD.MOV.U32 R21, RZ, RZ, R22 ;  /* 0x000000ffff157224 */ /* 0x000fce00078e0016 */
.L_x_206:
[----:B------:R-:W-:Y:S05]  /*0a20*/  BSYNC.RECONVERGENT B0 ;  /* 0x0000000000007941 */ /* 0x000fea0003800200 */
.L_x_204:
[----:B------:R-:W-:Y:S01]  /*0a30*/  LEA R5, R0, UR4, 0x6 ;  /* 0x0000000400057c11 */ /* 0x000fe2000f8e30ff */
[----:B------:R-:W-:-:S07]  /*0a40*/  IMAD.MOV.U32 R6, RZ, RZ, 0x2 ;  /* 0x00000002ff067424 */ /* 0x000fce00078e00ff */
.L_x_218:
[----:B------:R-:W-:Y:S01]  /*0a50*/  IMAD.MOV R7, RZ, RZ, -R6 ;  /* 0x000000ffff077224 */ /* 0x000fe200078e0a06 */
[----:B------:R-:W-:Y:S01]  /*0a60*/  BAR.SYNC.DEFER_BLOCKING 0x0 ;  /* 0x0000000000007b1d */ /* 0x000fe20000010000 */
[----:B------:R-:W-:-:S03]  /*0a70*/  VIADD R9, R6, 0xffffffff ;  /* 0xffffffff06097836 */ /* 0x000fc60000000000 */
[----:B------:R-:W-:Y:S02]  /*0a80*/  LOP3.LUT R7, R0, R7, RZ, 0xc0, !PT ;  /* 0x0000000700077212 */ /* 0x000fe400078ec0ff */
[----:B------:R-:W-:Y:S01]  /*0a90*/  LOP3.LUT R9, R9, R0, RZ, 0xc0, !PT ;  /* 0x0000000009097212 */ /* 0x000fe200078ec0ff */
[----:B------:R-:W-:Y:S02]  /*0aa0*/  BSSY.RECONVERGENT B0, `(.L_x_207) ;  /* 0x0000034000007945 */ /* 0x000fe40003800200 */
[----:B------:R-:W-:Y:S01]  /*0ab0*/  IMAD.SHL.U32 R17, R7, 0x4, RZ ;  /* 0x0000000407117824 */ /* 0x000fe200078e00ff */
[----:B------:R-:W-:Y:S01]  /*0ac0*/  MOV R7, R6 ;  /* 0x0000000600077202 */ /* 0x000fe20000000f00 */
[----:B------:R-:W-:Y:S02]  /*0ad0*/  IMAD.SHL.U32 R6, R6, 0x2, RZ ;  /* 0x0000000206067824 */ /* 0x000fe400078e00ff */
        /* <DEDUP_REMOVED lines=26> */
.L_x_209:
        /* <DEDUP_REMOVED lines=19> */
[----:B------:R-:W-:-:S04]  /*0db0*/  @P1 IADD3 R24, PT, PT, R18, 0x1, RZ ;  /* 0x0000000112181810 */ /* 0x000fc80007ffe0ff */
[----:B------:R-:W-:-:S13]  /*0dc0*/  ISETP.GE.AND P0, PT, R24, R25, PT ;  /* 0x000000191800720c */ /* 0x000fda0003f06270 */
[----:B------:R-:W-:Y:S05]  /*0dd0*/  @!P0 BRA `(.L_x_209) ;  /* 0xfffffffc00a88947 */ /* 0x000fea000383ffff */
.L_x_208:
[----:B------:R-:W-:Y:S05]  /*0de0*/  BSYNC.RECONVERGENT B0 ;  /* 0x0000000000007941 */ /* 0x000fea0003800200 */
.L_x_207:
[----:B------:R-:W-:Y:S01]  /*0df0*/  IMAD.IADD R19, R17, 0x1, R24 ;  /* 0x0000000111137824 */ /* 0x000fe200078e0218 */
[----:B------:R-:W-:Y:S01]  /*0e00*/  IADD3 R24, PT, PT, -R24, R8, R22 ;  /* 0x0000000818187210 */ /* 0x000fe20007ffe116 */
[----:B------:R-:W-:Y:S01]  /*0e10*/  BSSY.RECONVERGENT B0, `(.L_x_210) ;  /* 0x0000011000007945 */ /* 0x000fe20003800200 */
[----:B------:R-:W-:Y:S02]  /*0e20*/  PLOP3.LUT P0, PT, PT, PT, PT, 0x8, 0x80 ;  /* 0x000000000080781c */ /* 0x000fe40003f0e170 */
[----:B-1----:R-:W-:Y:S02]  /*0e30*/  LEA R21, R19, UR4, 0x4 ;  /* 0x0000000413157c11 */ /* 0x002fe4000f8e20ff */
[C---:B------:R-:W-:Y:S02]  /*0e40*/  LEA R23, R24.reuse, UR4, 0x4 ;  /* 0x0000000418177c11 */ /* 0x040fe4000f8e20ff */
[----:B------:R-:W-:Y:S01]  /*0e50*/  ISETP.GE.AND P1, PT, R24, R9, PT ;  /* 0x000000091800720c */ /* 0x000fe20003f26270 */
[----:B------:R0:W1:Y:S04]  /*0e60*/  LDS.64 R14, [R21] ;  /* 0x00000000150e7984 */ /* 0x0000680000000a00 */
        /* <DEDUP_REMOVED lines=11> */
.L_x_211:
[----:B------:R-:W-:Y:S05]  /*0f20*/  BSYNC.RECONVERGENT B0 ;  /* 0x0000000000007941 */ /* 0x000fea0003800200 */
.L_x_210:
        /* <DEDUP_REMOVED lines=24> */
.L_x_213:
[----:B------:R-:W-:Y:S05]  /*10b0*/  BSYNC.RECONVERGENT B0 ;  /* 0x0000000000007941 */ /* 0x000fea0003800200 */
.L_x_212:
        /* <DEDUP_REMOVED lines=24> */
.L_x_215:
[----:B------:R-:W-:Y:S05]  /*1240*/  BSYNC.RECONVERGENT B0 ;  /* 0x0000000000007941 */ /* 0x000fea0003800200 */
.L_x_214:
[----:B------:R-:W-:Y:S01]  /*1250*/  @!P0 IADD3 R24, PT, PT, R10, RZ, RZ ;  /* 0x000000ff0a188210 */ /* 0x000fe20007ffe0ff */
[----:B------:R-:W-:Y:S01]  /*1260*/  @P0 IMAD.MOV R27, RZ, RZ, R19 ;  /* 0x000000ffff1b0224 */ /* 0x000fe200078e0213 */
[----:B------:R-:W-:Y:S01]  /*1270*/  BSSY.RECONVERGENT B0, `(.L_x_216) ;  /* 0x0000014000007945 */ /* 0x000fe20003800200 */
        /* <DEDUP_REMOVED lines=19> */
.L_x_217:
[----:B------:R-:W-:Y:S05]  /*13b0*/  BSYNC.RECONVERGENT B0 ;  /* 0x0000000000007941 */ /* 0x000fea0003800200 */
.L_x_216:
        /* <DEDUP_REMOVED lines=43> */
.L_x_219:
        /* <DEDUP_REMOVED lines=13> */
[----:B-1----:R-:W-:Y:S01]  /*1740*/  MOV R6, R19 ;  /* 0x0000001300067202 */ /* 0x002fe20000000f00 */
        /* <DEDUP_REMOVED lines=19> */
.L_x_188:
[----:B------:R-:W0:Y:S01]  /*1880*/  S2R R2, SR_CTAID.X ;  /* 0x0000000000027919 */ /* 0x000e220000002500 */
[----:B------:R-:W1:Y:S01]  /*1890*/  LDC.64 R4, c[0x0][0x388] ;  /* 0x0000e200ff047b82 */ /* 0x000e620000000a00 */
[----:B------:R-:W-:Y:S01]  /*18a0*/  ACQBULK ;  /* 0x000000000000782e */ /* 0x000fe20000000000 */
[----:B------:R-:W2:Y:S06]  /*18b0*/  S2R R0, SR_TID.X ;  /* 0x0000000000007919 */ /* 0x000eac0000002100 */
[----:B------:R-:W3:Y:S01]  /*18c0*/  LDC R7, c[0x0][0x3a8] ;  /* 0x0000ea00ff077b82 */ /* 0x000ee20000000800 */
[----:B0-----:R-:W-:-:S04]  /*18d0*/  IMAD.SHL.U32 R2, R2, 0x400, RZ ;  /* 0x0000040002027824 */ /* 0x001fc800078e00ff */
[----:B-1----:R-:W-:-:S05]  /*18e0*/  IMAD.WIDE.U32 R4, R2, 0x10, R4 ;  /* 0x0000001002047825 */ /* 0x002fca00078e0004 */
[----:B------:R-:W4:Y:S04]  /*18f0*/  LDG.E R6, desc[UR8][R4.64+0x8] ;  /* 0x0000080804067981 */ /* 0x000f28000c1e1900 */
[----:B------:R-:W5:Y:S01]  /*1900*/  LDG.E.64 R20, desc[UR8][R4.64] ;  /* 0x0000000804147981 */ /* 0x000f62000c1e1b00 */
[----:B--2---:R-:W-:Y:S02]  /*1910*/  IMAD.SHL.U32 R19, R0, 0x4, RZ ;  /* 0x0000000400137824 */ /* 0x004fe400078e00ff */
[----:B------:R-:W-:-:S03]  /*1920*/  IMAD.MOV R2, RZ, RZ, -R2 ;  /* 0x000000ffff027224 */ /* 0x000fc600078e0a02 */
[----:B------:R-:W-:-:S04]  /*1930*/  LOP3.LUT R3, R19, 0xf80, RZ, 0xc0, !PT ;  /* 0x00000f8013037812 */ /* 0x000fc800078ec0ff */
[----:B------:R-:W-:Y:S02]  /*1940*/  LOP3.LUT R23, R3, 0x1f, R0, 0xf8, !PT ;  /* 0x0000001f03177812 */ /* 0x000fe400078ef800 */
[----:B---3--:R-:W-:-:S03]  /*1950*/  VIADDMNMX R2, R2, R7, 0x400, PT ;  /* 0x0000040002027446 */ /* 0x008fc60003800107 */
[C---:B------:R-:W-:Y:S02]  /*1960*/  VIADD R7, R23.reuse, 0x20 ;  /* 0x0000002017077836 */ /* 0x040fe40000000000 */
[C---:B------:R-:W-:Y:S02]  /*1970*/  VIADD R9, R23.reuse, 0x40 ;  /* 0x0000004017097836 */ /* 0x040fe40000000000 */
[C---:B------:R-:W-:Y:S01]  /*1980*/  VIADD R11, R23.reuse, 0x60 ;  /* 0x00000060170b7836 */ /* 0x040fe20000000000 */
[-C--:B------:R-:W-:Y:S02]  /*1990*/  ISETP.GE.AND P0, PT, R23, R2.reuse, PT ;  /* 0x000000021700720c */ /* 0x080fe40003f06270 */
[-C--:B------:R-:W-:Y:S02]  /*19a0*/  ISETP.GE.AND P1, PT, R7, R2.reuse, PT ;  /* 0x000000020700720c */ /* 0x080fe40003f26270 */
[-C--:B------:R-:W-:Y:S02]  /*19b0*/  ISETP.GE.AND P2, PT, R9, R2.reuse, PT ;  /* 0x000000020900720c */ /* 0x080fe40003f46270 */
[----:B------:R-:W-:-:S02]  /*19c0*/  ISETP.GE.AND P3, PT, R11, R2, PT ;  /* 0x000000020b00720c */ /* 0x000fc40003f66270 */
[----:B------:R-:W-:-:S05]  /*19d0*/  LEA R22, P4, R23, R4, 0x4 ;  /* 0x0000000417167211 */ /* 0x000fca00078820ff */
[----:B------:R-:W-:Y:S01]  /*19e0*/  IMAD.X R23, RZ, RZ, R5, P4 ;  /* 0x000000ffff177224 */ /* 0x000fe200020e0605 */
[----:B----4-:R-:W-:Y:S01]  /*19f0*/  MOV R14, R6 ;  /* 0x00000006000e7202 */ /* 0x010fe20000000f00 */
[----:B-----5:R-:W-:Y:S02]  /*1a00*/  IMAD.MOV.U32 R10, RZ, RZ, R20 ;  /* 0x000000ffff0a7224 */ /* 0x020fe400078e0014 */
[----:B------:R-:W-:Y:S02]  /*1a10*/  IMAD.MOV.U32 R11, RZ, RZ, R21 ;  /* 0x000000ffff0b7224 */ /* 0x000fe400078e0015 */
[--C-:B------:R-:W-:Y:S02]  /*1a20*/  IMAD.MOV.U32 R16, RZ, RZ, R10.reuse ;  /* 0x000000ffff107224 */ /* 0x100fe400078e000a */
[----:B------:R-:W-:Y:S02]  /*1a30*/  IMAD.MOV.U32 R17, RZ, RZ, R11 ;  /* 0x000000ffff117224 */ /* 0x000fe400078e000b */
[----:B------:R-:W-:-:S02]  /*1a40*/  IMAD.MOV.U32 R12, RZ, RZ, R10 ;  /* 0x000000ffff0c7224 */ /* 0x000fc400078e000a */
[----:B------:R-:W-:Y:S02]  /*1a50*/  IMAD.MOV.U32 R13, RZ, RZ, R11 ;  /* 0x000000ffff0d7224 */ /* 0x000fe400078e000b */
[--C-:B------:R-:W-:Y:S01]  /*1a60*/  IMAD.MOV.U32 R4, RZ, RZ, R14.reuse ;  /* 0x000000ffff047224 */ /* 0x100fe200078e000e */
[----:B------:R-:W-:Y:S01]  /*1a70*/  STL.64 [R1+0x40], R20 ;  /* 0x0000401401007387 */ /* 0x000fe20000100a00 */
[----:B------:R-:W-:-:S03]  /*1a80*/  IMAD.MOV.U32 R8, RZ, RZ, R14 ;  /* 0x000000ffff087224 */ /* 0x000fc600078e000e */
[----:B------:R0:W-:Y:S04]  /*1a90*/  STL.64 [R1+0x50], R20 ;  /* 0x0000501401007387 */ /* 0x0001e80000100a00 */
[----:B------:R-:W-:Y:S04]  /*1aa0*/  STL [R1+0x48], R6 ;  /* 0x0000480601007387 */ /* 0x000fe80000100800 */
        /* <DEDUP_REMOVED lines=9> */
[----:B------:R-:W0:Y:S01]  /*1b40*/  S2R R0, SR_LANEID ;  /* 0x0000000000007919 */ /* 0x000e220000000000 */
[----:B------:R-:W1:Y:S01]  /*1b50*/  S2UR UR5, SR_CgaCtaId ;  /* 0x00000000000579c3 */ /* 0x000e620000008800 */
[----:B------:R-:W-:Y:S01]  /*1b60*/  UMOV UR4, 0x400 ;  /* 0x0000040000047882 */ /* 0x000fe20000000000 */
[----:B------:R-:W-:Y:S04]  /*1b70*/  STL.128 [R1+0x20], RZ ;  /* 0x000020ff01007387 */ /* 0x000fe80000100c00 */
[----:B------:R-:W-:Y:S04]  /*1b80*/  STL.128 [R1+0x30], RZ ;  /* 0x000030ff01007387 */ /* 0x000fe80000100c00 */
[----:B------:R-:W-:Y:S01]  /*1b90*/  STL [R1+0x4c], RZ ;  /* 0x00004cff01007387 */ /* 0x000fe20000100800 */
[----:B-1----:R-:W-:Y:S01]  /*1ba0*/  ULEA UR4, UR5, UR4, 0x18 ;  /* 0x0000000405047291 */ /* 0x002fe2000f8ec0ff */
[----:B0-----:R-:W-:-:S05]  /*1bb0*/  IMAD.IADD R3, R3, 0x1, R0 ;  /* 0x0000000103037824 */ /* 0x001fca00078e0200 */
[----:B------:R-:W-:Y:S01]  /*1bc0*/  LEA R3, R3, UR4, 0x4 ;  /* 0x0000000403037c11 */ /* 0x000fe2000f8e20ff */
[----:B------:R-:W-:Y:S04]  /*1bd0*/  STL [R1+0x5c], RZ ;  /* 0x00005cff01007387 */ /* 0x000fe80000100800 */
[----:B------:R-:W-:Y:S01]  /*1be0*/  IMAD R18, R0, 0x30, R3 ;  /* 0x0000003000127824 */ /* 0x000fe200078e0203 */
[----:B--2---:R-:W-:Y:S04]  /*1bf0*/  @!P0 STL.64 [R1+0x20], R20 ;  /* 0x0000201401008387 */ /* 0x004fe80000100a00 */
[----:B------:R-:W-:Y:S04]  /*1c00*/  STS.64 [R3], R20 ;  /* 0x0000001403007388 */ /* 0x000fe80000000a00 */
[----:B---3--:R-:W-:Y:S04]  /*1c10*/  @!P1 STL.64 [R1+0x30], R16 ;  /* 0x0000301001009387 */ /* 0x008fe80000100a00 */
[----:B------:R-:W-:Y:S04]  /*1c20*/  STS.64 [R3+0x200], R16 ;  /* 0x0002001003007388 */ /* 0x000fe80000000a00 */
[----:B----4-:R-:W-:Y:S04]  /*1c30*/  STS.64 [R3+0x400], R12 ;  /* 0x0004000c03007388 */ /* 0x010fe80000000a00 */
[----:B-----5:R-:W-:Y:S04]  /*1c40*/  STS.64 [R3+0x600], R10 ;  /* 0x0006000a03007388 */ /* 0x020fe80000000a00 */
[----:B------:R-:W-:Y:S04]  /*1c50*/  @!P1 STL.64 [R1+0x38], R4 ;  /* 0x0000380401009387 */ /* 0x000fe80000100a00 */
[----:B------:R-:W-:Y:S04]  /*1c60*/  STS [R3+0x208], R4 ;  /* 0x0002080403007388 */ /* 0x000fe80000000800 */
[----:B------:R-:W-:Y:S04]  /*1c70*/  @!P2 STL [R1+0x4c], R9 ;  /* 0x00004c090100a387 */ /* 0x000fe80000100800 */
[----:B------:R-:W-:Y:S04]  /*1c80*/  STS [R3+0x408], R8 ;  /* 0x0004080803007388 */ /* 0x000fe80000000800 */
[----:B------:R-:W-:Y:S04]  /*1c90*/  @!P0 STL.64 [R1+0x28], R6 ;  /* 0x0000280601008387 */ /* 0x000fe80000100a00 */
[----:B------:R-:W-:Y:S04]  /*1ca0*/  STS [R3+0x8], R6 ;  /* 0x0000080603007388 */ /* 0x000fe80000000800 */
[----:B------:R-:W-:Y:S04]  /*1cb0*/  STS [R3+0x608], R14 ;  /* 0x0006080e03007388 */ /* 0x000fe80000000800 */
[----:B------:R-:W-:Y:S01]  /*1cc0*/  @!P3 STL [R1+0x5c], R15 ;  /* 0x00005c0f0100b387 */ /* 0x000fe20000100800 */
[----:B------:R-:W-:-:S03]  /*1cd0*/  NOP ;  /* 0x0000000000007918 */ /* 0x000fc60000000000 */
[----:B------:R-:W0:Y:S04]  /*1ce0*/  LDS.64 R4, [R18+0x30] ;  /* 0x0000300012047984 */ /* 0x000e280000000a00 */
[----:B------:R-:W1:Y:S04]  /*1cf0*/  LDS R12, [R18+0x8] ;  /* 0x00000800120c7984 */ /* 0x000e680000000800 */
[----:B------:R-:W2:Y:S04]  /*1d00*/  LDS R23, [R18+0x18] ;  /* 0x0000180012177984 */ /* 0x000ea80000000800 */
[----:B------:R-:W3:Y:S04]  /*1d10*/  LDS R22, [R18+0x28] ;  /* 0x0000280012167984 */ /* 0x000ee80000000800 */
[----:B------:R-:W4:Y:S04]  /*1d20*/  LDS R6, [R18+0x38] ;  /* 0x0000380012067984 */ /* 0x000f280000000800 */
[----:B------:R-:W5:Y:S04]  /*1d30*/  LDS.64 R8, [R18] ;  /* 0x0000000012087984 */ /* 0x000f680000000a00 */
[----:B------:R-:W5:Y:S04]  /*1d40*/  LDS.64 R20, [R18+0x10] ;  /* 0x0000100012147984 */ /* 0x000f680000000a00 */
[----:B------:R-:W5:Y:S04]  /*1d50*/  LDS.64 R10, [R18+0x20] ;  /* 0x00002000120a7984 */ /* 0x000f680000000a00 */
[----:B0-----:R-:W-:Y:S04]  /*1d60*/  STL.64 [R1+0x50], R4 ;  /* 0x0000500401007387 */ /* 0x001fe80000100a00 */
[----:B-1----:R-:W-:Y:S04]  /*1d70*/  STL [R1+0x28], R12 ;  /* 0x0000280c01007387 */ /* 0x002fe80000100800 */
[----:B--2---:R-:W-:Y:S04]  /*1d80*/  STL [R1+0x38], R23 ;  /* 0x0000381701007387 */ /* 0x004fe80000100800 */
[----:B---3--:R-:W-:Y:S04]  /*1d90*/  STL [R1+0x48], R22 ;  /* 0x0000481601007387 */ /* 0x008fe80000100800 */
[----:B----4-:R-:W-:Y:S04]  /*1da0*/  STL [R1+0x58], R6 ;  /* 0x0000580601007387 */ /* 0x010fe80000100800 */
[----:B-----5:R-:W-:Y:S01]  /*1db0*/  STL.64 [R1+0x20], R8 ;  /* 0x0000200801007387 */ /* 0x020fe20000100a00 */
[----:B------:R-:W-:-:S02]  /*1dc0*/  @!P0 PRMT R0, R7, 0x7770, RZ ;  /* 0x0000777007008816 */ /* 0x000fc400000000ff */
[C---:B------:R-:W-:Y:S02]  /*1dd0*/  @!P0 PRMT R3, R7.reuse, 0x7771, RZ ;  /* 0x0000777107038816 */ /* 0x040fe400000000ff */
[C---:B------:R-:W-:Y:S02]  /*1de0*/  @!P0 PRMT R17, R7.reuse, 0x7772, RZ ;  /* 0x0000777207118816 */ /* 0x040fe400000000ff */
[----:B------:R-:W-:Y:S02]  /*1df0*/  @!P0 PRMT R7, R7, 0x7773, RZ ;  /* 0x0000777307078816 */ /* 0x000fe400000000ff */
[----:B------:R-:W-:Y:S02]  /*1e00*/  PRMT R16, RZ, 0x7610, R16 ;  /* 0x00007610ff107816 */ /* 0x000fe40000000010 */
[----:B------:R-:W-:Y:S02]  /*1e10*/  PRMT R14, RZ, 0x7610, R14 ;  /* 0x00007610ff0e7816 */ /* 0x000fe4000000000e */
[----:B------:R-:W-:-:S02]  /*1e20*/  PRMT R13, RZ, 0x7610, R13 ;  /* 0x00007610ff0d7816 */ /* 0x000fc4000000000d */
[----:B------:R-:W-:Y:S01]  /*1e30*/  PRMT R15, RZ, 0x7610, R15 ;  /* 0x00007610ff0f7816 */ /* 0x000fe2000000000f */
[----:B------:R0:W-:Y:S01]  /*1e40*/  STL.64 [R1+0x30], R20 ;  /* 0x0000301401007387 */ /* 0x0001e20000100a00 */
[----:B------:R-:W-:Y:S01]  /*1e50*/  @!P0 PRMT R16, R7, 0x7610, R16 ;  /* 0x0000761007108816 */ /* 0x000fe20000000010 */
[----:B------:R-:W-:Y:S01]  /*1e60*/  IMAD.MOV.U32 R24, RZ, RZ, R20 ;  /* 0x000000ffff187224 */ /* 0x000fe200078e0014 */
[----:B------:R-:W-:Y:S01]  /*1e70*/  @!P0 PRMT R14, R3, 0x7610, R14 ;  /* 0x00007610030e8816 */ /* 0x000fe2000000000e */
[----:B------:R1:W-:Y:S01]  /*1e80*/  STL.64 [R1+0x40], R10 ;  /* 0x0000400a01007387 */ /* 0x0003e20000100a00 */
[----:B------:R-:W-:Y:S01]  /*1e90*/  @!P0 PRMT R13, R0, 0x7610, R13 ;  /* 0x00007610000d8816 */ /* 0x000fe2000000000d */
[----:B------:R-:W-:Y:S01]  /*1ea0*/  IMAD.MOV.U32 R7, RZ, RZ, R11 ;  /* 0x000000ffff077224 */ /* 0x000fe200078e000b */
[----:B------:R-:W-:Y:S01]  /*1eb0*/  @!P0 PRMT R15, R17, 0x7610, R15 ;  /* 0x00007610110f8816 */ /* 0x000fe2000000000f */
[----:B------:R-:W-:Y:S01]  /*1ec0*/  IMAD.MOV.U32 R3, RZ, RZ, R4 ;  /* 0x000000ffff037224 */ /* 0x000fe200078e0004 */
[----:B------:R-:W-:Y:S01]  /*1ed0*/  MOV R0, R5 ;  /* 0x0000000500007202 */ /* 0x000fe20000000f00 */
[----:B0-----:R-:W-:-:S02]  /*1ee0*/  IMAD.MOV.U32 R20, RZ, RZ, R10 ;  /* 0x000000ffff147224 */ /* 0x001fc400078e000a */
        /* <DEDUP_REMOVED lines=11> */
[----:B------:R-:W-:Y:S01]  /*1fa0*/  PRMT R14, R5, 0x3340, R14 ;  /* 0x00003340050e7816 */ /* 0x000fe2000000000e */
[----:B------:R-:W-:-:S03]  /*1fb0*/  VIADD R5, R19, 0x1 ;  /* 0x0000000113057836 */ /* 0x000fc60000000000 */
        /* <DEDUP_REMOVED lines=14> */
.L_x_223:
[----:B------:R-:W-:Y:S02]  /*20a0*/  IMAD.MOV.U32 R4, RZ, RZ, R5 ;  /* 0x000000ffff047224 */ /* 0x000fe400078e0005 */
[----:B------:R-:W-:Y:S02]  /*20b0*/  IMAD.MOV.U32 R10, RZ, RZ, R24 ;  /* 0x000000ffff0a7224 */ /* 0x000fe400078e0018 */
[----:B------:R-:W-:-:S07]  /*20c0*/  IMAD.MOV.U32 R11, RZ, RZ, R21 ;  /* 0x000000ffff0b7224 */ /* 0x000fce00078e0015 */
.L_x_224:
[----:B------:R-:W-:Y:S05]  /*20d0*/  BSYNC.RECONVERGENT B1 ;  /* 0x0000000000017941 */ /* 0x000fea0003800200 */
.L_x_222:
[----:B------:R1:W-:Y:S04]  /*20e0*/  STL.64 [R1], R10 ;  /* 0x0000000a01007387 */ /* 0x0003e80000100a00 */
[----:B------:R-:W2:Y:S01]  /*20f0*/  LDL R26, [R4+0x8] ;  /* 0x00000800041a7983 */ /* 0x000ea20000100800 */
[----:B------:R-:W-:Y:S01]  /*2100*/  IMAD.MOV.U32 R18, RZ, RZ, R10 ;  /* 0x000000ffff127224 */ /* 0x000fe200078e000a */
[----:B------:R-:W-:Y:S01]  /*2110*/  MOV R15, R21 ;  /* 0x00000015000f7202 */ /* 0x000fe20000000f00 */
[----:B0-----:R-:W-:Y:S02]  /*2120*/  IMAD.MOV.U32 R13, RZ, RZ, R11 ;  /* 0x000000ffff0d7224 */ /* 0x001fe400078e000b */
[----:B------:R-:W-:Y:S01]  /*2130*/  IMAD.MOV.U32 R14, RZ, RZ, R24 ;  /* 0x000000ffff0e7224 */ /* 0x000fe200078e0018 */
[----:B--2---:R1:W-:Y:S01]  /*2140*/  STL [R1+0x8], R26 ;  /* 0x0000081a01007387 */ /* 0x0043e20000100800 */
[----:B------:R-:W-:Y:S05]  /*2150*/  BRA `(.L_x_225) ;  /* 0x0000000000287947 */ /* 0x000fea0003800000 */
.L_x_221:
[----:B------:R2:W-:Y:S01]  /*2160*/  STL.64 [R1+0x30], R10 ;  /* 0x0000300a01007387 */ /* 0x0005e20000100a00 */
[----:B------:R-:W-:Y:S02]  /*2170*/  IMAD.MOV.U32 R23, RZ, RZ, R12 ;  /* 0x000000ffff177224 */ /* 0x000fe400078e000c */
[----:B------:R-:W-:Y:S01]  /*2180*/  IMAD.MOV.U32 R24, RZ, RZ, R8 ;  /* 0x000000ffff187224 */ /* 0x000fe200078e0008 */
[----:B------:R2:W-:Y:S01]  /*2190*/  STL [R1+0x38], R12 ;  /* 0x0000380c01007387 */ /* 0x0005e20000100800 */
[--C-:B------:R-:W-:Y:S02]  /*21a0*/  IMAD.MOV.U32 R21, RZ, RZ, R9.reuse ;  /* 0x000000ffff157224 */ /* 0x100fe400078e0009 */
[----:B------:R-:W-:Y:S02]  /*21b0*/  IMAD.MOV.U32 R26, RZ, RZ, R12 ;  /* 0x000000ffff1a7224 */ /* 0x000fe400078e000c */
[----:B------:R-:W-:Y:S02]  /*21c0*/  IMAD.MOV.U32 R18, RZ, RZ, R8 ;  /* 0x000000ffff127224 */ /* 0x000fe400078e0008 */
[----:B0-----:R-:W-:-:S02]  /*21d0*/  IMAD.MOV.U32 R13, RZ, RZ, R9 ;  /* 0x000000ffff0d7224 */ /* 0x001fc400078e0009 */
[----:B------:R-:W-:Y:S02]  /*21e0*/  IMAD.MOV.U32 R14, RZ, RZ, R10 ;  /* 0x000000ffff0e7224 */ /* 0x000fe400078e000a */
[----:B--2---:R-:W-:-:S07]  /*21f0*/  IMAD.MOV.U32 R15, RZ, RZ, R11 ;  /* 0x000000ffff0f7224 */ /* 0x004fce00078e000b */
.L_x_225:
[----:B------:R-:W-:Y:S05]  /*2200*/  BSYNC.RECONVERGENT B0 ;  /* 0x0000000000007941 */ /* 0x000fea0003800200 */
.L_x_220:
[----:B------:R-:W-:Y:S01]  /*2210*/  VIADD R5, R19, 0x2 ;  /* 0x0000000213057836 */ /* 0x000fe20000000000 */
[----:B------:R-:W-:Y:S04]  /*2220*/  BSSY.RECONVERGENT B0, `(.L_x_226) ;  /* 0x000001f000007945 */ /* 0x000fe80003800200 */
[----:B------:R-:W-:-:S13]  /*2230*/  ISETP.GE.U32.AND P0, PT, R5, R2, PT ;  /* 0x000000020500720c */ /* 0x000fda0003f06070 */
[----:B------:R0:W-:Y:S01]  /*2240*/  @P0 STL.64 [R1+0x40], R10 ;  /* 0x0000400a01000387 */ /* 0x0001e20000100a00 */
[--C-:B------:R-:W-:Y:S01]  /*2250*/  @P0 IMAD.MOV.U32 R20, RZ, RZ, R10.reuse ;  /* 0x000000ffff140224 */ /* 0x100fe200078e000a */
[----:B------:R-:W-:Y:S01]  /*2260*/  @P0 MOV R22, R26 ;  /* 0x0000001a00160202 */ /* 0x000fe20000000f00 */
[--C-:B------:R-:W-:Y:S01]  /*2270*/  @P0 IMAD.MOV.U32 R7, RZ, RZ, R11.reuse ;  /* 0x000000ffff070224 */ /* 0x100fe200078e000b */
[----:B------:R0:W-:Y:S01]  /*2280*/  @P0 STL [R1+0x48], R26 ;  /* 0x0000481a01000387 */ /* 0x0001e20000100800 */
        /* <DEDUP_REMOVED lines=13> */
.L_x_229:
[----:B------:R-:W-:Y:S02]  /*2360*/  IMAD.MOV.U32 R4, RZ, RZ, R5 ;  /* 0x000000ffff047224 */ /* 0x000fe400078e0005 */
[----:B01----:R-:W-:Y:S02]  /*2370*/  IMAD.MOV.U32 R10, RZ, RZ, R20 ;  /* 0x000000ffff0a7224 */ /* 0x003fe400078e0014 */
[----:B------:R-:W-:-:S07]  /*2380*/  IMAD.MOV.U32 R11, RZ, RZ, R7 ;  /* 0x000000ffff0b7224 */ /* 0x000fce00078e0007 */
.L_x_230:
[----:B------:R-:W-:Y:S05]  /*2390*/  BSYNC.RECONVERGENT B1 ;  /* 0x0000000000017941 */ /* 0x000fea0003800200 */
.L_x_228:
[----:B------:R2:W-:Y:S04]  /*23a0*/  STL.64 [R1], R10 ;  /* 0x0000000a01007387 */ /* 0x0005e80000100a00 */
[----:B01----:R-:W3:Y:S01]  /*23b0*/  LDL R26, [R4+0x8] ;  /* 0x00000800041a7983 */ /* 0x003ee20000100800 */
[----:B------:R-:W-:Y:S02]  /*23c0*/  IMAD.MOV.U32 R18, RZ, RZ, R10 ;  /* 0x000000ffff127224 */ /* 0x000fe400078e000a */
[----:B------:R-:W-:Y:S02]  /*23d0*/  IMAD.MOV.U32 R13, RZ, RZ, R11 ;  /* 0x000000ffff0d7224 */ /* 0x000fe400078e000b */
[----:B------:R-:W-:Y:S02]  /*23e0*/  IMAD.MOV.U32 R16, RZ, RZ, R20 ;  /* 0x000000ffff107224 */ /* 0x000fe400078e0014 */
[----:B------:R-:W-:Y:S01]  /*23f0*/  IMAD.MOV.U32 R17, RZ, RZ, R7 ;  /* 0x000000ffff117224 */ /* 0x000fe200078e0007 */
[----:B---3--:R2:W-:Y:S06]  /*2400*/  STL [R1+0x8], R26 ;  /* 0x0000081a01007387 */ /* 0x0085ec0000100800 */
.L_x_227:
[----:B------:R-:W-:Y:S05]  /*2410*/  BSYNC.RECONVERGENT B0 ;  /* 0x0000000000007941 */ /* 0x000fea0003800200 */
.L_x_226:
[----:B------:R-:W-:Y:S01]  /*2420*/  IADD3 R5, PT, PT, R19, 0x3, RZ ;  /* 0x0000000313057810 */ /* 0x000fe20007ffe0ff */
[----:B------:R-:W-:Y:S03]  /*2430*/  BSSY.RECONVERGENT B0, `(.L_x_231) ;  /* 0x000001c000007945 */ /* 0x000fe60003800200 */
        /* <DEDUP_REMOVED lines=15> */
[----:B------:R-:W-:Y:S01]  /*2530*/  ISETP.LT.U32.OR.EX P0, PT, R0, R13, P0, P1 ;  /* 0x0000000d0000720c */ /* 0x000fe20000701510 */
[----:B------:R-:W-:-:S12]  /*2540*/  IMAD.MOV.U32 R13, RZ, RZ, R1 ;  /* 0x000000ffff0d7224 */ /* 0x000fd800078e0001 */
[----:B------:R-:W-:Y:S05]  /*2550*/  @P0 BRA `(.L_x_235) ;  /* 0x00000000000c0947 */ /* 0x000fea0003800000 */
.L_x_234:
[----:B------:R-:W-:Y:S02]  /*2560*/  VIADD R13, R1, 0x50 ;  /* 0x00000050010d7836 */ /* 0x000fe40000000000 */
[----:B0123--:R-:W-:Y:S02]  /*2570*/  IMAD.MOV.U32 R10, RZ, RZ, R3 ;  /* 0x000000ffff0a7224 */ /* 0x00ffe400078e0003 */
[----:B------:R-:W-:-:S07]  /*2580*/  IMAD.MOV.U32 R11, RZ, RZ, R0 ;  /* 0x000000ffff0b7224 */ /* 0x000fce00078e0000 */
.L_x_235:
[----:B------:R-:W-:Y:S05]  /*2590*/  BSYNC.RECONVERGENT B1 ;  /* 0x0000000000017941 */ /* 0x000fea0003800200 */
.L_x_233:
[----:B------:R4:W-:Y:S04]  /*25a0*/  STL.64 [R1], R10 ;  /* 0x0000000a01007387 */ /* 0x0009e80000100a00 */
[----:B------:R-:W5:Y:S01]  /*25b0*/  LDL R18, [R13+0x8] ;  /* 0x000008000d127983 */ /* 0x000f620000100800 */
[----:B------:R-:W-:Y:S02]  /*25c0*/  IMAD.MOV.U32 R4, RZ, RZ, R3 ;  /* 0x000000ffff047224 */ /* 0x000fe400078e0003 */
[----:B------:R-:W-:Y:S01]  /*25d0*/  IMAD.MOV.U32 R5, RZ, RZ, R0 ;  /* 0x000000ffff057224 */ /* 0x000fe200078e0000 */
[----:B-----5:R4:W-:Y:S06]  /*25e0*/  STL [R1+0x8], R18 ;  /* 0x0000081201007387 */ /* 0x0209ec0000100800 */
.L_x_232:
[----:B------:R-:W-:Y:S05]  /*25f0*/  BSYNC.RECONVERGENT B0 ;  /* 0x0000000000007941 */ /* 0x000fea0003800200 */
.L_x_231:
[----:B------:R-:W-:Y:S01]  /*2600*/  ISETP.GE.U32.AND P0, PT, R19, R2, PT ;  /* 0x000000021300720c */ /* 0x000fe20003f06070 */
[----:B------:R-:W-:Y:S01]  /*2610*/  BSSY.RECONVERGENT B0, `(.L_x_236) ;  /* 0x00000c1000007945 */ /* 0x000fe20003800200 */
[----:B----4-:R-:W-:Y:S01]  /*2620*/  MOV R18, R8 ;  /* 0x0000000800127202 */ /* 0x010fe20000000f00 */
[----:B------:R-:W-:-:S10]  /*2630*/  IMAD.MOV.U32 R19, RZ, RZ, R9 ;  /* 0x000000ffff137224 */ /* 0x000fd400078e0009 */
        /* <DEDUP_REMOVED lines=9> */
[----:B------:R-:W-:Y:S02]  /*26d0*/  IMAD.MOV.U32 R25, RZ, RZ, R12 ;  /* 0x000000ffff197224 */ /* 0x000fe400078e000c */
[----:B------:R-:W-:Y:S01]  /*26e0*/  IMAD.MOV.U32 R13, RZ, RZ, R23 ;  /* 0x000000ffff0d7224 */ /* 0x000fe200078e0017 */
[----:B------:R-:W-:Y:S01]  /*26f0*/  ISETP.LT.U32.OR.EX P0, PT, R9, R21, P0, P1 ;  /* 0x000000150900720c */ /* 0x000fe20000701510 */
[--C-:B0123--:R-:W-:Y:S02]  /*2700*/  IMAD.MOV.U32 R11, RZ, RZ, R8.reuse ;  /* 0x000000ffff0b7224 */ /* 0x10ffe400078e0008 */
[----:B------:R-:W-:Y:S02]  /*2710*/  IMAD.MOV.U32 R10, RZ, RZ, R9 ;  /* 0x000000ffff0a7224 */ /* 0x000fe400078e0009 */
[----:B------:R-:W-:-:S02]  /*2720*/  IMAD.MOV.U32 R18, RZ, RZ, R8 ;  /* 0x000000ffff127224 */ /* 0x000fc400078e0008 */
[----:B------:R-:W-:-:S06]  /*2730*/  IMAD.MOV.U32 R19, RZ, RZ, R9 ;  /* 0x000000ffff137224 */ /* 0x000fcc00078e0009 */
[----:B------:R-:W-:Y:S05]  /*2740*/  @P0 BREAK.RELIABLE B2 ;  /* 0x0000000000020942 */ /* 0x000fea0003800100 */
[----:B------:R-:W-:Y:S05]  /*2750*/  @P0 BRA `(.L_x_241) ;  /* 0x00000000004c0947 */ /* 0x000fea0003800000 */
.L_x_240:
[----:B------:R-:W-:Y:S05]  /*2760*/  BSYNC.RELIABLE B2 ;  /* 0x0000000000027941 */ /* 0x000fea0003800100 */
.L_x_239:
[----:B------:R-:W-:Y:S01]  /*2770*/  STL.64 [R1+0x30], R8 ;  /* 0x0000300801007387 */ /* 0x000fe20000100a00 */
[----:B0123--:R-:W-:Y:S01]  /*2780*/  IMAD.MOV.U32 R10, RZ, RZ, R24 ;  /* 0x000000ffff0a7224 */ /* 0x00ffe200078e0018 */
[----:B------:R-:W-:Y:S01]  /*2790*/  MOV R29, R12 ;  /* 0x0000000c001d7202 */ /* 0x000fe20000000f00 */
[--C-:B------:R-:W-:Y:S01]  /*27a0*/  IMAD.MOV.U32 R11, RZ, RZ, R21.reuse ;  /* 0x000000ffff0b7224 */ /* 0x100fe200078e0015 */
[----:B------:R-:W-:Y:S01]  /*27b0*/  STL [R1+0x28], R23 ;  /* 0x0000281701007387 */ /* 0x000fe20000100800 */
[----:B------:R-:W-:Y:S02]  /*27c0*/  IMAD.MOV.U32 R13, RZ, RZ, R12 ;  /* 0x000000ffff0d7224 */ /* 0x000fe400078e000c */
        /* <DEDUP_REMOVED lines=12> */
.L_x_241:
[----:B------:R-:W-:Y:S05]  /*2890*/  BSYNC.RECONVERGENT B1 ;  /* 0x0000000000017941 */ /* 0x000fea0003800200 */
.L_x_238:
[----:B------:R-:W-:Y:S01]  /*28a0*/  ISETP.GE.U32.AND P0, PT, R3, R20, PT ;  /* 0x000000140300720c */ /* 0x000fe20003f06070 */
[----:B------:R-:W-:Y:S04]  /*28b0*/  BSSY.RECONVERGENT B1, `(.L_x_242) ;  /* 0x0000021000017945 */ /* 0x000fe80003800200 */
[----:B------:R-:W-:Y:S01]  /*28c0*/  BSSY.RELIABLE B2, `(.L_x_243) ;  /* 0x000000d000027945 */ /* 0x000fe20003800100 */
[----:B------:R-:W-:-:S13]  /*28d0*/  ISETP.GE.U32.AND.EX P0, PT, R0, R7, PT, P0 ;  /* 0x000000070000720c */ /* 0x000fda0003f06100 */
[----:B------:R-:W-:Y:S05]  /*28e0*/  @!P0 BRA `(.L_x_244) ;  /* 0x0000000000288947 */ /* 0x000fea0003800000 */
[----:B------:R-:W-:Y:S01]  /*28f0*/  ISETP.GE.U32.AND P0, PT, R20, R3, PT ;  /* 0x000000031400720c */ /* 0x000fe20003f06070 */
[----:B------:R-:W-:Y:S01]  /*2900*/  IMAD.MOV.U32 R9, RZ, RZ, R6 ;  /* 0x000000ffff097224 */ /* 0x000fe200078e0006 */
[----:B------:R-:W-:Y:S01]  /*2910*/  MOV R8, R22 ;  /* 0x0000001600087202 */ /* 0x000fe20000000f00 */
[----:B------:R-:W-:Y:S01]  /*2920*/  IMAD.MOV.U32 R27, RZ, RZ, R22 ;  /* 0x000000ffff1b7224 */ /* 0x000fe200078e0016 */
[----:B------:R-:W-:Y:S01]  /*2930*/  ISETP.GE.U32.AND.EX P0, PT, R7, R0, PT, P0 ;  /* 0x000000000700720c */ /* 0x000fe20003f06100 */
[----:B------:R-:W-:Y:S02]  /*2940*/  IMAD.MOV.U32 R26, RZ, RZ, R3 ;  /* 0x000000ffff1a7224 */ /* 0x000fe400078e0003 */
[----:B------:R-:W-:Y:S01]  /*2950*/  IMAD.MOV.U32 R23, RZ, RZ, R0 ;  /* 0x000000ffff177224 */ /* 0x000fe200078e0000 */
[----:B------:R-:W-:-:S13]  /*2960*/  ISETP.GE.OR P0, PT, R6, R22, !P0 ;  /* 0x000000160600720c */ /* 0x000fda0004706670 */
[----:B------:R-:W-:Y:S05]  /*2970*/  @P0 BREAK.RELIABLE B2 ;  /* 0x0000000000020942 */ /* 0x000fea0003800100 */
[----:B------:R-:W-:Y:S05]  /*2980*/  @P0 BRA `(.L_x_245) ;  /* 0x00000000004c0947 */ /* 0x000fea0003800000 */
.L_x_244:
[----:B------:R-:W-:Y:S05]  /*2990*/  BSYNC.RELIABLE B2 ;  /* 0x0000000000027941 */ /* 0x000fea0003800100 */
.L_x_243:
        /* <DEDUP_REMOVED lines=14> */
[----:B------:R-:W-:Y:S02]  /*2a80*/  IMAD.MOV.U32 R7, RZ, RZ, R0 ;  /* 0x000000ffff077224 */ /* 0x000fe400078e0000 */
[----:B0-----:R-:W-:Y:S01]  /*2a90*/  IMAD.MOV.U32 R8, RZ, RZ, R6 ;  /* 0x000000ffff087224 */ /* 0x001fe200078e0006 */
[----:B------:R-:W-:Y:S01]  /*2aa0*/  MOV R9, R22 ;  /* 0x0000001600097202 */ /* 0x000fe20000000f00 */
[----:B------:R-:W-:-:S07]  /*2ab0*/  IMAD.MOV.U32 R6, RZ, RZ, R22 ;  /* 0x000000ffff067224 */ /* 0x000fce00078e0016 */
.L_x_245:
[----:B------:R-:W-:Y:S05]  /*2ac0*/  BSYNC.RECONVERGENT B1 ;  /* 0x0000000000017941 */ /* 0x000fea0003800200 */
.L_x_242:
        /* <DEDUP_REMOVED lines=13> */
.L_x_248:
[----:B------:R-:W-:Y:S05]  /*2ba0*/  BSYNC.RELIABLE B2 ;  /* 0x0000000000027941 */ /* 0x000fea0003800100 */
.L_x_247:
[----:B------:R-:W-:Y:S01]  /*2bb0*/  STL [R1+0x38], R27 ;  /* 0x0000381b01007387 */ /* 0x000fe20000100800 */
[----:B------:R-:W-:Y:S01]  /*2bc0*/  IMAD.MOV.U32 R16, RZ, RZ, R20 ;  /* 0x000000ffff107224 */ /* 0x000fe200078e0014 */
[----:B------:R-:W-:Y:S01]  /*2bd0*/  MOV R15, R21 ;  /* 0x00000015000f7202 */ /* 0x000fe20000000f00 */
[----:B------:R-:W-:Y:S01]  /*2be0*/  IMAD.MOV.U32 R17, RZ, RZ, R7 ;  /* 0x000000ffff117224 */ /* 0x000fe200078e0007 */
[----:B------:R0:W-:Y:S01]  /*2bf0*/  STL [R1+0x48], R13 ;  /* 0x0000480d01007387 */ /* 0x0001e20000100800 */
[--C-:B------:R-:W-:Y:S02]  /*2c00*/  IMAD.MOV.U32 R14, RZ, RZ, R24.reuse ;  /* 0x000000ffff0e7224 */ /* 0x100fe400078e0018 */
[--C-:B------:R-:W-:Y:S01]  /*2c10*/  IMAD.MOV.U32 R0, RZ, RZ, R13.reuse ;  /* 0x000000ffff007224 */ /* 0x100fe200078e000d */
[----:B------:R1:W-:Y:S01]  /*2c20*/  STL.64 [R1+0x30], R16 ;  /* 0x0000301001007387 */ /* 0x0003e20000100a00 */
[----:B------:R-:W-:Y:S02]  /*2c30*/  IMAD.MOV.U32 R8, RZ, RZ, R13 ;  /* 0x000000ffff087224 */ /* 0x000fe400078e000d */
[----:B------:R-:W-:Y:S01]  /*2c40*/  IMAD.MOV.U32 R3, RZ, RZ, R24 ;  /* 0x000000ffff037224 */ /* 0x000fe200078e0018 */
[----:B------:R2:W-:Y:S01]  /*2c50*/  STL.64 [R1+0x40], R14 ;  /* 0x0000400e01007387 */ /* 0x0005e20000100a00 */
[----:B------:R-:W-:-:S02]  /*2c60*/  IMAD.MOV.U32 R28, RZ, RZ, R21 ;  /* 0x000000ffff1c7224 */ /* 0x000fc400078e0015 */
[--C-:B------:R-:W-:Y:S02]  /*2c70*/  IMAD.MOV.U32 R29, RZ, RZ, R27.reuse ;  /* 0x000000ffff1d7224 */ /* 0x100fe400078e001b */
[----:B0-----:R-:W-:Y:S02]  /*2c80*/  IMAD.MOV.U32 R13, RZ, RZ, R27 ;  /* 0x000000ffff0d7224 */ /* 0x001fe400078e001b */
[----:B-1----:R-:W-:Y:S02]  /*2c90*/  IMAD.MOV.U32 R16, RZ, RZ, R24 ;  /* 0x000000ffff107224 */ /* 0x002fe400078e0018 */
[----:B------:R-:W-:Y:S01]  /*2ca0*/  IMAD.MOV.U32 R17, RZ, RZ, R21 ;  /* 0x000000ffff117224 */ /* 0x000fe200078e0015 */
[----:B------:R-:W-:Y:S01]  /*2cb0*/  MOV R21, R7 ;  /* 0x0000000700157202 */ /* 0x000fe20000000f00 */
[----:B--2---:R-:W-:Y:S02]  /*2cc0*/  IMAD.MOV.U32 R14, RZ, RZ, R20 ;  /* 0x000000ffff0e7224 */ /* 0x004fe400078e0014 */
[----:B------:R-:W-:-:S02]  /*2cd0*/  IMAD.MOV.U32 R15, RZ, RZ, R7 ;  /* 0x000000ffff0f7224 */ /* 0x000fc400078e0007 */
[----:B------:R-:W-:-:S07]  /*2ce0*/  IMAD.MOV.U32 R24, RZ, RZ, R20 ;  /* 0x000000ffff187224 */ /* 0x000fce00078e0014 */
.L_x_249:
[----:B------:R-:W-:Y:S05]  /*2cf0*/  BSYNC.RECONVERGENT B1 ;  /* 0x0000000000017941 */ /* 0x000fea0003800200 */
.L_x_246:
        /* <DEDUP_REMOVED lines=18> */
[----:B------:R-:W-:Y:S01]  /*2e20*/  @!P0 IMAD.MOV.U32 R18, RZ, RZ, R24 ;  /* 0x000000ffff128224 */ /* 0x000fe200078e0018 */
[----:B------:R-:W-:Y:S01]  /*2e30*/  @!P0 STL.64 [R1+0x20], R20 ;  /* 0x0000201401008387 */ /* 0x000fe20000100a00 */
[----:B0-----:R-:W-:-:S03]  /*2e40*/  @!P2 IMAD.MOV.U32 R16, RZ, RZ, R3 ;  /* 0x000000ffff10a224 */ /* 0x001fc600078e0003 */
[----:B------:R-:W-:Y:S01]  /*2e50*/  @!P2 STL.64 [R1+0x40], R22 ;  /* 0x000040160100a387 */ /* 0x000fe20000100a00 */
[----:B------:R-:W-:-:S05]  /*2e60*/  @!P2 IMAD.MOV.U32 R17, RZ, RZ, R28 ;  /* 0x000000ffff11a224 */ /* 0x000fca00078e001c */
[----:B------:R0:W-:Y:S04]  /*2e70*/  @!P2 STL.64 [R1+0x50], R16 ;  /* 0x000050100100a387 */ /* 0x0001e80000100a00 */
[----:B0-----:R0:W2:Y:S01]  /*2e80*/  LDL.LU.64 R16, [R1+0x60] ;  /* 0x0000600001107983 */ /* 0x0010a20000300a00 */
[----:B------:R-:W-:Y:S01]  /*2e90*/  @!P0 IMAD.MOV.U32 R24, RZ, RZ, R11 ;  /* 0x000000ffff188224 */ /* 0x000fe200078e000b */
[----:B------:R-:W-:Y:S01]  /*2ea0*/  BSSY.RELIABLE B1, `(.L_x_250) ;  /* 0x0000027000017945 */ /* 0x000fe20003800100 */
        /* <DEDUP_REMOVED lines=8> */
[----:B------:R-:W-:-:S02]  /*2f30*/  @!P2 IMAD.MOV.U32 R28, RZ, RZ, R23 ;  /* 0x000000ffff1ca224 */ /* 0x000fc400078e0017 */
[----:B------:R-:W-:Y:S01]  /*2f40*/  @!P0 IMAD.MOV.U32 R25, RZ, RZ, R13 ;  /* 0x000000ffff198224 */ /* 0x000fe200078e000d */
[----:B------:R1:W-:Y:S01]  /*2f50*/  @!P0 STL [R1+0x28], R13 ;  /* 0x0000280d01008387 */ /* 0x0003e20000100800 */
[----:B------:R-:W-:Y:S01]  /*2f60*/  @!P2 IMAD.MOV.U32 R9, RZ, RZ, R0 ;  /* 0x000000ffff09a224 */ /* 0x000fe200078e0000 */
[----:B------:R-:W-:Y:S01]  /*2f70*/  ISETP.GE.U32.AND.EX P1, PT, R28, R21, PT, P1 ;  /* 0x000000151c00720c */ /* 0x000fe20003f26110 */
[----:B------:R-:W-:Y:S01]  /*2f80*/  @!P0 IMAD.MOV.U32 R29, RZ, RZ, R12 ;  /* 0x000000ffff1d8224 */ /* 0x000fe200078e000c */
[----:B------:R3:W-:Y:S01]  /*2f90*/  @!P2 STL [R1+0x58], R0 ;  /* 0x000058000100a387 */ /* 0x0007e20000100800 */
[----:B------:R-:W-:Y:S02]  /*2fa0*/  @!P2 IMAD.MOV.U32 R8, RZ, RZ, R6 ;  /* 0x000000ffff08a224 */ /* 0x000fe400078e0006 */
[----:B------:R-:W-:Y:S02]  /*2fb0*/  @!P0 IMAD.MOV.U32 R14, RZ, RZ, R11 ;  /* 0x000000ffff0e8224 */ /* 0x000fe400078e000b */
[----:B------:R-:W-:-:S02]  /*2fc0*/  @!P0 IMAD.MOV.U32 R15, RZ, RZ, R10 ;  /* 0x000000ffff0f8224 */ /* 0x000fc400078e000a */
[----:B-1----:R-:W-:Y:S02]  /*2fd0*/  @!P0 IMAD.MOV.U32 R13, RZ, RZ, R12 ;  /* 0x000000ffff0d8224 */ /* 0x002fe400078e000c */
[----:B---3--:R-:W-:Y:S02]  /*2fe0*/  @!P2 IMAD.MOV.U32 R0, RZ, RZ, R6 ;  /* 0x000000ffff00a224 */ /* 0x008fe400078e0006 */
[----:B--2---:R-:W-:Y:S01]  /*2ff0*/  @!P2 IMAD.MOV.U32 R16, RZ, RZ, R26 ;  /* 0x000000ffff10a224 */ /* 0x004fe200078e001a */
[----:B------:R-:W-:Y:S01]  /*3000*/  @!P2 MOV R17, R23 ;  /* 0x000000170011a202 */ /* 0x000fe20000000f00 */
        /* <DEDUP_REMOVED lines=16> */
.L_x_251:
[----:B------:R-:W-:Y:S05]  /*3110*/  BSYNC.RELIABLE B1 ;  /* 0x0000000000017941 */ /* 0x000fea0003800100 */
.L_x_250:
[----:B------:R-:W-:Y:S01]  /*3120*/  IMAD.MOV.U32 R10, RZ, RZ, R24 ;  /* 0x000000ffff0a7224 */ /* 0x000fe200078e0018 */
[----:B------:R-:W-:Y:S01]  /*3130*/  MOV R11, R21 ;  /* 0x00000015000b7202 */ /* 0x000fe20000000f00 */
[----:B------:R-:W-:Y:S01]  /*3140*/  STL [R1+0x38], R0 ;  /* 0x0000380001007387 */ /* 0x000fe20000100800 */
[----:B------:R-:W-:Y:S02]  /*3150*/  IMAD.MOV.U32 R6, RZ, RZ, R3 ;  /* 0x000000ffff067224 */ /* 0x000fe400078e0003 */
[----:B------:R-:W-:Y:S01]  /*3160*/  IMAD.MOV.U32 R7, RZ, RZ, R28 ;  /* 0x000000ffff077224 */ /* 0x000fe200078e001c */
[----:B------:R-:W-:Y:S01]  /*3170*/  STL.64 [R1+0x40], R10 ;  /* 0x0000400a01007387 */ /* 0x000fe20000100a00 */
[----:B------:R-:W-:Y:S02]  /*3180*/  IMAD.MOV.U32 R22, RZ, RZ, R13 ;  /* 0x000000ffff167224 */ /* 0x000fe400078e000d */
[----:B------:R-:W-:Y:S01]  /*3190*/  IMAD.MOV.U32 R23, RZ, RZ, R0 ;  /* 0x000000ffff177224 */ /* 0x000fe200078e0000 */
[----:B------:R-:W-:Y:S01]  /*31a0*/  STL [R1+0x48], R13 ;  /* 0x0000480d01007387 */ /* 0x000fe20000100800 */
[----:B------:R-:W-:-:S02]  /*31b0*/  IMAD.MOV.U32 R12, RZ, RZ, R25 ;  /* 0x000000ffff0c7224 */ /* 0x000fc400078e0019 */
[----:B------:R-:W-:Y:S01]  /*31c0*/  IMAD.MOV.U32 R14, RZ, RZ, R3 ;  /* 0x000000ffff0e7224 */ /* 0x000fe200078e0003 */
[----:B------:R0:W-:Y:S01]  /*31d0*/  STL.64 [R1+0x30], R6 ;  /* 0x0000300601007387 */ /* 0x0001e20000100a00 */
[----:B------:R-:W-:Y:S02]  /*31e0*/  IMAD.MOV.U32 R15, RZ, RZ, R28 ;  /* 0x000000ffff0f7224 */ /* 0x000fe400078e001c */
[----:B------:R-:W-:Y:S02]  /*31f0*/  IMAD.MOV.U32 R16, RZ, RZ, R24 ;  /* 0x000000ffff107224 */ /* 0x000fe400078e0018 */
[----:B------:R-:W-:Y:S02]  /*3200*/  IMAD.MOV.U32 R17, RZ, RZ, R21 ;  /* 0x000000ffff117224 */ /* 0x000fe400078e0015 */
[----:B0-----:R-:W-:-:S07]  /*3210*/  IMAD.MOV.U32 R6, RZ, RZ, R9 ;  /* 0x000000ffff067224 */ /* 0x001fce00078e0009 */
.L_x_237:
[----:B------:R-:W-:Y:S05]  /*3220*/  BSYNC.RECONVERGENT B0 ;  /* 0x0000000000007941 */ /* 0x000fea0003800200 */
.L_x_236:
[----:B------:R-:W-:Y:S05]  /*3230*/  WARPSYNC.ALL ;  /* 0x0000000000007948 */ /* 0x000fea0003800000 */
[----:B------:R-:W-:Y:S01]  /*3240*/  VIADD R13, R1, 0x10 ;  /* 0x00000010010d7836 */ /* 0x000fe20000000000 */
[----:B------:R-:W-:-:S06]  /*3250*/  UMOV UR4, 0x2 ;  /* 0x0000000200047882 */ /* 0x000fcc0000000000 */
.L_x_263:
[----:B----4-:R-:W4:Y:S01]  /*3260*/  S2R R9, SR_TID.X ;  /* 0x0000000000097919 */ /* 0x010f220000002100 */
[----:B------:R-:W-:Y:S01]  /*3270*/  UIADD3 UR5, UPT, UPT, -UR4, URZ, URZ ;  /* 0x000000ff04057290 */ /* 0x000fe2000fffe1ff */
[----:B------:R-:W5:Y:S01]  /*3280*/  S2UR UR7, SR_CgaCtaId ;  /* 0x00000000000779c3 */ /* 0x000f620000008800 */
[----:B------:R-:W-:-:S07]  /*3290*/  UIADD3 UR6, UPT, UPT, UR4, -0x1, URZ ;  /* 0xffffffff04067890 */ /* 0x000fce000fffe0ff */
[----:B------:R-:W-:Y:S06]  /*32a0*/  BAR.SYNC.DEFER_BLOCKING 0x0 ;  /* 0x0000000000007b1d */ /* 0x000fec0000010000 */
[----:B------:R-:W-:Y:S01]  /*32b0*/  BSSY.RECONVERGENT B0, `(.L_x_252) ;  /* 0x0000036000007945 */ /* 0x000fe20003800200 */
[C---:B----4-:R-:W-:Y:S01]  /*32c0*/  LOP3.LUT R0, R9.reuse, UR5, RZ, 0xc0, !PT ;  /* 0x0000000509007c12 */ /* 0x050fe2000f8ec0ff */
[----:B------:R-:W-:Y:S01]  /*32d0*/  UMOV UR5, UR4 ;  /* 0x0000000400057c82 */ /* 0x000fe20008000000 */
[----:B------:R-:W-:Y:S01]  /*32e0*/  USHF.L.U32 UR4, UR4, 0x1, URZ ;  /* 0x0000000104047899 */ /* 0x000fe200080006ff */
[----:B------:R-:W-:Y:S01]  /*32f0*/  LOP3.LUT R7, R9, UR6, RZ, 0xc0, !PT ;  /* 0x0000000609077c12 */ /* 0x000fe2000f8ec0ff */
[----:B------:R-:W-:Y:S01]  /*3300*/  UMOV UR6, 0x400 ;  /* 0x0000040000067882 */ /* 0x000fe20000000000 */
[----:B------:R-:W-:Y:S01]  /*3310*/  IMAD.SHL.U32 R3, R0, 0x4, RZ ;  /* 0x0000000400037824 */ /* 0x000fe200078e00ff */
[----:B-----5:R-:W-:-:S02]  /*3320*/  ULEA UR6, UR7, UR6, 0x18 ;  /* 0x0000000607067291 */ /* 0x020fc4000f8ec0ff */
[----:B------:R-:W-:Y:S02]  /*3330*/  IMAD.SHL.U32 R7, R7, 0x4, RZ ;  /* 0x0000000407077824 */ /* 0x000fe400078e00ff */
[----:B------:R-:W-:Y:S02]  /*3340*/  VIMNMX R0, PT, PT, R2, R3, PT ;  /* 0x0000000302007248 */ /* 0x000fe40003fe0100 */
[----:B------:R-:W-:Y:S02]  /*3350*/  LEA R9, R9, UR6, 0x6 ;  /* 0x0000000609097c11 */ /* 0x000fe4000f8e30ff */
[--C-:B------:R-:W-:Y:S02]  /*3360*/  VIADDMNMX R3, R0, UR4, R2.reuse, PT ;  /* 0x0000000400037c46 */ /* 0x100fe4000b800102 */
[----:B------:R-:W-:Y:S01]  /*3370*/  VIMNMX R8, PT, PT, R2, R7, PT ;  /* 0x0000000702087248 */ /* 0x000fe20003fe0100 */
[----:B------:R4:W-:Y:S01]  /*3380*/  STS.64 [R9], R18 ;  /* 0x0000001209007388 */ /* 0x0009e20000000a00 */
[----:B0123--:R-:W-:-:S02]  /*3390*/  VIADDMNMX R26, R3, UR4, R2, PT ;  /* 0x00000004031a7c46 */ /* 0x00ffc4000b800102 */
[C---:B------:R-:W-:Y:S01]  /*33a0*/  VIADDMNMX R10, R3.reuse, -R0, R8, PT ;  /* 0x80000000030a7246 */ /* 0x040fe20003800108 */
[----:B------:R4:W-:Y:S01]  /*33b0*/  STS.64 [R9+0x10], R14 ;  /* 0x0000100e09007388 */ /* 0x0009e20000000a00 */
[----:B------:R-:W-:-:S03]  /*33c0*/  IADD3 R7, PT, PT, -R3, R26, RZ ;  /* 0x0000001a03077210 */ /* 0x000fc60007ffe1ff */
[----:B------:R4:W-:Y:S01]  /*33d0*/  STS.64 [R9+0x20], R16 ;  /* 0x0000201009007388 */ /* 0x0009e20000000a00 */
[C---:B------:R-:W-:Y:S01]  /*33e0*/  ISETP.GE.AND P0, PT, R8.reuse, R7, PT ;  /* 0x000000070800720c */ /* 0x040fe20003f06270 */
[----:B------:R-:W-:Y:S02]  /*33f0*/  IMAD.IADD R7, R8, 0x1, -R7 ;  /* 0x0000000108077824 */ /* 0x000fe400078e0a07 */
[----:B------:R4:W-:Y:S03]  /*3400*/  STS.64 [R9+0x30], R4 ;  /* 0x0000300409007388 */ /* 0x0009e60000000a00 */
        /* <DEDUP_REMOVED lines=8> */
[----:B----4-:R-:W-:Y:S02]  /*3490*/  IMAD.MOV.U32 R6, RZ, RZ, R10 ;  /* 0x000000ffff067224 */ /* 0x010fe400078e000a */
[----:B------:R-:W-:-:S07]  /*34a0*/  IMAD.IADD R14, R8, 0x1, R3 ;  /* 0x00000001080e7824 */ /* 0x000fce00078e0203 */
.L_x_254:
        /* <DEDUP_REMOVED lines=22> */
.L_x_253:
[----:B------:R-:W-:Y:S05]  /*3610*/  BSYNC.RECONVERGENT B0 ;  /* 0x0000000000007941 */ /* 0x000fea0003800200 */
.L_x_252:
[----:B------:R-:W-:Y:S01]  /*3620*/  IMAD.IADD R20, R0, 0x1, R7 ;  /* 0x0000000100147824 */ /* 0x000fe200078e0207 */
[----:B----4-:R-:W-:Y:S01]  /*3630*/  IADD3 R23, PT, PT, -R7, R3, R8 ;  /* 0x0000000307177210 */ /* 0x010fe20007ffe108 */
        /* <DEDUP_REMOVED lines=9> */
[----:B0-----:R-:W-:-:S02]  /*36d0*/  IMAD.MOV.U32 R4, RZ, RZ, R14 ;  /* 0x000000ffff047224 */ /* 0x001fc400078e000e */
[----:B------:R-:W-:Y:S02]  /*36e0*/  IMAD.MOV.U32 R5, RZ, RZ, R15 ;  /* 0x000000ffff057224 */ /* 0x000fe400078e000f */
[----:B-1----:R-:W-:Y:S01]  /*36f0*/  IMAD.MOV.U32 R8, RZ, RZ, R16 ;  /* 0x000000ffff087224 */ /* 0x002fe200078e0010 */
[----:B------:R-:W-:Y:S01]  /*3700*/  MOV R9, R17 ;  /* 0x0000001100097202 */ /* 0x000fe20000000f00 */
        /* <DEDUP_REMOVED lines=8> */
.L_x_256:
[----:B------:R-:W-:Y:S05]  /*3790*/  BSYNC.RECONVERGENT B0 ;  /* 0x0000000000007941 */ /* 0x000fea0003800200 */
.L_x_255:
        /* <DEDUP_REMOVED lines=26> */
.L_x_258:
[----:B------:R-:W-:Y:S05]  /*3940*/  BSYNC.RECONVERGENT B0 ;  /* 0x0000000000007941 */ /* 0x000fea0003800200 */
.L_x_257:
        /* <DEDUP_REMOVED lines=17> */
[----:B------:R-:W-:Y:S01]  /*3a60*/  @!P1 IMAD R7, R20, 0x10, R0 ;  /* 0x0000001014079824 */ /* 0x000fe200078e0200 */
[----:B------:R-:W-:Y:S01]  /*3a70*/  ISETP.GE.AND P2, PT, R21, R26, PT ;  /* 0x0000001a1500720c */ /* 0x000fe20003f46270 */
[----:B------:R-:W-:Y:S01]  /*3a80*/  @P1 IMAD.U32 R0, RZ, RZ, UR6 ;  /* 0x00000006ff001e24 */ /* 0x000fe2000f8e00ff */
[----:B------:R-:W-:Y:S01]  /*3a90*/  BSSY.RECONVERGENT B0, `(.L_x_259) ;  /* 0x000000f000007945 */ /* 0x000fe20003800200 */
[----:B------:R-:W-:-:S02]  /*3aa0*/  PLOP3.LUT P0, PT, PT, PT, PT, 0x8, 0x80 ;  /* 0x000000000080781c */ /* 0x000fc40003f0e170 */
[----:B------:R-:W3:Y:S01]  /*3ab0*/  @!P1 LDS.128 R4, [R7] ;  /* 0x0000000007049984 */ /* 0x000ee20000000c00 */
[----:B0-----:R-:W-:-:S06]  /*3ac0*/  @P1 LEA R11, R21, R0, 0x4 ;  /* 0x00000000150b1211 */ /* 0x001fcc00078e20ff */
        /* <DEDUP_REMOVED lines=11> */
.L_x_260:
[----:B------:R-:W-:Y:S05]  /*3b80*/  BSYNC.RECONVERGENT B0 ;  /* 0x0000000000007941 */ /* 0x000fea0003800200 */
.L_x_259:
        /* <DEDUP_REMOVED lines=17> */
[----:B-1----:R-:W-:-:S02]  /*3ca0*/  IMAD.MOV.U32 R20, RZ, RZ, R16 ;  /* 0x000000ffff147224 */ /* 0x002fc400078e0010 */
[----:B0-----:R2:W-:Y:S01]  /*3cb0*/  @P0 STL.64 [R1+0x10], R8 ;  /* 0x0000100801000387 */ /* 0x0015e20000100a00 */
[----:B------:R-:W-:-:S03]  /*3cc0*/  IMAD.MOV.U32 R21, RZ, RZ, R17 ;  /* 0x000000ffff157224 */ /* 0x000fc600078e0011 */
        /* <DEDUP_REMOVED lines=11> */
[----:B------:R-:W-:Y:S02]  /*3d80*/  ISETP.GE.U32.AND P0, PT, R8, R4, PT ;  /* 0x000000040800720c */ /* 0x000fe40003f06070 */
[----:B------:R-:W-:Y:S02]  /*3d90*/  MOV R7, R13 ;  /* 0x0000000d00077202 */ /* 0x000fe40000000f00 */
[----:B------:R-:W-:-:S13]  /*3da0*/  ISETP.GE.U32.AND.EX P0, PT, R9, R5, PT, P0 ;  /* 0x000000050900720c */ /* 0x000fda0003f06100 */
[----:B------:R-:W-:Y:S05]  /*3db0*/  @!P0 BRA `(.L_x_262) ;  /* 0x0000000000148947 */ /* 0x000fea0003800000 */
[----:B------:R-:W-:Y:S01]  /*3dc0*/  ISETP.GE.U32.AND P0, PT, R4, R8, PT ;  /* 0x000000080400720c */ /* 0x000fe20003f06070 */
[----:B------:R-:W-:-:S03]  /*3dd0*/  IMAD.MOV.U32 R7, RZ, RZ, R25 ;  /* 0x000000ffff077224 */ /* 0x000fc600078e0019 */
[----:B------:R-:W-:-:S13]  /*3de0*/  ISETP.GE.U32.AND.EX P0, PT, R5, R9, PT, P0 ;  /* 0x000000090500720c */ /* 0x000fda0003f06100 */
[----:B------:R-:W-:-:S04]  /*3df0*/  @P0 ISETP.GE.AND P1, PT, R10, R6, PT ;  /* 0x000000060a00020c */ /* 0x000fc80003f26270 */
[----:B------:R-:W-:-:S09]  /*3e00*/  @P0 SEL R7, R13, R1, !P1 ;  /* 0x000000010d070207 */ /* 0x000fd20004800000 */
.L_x_262:
[----:B------:R-:W-:Y:S05]  /*3e10*/  BSYNC.RECONVERGENT B0 ;  /* 0x0000000000007941 */ /* 0x000fea0003800200 */
.L_x_261:
[----:B--2---:R-:W2:Y:S04]  /*3e20*/  LDL.64 R4, [R7] ;  /* 0x0000000007047983 */ /* 0x004ea80000100a00 */
[----:B--2---:R4:W-:Y:S04]  /*3e30*/  STL.64 [R1+0x50], R4 ;  /* 0x0000500401007387 */ /* 0x0049e80000100a00 */
[----:B------:R-:W2:Y:S01]  /*3e40*/  LDL R6, [R7+0x8] ;  /* 0x0000080007067983 */ /* 0x000ea20000100800 */
[----:B------:R-:W-:-:S03]  /*3e50*/  UISETP.GE.U32.AND UP0, UPT, UR5, 0x81, UPT ;  /* 0x000000810500788c */ /* 0x000fc6000bf06070 */
[----:B--2---:R4:W-:Y:S06]  /*3e60*/  STL [R1+0x58], R6 ;  /* 0x0000580601007387 */ /* 0x0049ec0000100800 */
[----:B------:R-:W-:Y:S05]  /*3e70*/  BRA.U !UP0, `(.L_x_263) ;  /* 0xfffffff108f87547 */ /* 0x000fea000b83ffff */
[----:B------:R-:W0:Y:S01]  /*3e80*/  S2R R28, SR_TID.X ;  /* 0x00000000001c7919 */ /* 0x000e220000002100 */
[----:B------:R-:W1:Y:S01]  /*3e90*/  S2UR UR6, SR_CgaCtaId ;  /* 0x00000000000679c3 */ /* 0x000e620000008800 */
[----:B------:R-:W2:Y:S01]  /*3ea0*/  LDCU.U8 UR4, c[0x0][0x380] ;  /* 0x00007000ff0477ac */ /* 0x000ea20008000000 */
[----:B------:R-:W3:Y:S01]  /*3eb0*/  S2R R7, SR_LANEID ;  /* 0x0000000000077919 */ /* 0x000ee20000000000 */
[----:B------:R-:W-:Y:S01]  /*3ec0*/  UMOV UR5, 0x400 ;  /* 0x0000040000057882 */ /* 0x000fe20000000000 */
[----:B------:R-:W5:Y:S01]  /*3ed0*/  S2R R8, SR_TID.X ;  /* 0x0000000000087919 */ /* 0x000f620000002100 */
[----:B--2---:R-:W-:-:S04]  /*3ee0*/  UPRMT UR4, UR4, 0x8880, URZ ;  /* 0x0000888004047896 */ /* 0x004fc800080000ff */
[----:B------:R-:W-:Y:S02]  /*3ef0*/  UISETP.NE.AND UP0, UPT, UR4, URZ, UPT ;  /* 0x000000ff0400728c */ /* 0x000fe4000bf05270 */
[----:B-1----:R-:W-:Y:S01]  /*3f00*/  ULEA UR5, UR6, UR5, 0x18 ;  /* 0x0000000506057291 */ /* 0x002fe2000f8ec0ff */
[----:B0-----:R-:W-:-:S05]  /*3f10*/  IMAD.SHL.U32 R3, R28, 0x4, RZ ;  /* 0x000000041c037824 */ /* 0x001fca00078e00ff */
[----:B------:R-:W-:-:S05]  /*3f20*/  LOP3.LUT R3, R3, 0xf80, RZ, 0xc0, !PT ;  /* 0x00000f8003037812 */ /* 0x000fca00078ec0ff */
[C---:B---3--:R-:W-:Y:S01]  /*3f30*/  IMAD.IADD R16, R3.reuse, 0x1, R7 ;  /* 0x0000000103107824 */ /* 0x048fe200078e0207 */
[----:B-----5:R-:W-:-:S04]  /*3f40*/  LOP3.LUT R3, R3, 0x1f, R8, 0xf8, !PT ;  /* 0x0000001f03037812 */ /* 0x020fc800078ef808 */
        /* <DEDUP_REMOVED lines=18> */
[----:B----4-:R-:W1:Y:S04]  /*4070*/  LDS.128 R4, [R16] ;  /* 0x0000000010047984 */ /* 0x010e680000000c00 */
[----:B------:R-:W2:Y:S04]  /*4080*/  LDS.128 R8, [R16+0x200] ;  /* 0x0002000010087984 */ /* 0x000ea80000000c00 */
[----:B------:R-:W3:Y:S04]  /*4090*/  LDS.128 R12, [R16+0x400] ;  /* 0x00040000100c7984 */ /* 0x000ee80000000c00 */
[----:B------:R-:W4:Y:S04]  /*40a0*/  LDS.128 R16, [R16+0x600] ;  /* 0x0006000010107984 */ /* 0x000f280000000c00 */
[----:B------:R-:W-:Y:S01]  /*40b0*/  @!P0 STS [R0+0x4000], R2 ;  /* 0x0040000200008388 */ /* 0x000fe20000000800 */
[----:B------:R-:W-:Y:S06]  /*40c0*/  BAR.SYNC.DEFER_BLOCKING 0x0 ;  /* 0x0000000000007b1d */ /* 0x000fec0000010000 */
[----:B------:R-:W5:Y:S01]  /*40d0*/  S2R R29, SR_CTAID.X ;  /* 0x00000000001d7919 */ /* 0x000f620000002500 */
[----:B-1----:R-:W-:Y:S04]  /*40e0*/  STL.64 [R1+0x20], R4 ;  /* 0x0000200401007387 */ /* 0x002fe80000100a00 */
[----:B------:R-:W1:Y:S04]  /*40f0*/  LDS R23, [R0+0x4000] ;  /* 0x0040000000177984 */ /* 0x000e680000000800 */
[----:B--2---:R2:W-:Y:S04]  /*4100*/  STL.64 [R1+0x30], R8 ;  /* 0x0000300801007387 */ /* 0x0045e80000100a00 */
[----:B---3--:R2:W-:Y:S04]  /*4110*/  STL.64 [R1+0x40], R12 ;  /* 0x0000400c01007387 */ /* 0x0085e80000100a00 */
[----:B------:R2:W-:Y:S01]  /*4120*/  STL [R1+0x28], R6 ;  /* 0x0000280601007387 */ /* 0x0005e20000100800 */
[----:B-----5:R-:W-:-:S03]  /*4130*/  IMAD.SHL.U32 R29, R29, 0x400, RZ ;  /* 0x000004001d1d7824 */ /* 0x020fc600078e00ff */
[----:B------:R2:W-:Y:S02]  /*4140*/  STL [R1+0x38], R10 ;  /* 0x0000380a01007387 */ /* 0x0005e40000100800 */
[----:B------:R-:W-:Y:S02]  /*4150*/  IADD3 R7, P2, PT, R29, R3, RZ ;  /* 0x000000031d077210 */ /* 0x000fe40007f5e0ff */
[----:B------:R2:W-:Y:S02]  /*4160*/  STL [R1+0x48], R14 ;  /* 0x0000480e01007387 */ /* 0x0005e40000100800 */
[C---:B0-----:R-:W-:Y:S01]  /*4170*/  LEA R20, P3, R7.reuse, UR4, 0x4 ;  /* 0x0000000407147c11 */ /* 0x041fe2000f8620ff */
[----:B------:R-:W-:Y:S01]  /*4180*/  IMAD.X R22, RZ, RZ, RZ, P2 ;  /* 0x000000ffff167224 */ /* 0x000fe200010e06ff */
[----:B----4-:R2:W-:Y:S04]  /*4190*/  STL.64 [R1+0x50], R16 ;  /* 0x0000501001007387 */ /* 0x0105e80000100a00 */
[----:B------:R-:W-:Y:S01]  /*41a0*/  LEA.HI.X R21, R7, UR5, R22, 0x4, P3 ;  /* 0x0000000507157c11 */ /* 0x000fe200098f2416 */
[----:B------:R2:W-:Y:S01]  /*41b0*/  STL [R1+0x58], R18 ;  /* 0x0000581201007387 */ /* 0x0005e20000100800 */
[----:B-1----:R-:W-:-:S02]  /*41c0*/  ISETP.GE.AND P0, PT, R3, R23, PT ;  /* 0x000000170300720c */ /* 0x002fc40003f06270 */
        /* <DEDUP_REMOVED lines=13> */
.L_x_264:
        /* <DEDUP_REMOVED lines=46> */
.L_x_265:
        /* <DEDUP_REMOVED lines=16> */
.L_x_427:


//--------------------- .text._ZN3cub18CUB_300001_SM_10006detail11EmptyKernelIvEEvv --------------------------
	.section	.text._ZN3cub18CUB_300001_SM_10006detail11EmptyKernelIvEEvv,"ax",@progbits
	.align	128
        .global         _ZN3cub18CUB_300001_SM_10006detail11EmptyKernelIvEEvv
        .type           _ZN3cub18CUB_300001_SM_10006detail11EmptyKernelIvEEvv,@function
        .size           _ZN3cub18CUB_300001_SM_10006detail11EmptyKernelIvEEvv,(.L_x_428 - _ZN3cub18CUB_300001_SM_10006detail11EmptyKernelIvEEvv)
        .other          _ZN3cub18CUB_300001_SM_10006detail11EmptyKernelIvEEvv,@"STO_CUDA_ENTRY STV_DEFAULT"
_ZN3cub18CUB_300001_SM_10006detail11EmptyKernelIvEEvv:
.text._ZN3cub18CUB_300001_SM_10006detail11EmptyKernelIvEEvv:
[----:B------:R-:W-:Y:S01]  /*0000*/  LDC R1, c[0x0][0x37c] ;  /* 0x0000df00ff017b82 */ /* 0x000fe20000000800 */
[----:B------:R-:W-:Y:S05]  /*0010*/  EXIT ;  /* 0x000000000000794d */ /* 0x000fea0003800000 */
.L_x_266:
        /* <DEDUP_REMOVED lines=14> */
.L_x_428:


//--------------------- .text._Z14findHammingOnePKN4cuda3std3__44pairImiEEPKciimm --------------------------
	.section	.text._Z14findHammingOnePKN4cuda3std3__44pairImiEEPKciimm,"ax",@progbits
	.align	128
        .global         _Z14findHammingOnePKN4cuda3std3__44pairImiEEPKciimm
        .type           _Z14findHammingOnePKN4cuda3std3__44pairImiEEPKciimm,@function
        .size           _Z14findHammingOnePKN4cuda3std3__44pairImiEEPKciimm,(.L_x_420 - _Z14findHammingOnePKN4cuda3std3__44pairImiEEPKciimm)
        .other          _Z14findHammingOnePKN4cuda3std3__44pairImiEEPKciimm,@"STO_CUDA_ENTRY STV_DEFAULT"
_Z14findHammingOnePKN4cuda3std3__44pairImiEEPKciimm:
.text._Z14findHammingOnePKN4cuda3std3__44pairImiEEPKciimm:
[----:B------:R-:W0:Y:S01]  /*0000*/  LDC R1, c[0x0][0x37c] ;  /* 0x0000df00ff017b82 */ /* 0x000e220000000800 */
[----:B------:R-:W1:Y:S01]  /*0010*/  S2R R0, SR_TID.X ;  /* 0x0000000000007919 */ /* 0x000e620000002100 */
[----:B------:R-:W2:Y:S06]  /*0020*/  LDCU UR5, c[0x0][0x2fc] ;  /* 0x00005f80ff0577ac */ /* 0x000eac0008000800 */
[----:B------:R-:W1:Y:S01]  /*0030*/  S2UR UR6, SR_CTAID.X ;  /* 0x00000000000679c3 */ /* 0x000e620000002500 */
[----:B0-----:R-:W-:Y:S01]  /*0040*/  VIADD R1, R1, 0xfffffff8 ;  /* 0xfffffff801017836 */ /* 0x001fe20000000000 */
[----:B------:R-:W0:Y:S06]  /*0050*/  LDCU UR4, c[0x0][0x2f8] ;  /* 0x00005f00ff0477ac */ /* 0x000e2c0008000800 */
[----:B------:R-:W1:Y:S08]  /*0060*/  LDC R3, c[0x0][0x360] ;  /* 0x0000d800ff037b82 */ /* 0x000e700000000800 */
[----:B------:R-:W3:Y:S01]  /*0070*/  LDC.64 R24, c[0x0][0x390] ;  /* 0x0000e400ff187b82 */ /* 0x000ee20000000a00 */
[----:B0-----:R-:W-:-:S05]  /*0080*/  IADD3 R22, P1, PT, R1, UR4, RZ ;  /* 0x0000000401167c10 */ /* 0x001fca000ff3e0ff */
[----:B--2---:R-:W-:Y:S02]  /*0090*/  IMAD.X R2, RZ, RZ, UR5, P1 ;  /* 0x00000005ff027e24 */ /* 0x004fe400088e06ff */
[----:B-1----:R-:W-:Y:S01]  /*00a0*/  IMAD R3, R3, UR6, R0 ;  /* 0x0000000603037c24 */ /* 0x002fe2000f8e0200 */
[----:B---3--:R-:W-:-:S04]  /*00b0*/  ISETP.GE.AND P0, PT, R25, 0x1, PT ;  /* 0x000000011900780c */ /* 0x008fc80003f06270 */
[----:B------:R-:W-:-:S13]  /*00c0*/  ISETP.GE.OR P0, PT, R3, R24, !P0 ;  /* 0x000000180300720c */ /* 0x000fda0004706670 */
[----:B------:R-:W-:Y:S05]  /*00d0*/  @P0 EXIT ;  /* 0x000000000000094d */ /* 0x000fea0003800000 */
[----:B------:R-:W0:Y:S01]  /*00e0*/  LDC.64 R18, c[0x0][0x380] ;  /* 0x0000e000ff127b82 */ /* 0x000e220000000a00 */
[----:B------:R-:W-:Y:S01]  /*00f0*/  VIADD R24, R24, 0xffffffff ;  /* 0xffffffff18187836 */ /* 0x000fe20000000000 */
[----:B------:R-:W1:Y:S01]  /*0100*/  LDCU.64 UR36, c[0x0][0x358] ;  /* 0x00006b00ff2477ac */ /* 0x000e620008000a00 */
[----:B------:R-:W-:Y:S02]  /*0110*/  HFMA2 R26, -RZ, RZ, 0, 5.9604644775390625e-08 ;  /* 0x00000001ff1a7431 */ /* 0x000fe400000001ff */
[----:B------:R-:W-:Y:S01]  /*0120*/  IMAD.MOV.U32 R23, RZ, RZ, RZ ;  /* 0x000000ffff177224 */ /* 0x000fe200078e00ff */
[----:B------:R-:W-:Y:S01]  /*0130*/  ISETP.NE.AND P0, PT, R24, RZ, PT ;  /* 0x000000ff1800720c */ /* 0x000fe20003f05270 */
[----:B------:R-:W2:Y:S01]  /*0140*/  LDCU.64 UR38, c[0x0][0x3a0] ;  /* 0x00007400ff2677ac */ /* 0x000ea20008000a00 */
[----:B------:R-:W-:Y:S02]  /*0150*/  IMAD.MOV.U32 R27, RZ, RZ, 0x0 ;  /* 0x00000000ff1b7424 */ /* 0x000fe400078e00ff */
[----:B0-----:R-:W-:-:S09]  /*0160*/  IMAD.WIDE R18, R3, 0x10, R18 ;  /* 0x0000001003127825 */ /* 0x001fd200078e0212 */
[----:B-12---:R-:W-:Y:S05]  /*0170*/  @P0 BRA `(.L_x_267) ;  /* 0x0000002000400947 */ /* 0x006fea0003800000 */
[----:B------:R-:W-:Y:S01]  /*0180*/  ISETP.GE.U32.AND P0, PT, R25, 0x4, PT ;  /* 0x000000041900780c */ /* 0x000fe20003f06070 */
[----:B------:R-:W0:Y:S01]  /*0190*/  LDCU UR48, c[0x0][0x394] ;  /* 0x00007280ff3077ac */ /* 0x000e220008000800 */
[----:B------:R-:W-:Y:S02]  /*01a0*/  IMAD.MOV.U32 R27, RZ, RZ, RZ ;  /* 0x000000ffff1b7224 */ /* 0x000fe400078e00ff */
[----:B------:R-:W-:Y:S01]  /*01b0*/  IMAD.MOV.U32 R16, RZ, RZ, 0x1 ;  /* 0x00000001ff107424 */ /* 0x000fe200078e00ff */
[----:B------:R-:W1:Y:S01]  /*01c0*/  LDCU UR49, c[0x0][0x3a4] ;  /* 0x00007480ff3177ac */ /* 0x000e620008000800 */
[----:B------:R-:W-:Y:S01]  /*01d0*/  IMAD.MOV.U32 R17, RZ, RZ, 0x0 ;  /* 0x00000000ff117424 */ /* 0x000fe200078e00ff */
[----:B------:R-:W2:Y:S01]  /*01e0*/  LDCU UR50, c[0x0][0x3a0] ;  /* 0x00007400ff3277ac */ /* 0x000ea20008000800 */
[----:B------:R-:W3:Y:S01]  /*01f0*/  LDCU.64 UR40, c[0x0][0x398] ;  /* 0x00007300ff2877ac */ /* 0x000ee20008000a00 */
[----:B------:R-:W4:Y:S04]  /*0200*/  LDCU.64 UR42, c[0x0][0x388] ;  /* 0x00007100ff2a77ac */ /* 0x000f280008000a00 */
[----:B------:R-:W-:Y:S05]  /*0210*/  @!P0 BRA `(.L_x_268) ;  /* 0x0000001800708947 */ /* 0x000fea0003800000 */
[----:B------:R-:W5:Y:S01]  /*0220*/  LDCU.64 UR4, c[0x0][0x388] ;  /* 0x00007100ff0477ac */ /* 0x000f620008000a00 */
[----:B------:R-:W-:Y:S01]  /*0230*/  LOP3.LUT R27, R25, 0x7ffffffc, RZ, 0xc0, !PT ;  /* 0x7ffffffc191b7812 */ /* 0x000fe200078ec0ff */
[----:B------:R-:W-:Y:S01]  /*0240*/  BSSY.RECONVERGENT B6, `(.L_x_268) ;  /* 0x0000199000067945 */ /* 0x000fe20003800200 */
[----:B------:R-:W-:Y:S01]  /*0250*/  IMAD.MOV.U32 R25, RZ, RZ, RZ ;  /* 0x000000ffff197224 */ /* 0x000fe200078e00ff */
[----:B------:R-:W0:Y:S01]  /*0260*/  LDCU UR51, c[0x0][0x394] ;  /* 0x00007280ff3377ac */ /* 0x000e220008000800 */
[----:B------:R-:W-:Y:S01]  /*0270*/  IMAD.MOV.U32 R16, RZ, RZ, 0x1 ;  /* 0x00000001ff107424 */ /* 0x000fe200078e00ff */
[----:B------:R-:W-:Y:S01]  /*0280*/  IADD3 R23, PT, PT, -R27, RZ, RZ ;  /* 0x000000ff1b177210 */ /* 0x000fe20007ffe1ff */
[----:B------:R-:W-:Y:S01]  /*0290*/  IMAD.MOV.U32 R17, RZ, RZ, 0x0 ;  /* 0x00000000ff117424 */ /* 0x000fe200078e00ff */
[----:B------:R-:W0:Y:S01]  /*02a0*/  LDCU UR52, c[0x0][0x3a4] ;  /* 0x00007480ff3477ac */ /* 0x000e220008000800 */
[----:B------:R-:W0:Y:S01]  /*02b0*/  LDCU UR53, c[0x0][0x3a0] ;  /* 0x00007400ff3577ac */ /* 0x000e220008000800 */
[----:B------:R-:W0:Y:S01]  /*02c0*/  LDCU.64 UR44, c[0x0][0x398] ;  /* 0x00007300ff2c77ac */ /* 0x000e220008000a00 */
[----:B-----5:R-:W-:Y:S01]  /*02d0*/  MOV R26, UR4 ;  /* 0x00000004001a7c02 */ /* 0x020fe20008000f00 */
[----:B------:R-:W-:Y:S01]  /*02e0*/  IMAD.U32 R24, RZ, RZ, UR5 ;  /* 0x00000005ff187e24 */ /* 0x000fe2000f8e00ff */
[----:B------:R-:W0:Y:S06]  /*02f0*/  LDCU.64 UR46, c[0x0][0x388] ;  /* 0x00007100ff2e77ac */ /* 0x000e2c0008000a00 */
.L_x_304:
[----:B------:R-:W0:Y:S01]  /*0300*/  LDG.E R8, desc[UR36][R18.64+0x8] ;  /* 0x0000082412087981 */ /* 0x000e22000c1e1900 */
[----:B------:R-:W5:Y:S03]  /*0310*/  LDC.64 R6, c[0x0][0x3a0] ;  /* 0x0000e800ff067b82 */ /* 0x000f660000000a00 */
[----:B------:R-:W5:Y:S01]  /*0320*/  LDG.E.64 R4, desc[UR36][R18.64] ;  /* 0x0000002412047981 */ /* 0x000f62000c1e1b00 */
[----:B0-----:R-:W-:-:S05]  /*0330*/  IMAD R0, R8, UR51, R25 ;  /* 0x0000003308007c24 */ /* 0x001fca000f8e0219 */
[----:B------:R-:W-:-:S04]  /*0340*/  IADD3 R10, P0, PT, R0, UR46, RZ ;  /* 0x0000002e000a7c10 */ /* 0x000fc8000ff1e0ff */
[----:B------:R-:W-:-:S05]  /*0350*/  LEA.HI.X.SX32 R11, R0, UR47, 0x1, P0 ;  /* 0x0000002f000b7c11 */ /* 0x000fca00080f0eff */
[----:B------:R-:W2:Y:S01]  /*0360*/  LDG.E.U8 R10, desc[UR36][R10.64] ;  /* 0x000000240a0a7981 */ /* 0x000ea2000c1e1100 */
[----:B------:R-:W-:-:S05]  /*0370*/  IADD3 R3, P1, PT, RZ, -R16, RZ ;  /* 0x80000010ff037210 */ /* 0x000fca0007f3e0ff */
[----:B------:R-:W-:Y:S01]  /*0380*/  IMAD.X R9, RZ, RZ, ~R17, P1 ;  /* 0x000000ffff097224 */ /* 0x000fe200008e0e11 */
[----:B------:R-:W-:Y:S01]  /*0390*/  BSSY.RECONVERGENT B0, `(.L_x_269) ;  /* 0x0000021000007945 */ /* 0x000fe20003800200 */
[----:B--2---:R-:W-:-:S04]  /*03a0*/  ISETP.NE.AND P0, PT, R10, 0x1, PT ;  /* 0x000000010a00780c */ /* 0x004fc80003f05270 */
[----:B------:R-:W-:Y:S02]  /*03b0*/  SEL R3, R16, R3, !P0 ;  /* 0x0000000310037207 */ /* 0x000fe40004000000 */
[----:B------:R-:W-:Y:S02]  /*03c0*/  SEL R12, R17, R9, !P0 ;  /* 0x00000009110c7207 */ /* 0x000fe40004000000 */
[----:B-----5:R-:W-:-:S04]  /*03d0*/  IADD3 R0, P0, P1, R3, R6, R4 ;  /* 0x0000000603007210 */ /* 0x020fc8000791e004 */
[----:B------:R-:W-:-:S04]  /*03e0*/  IADD3.X R3, PT, PT, R12, R7, R5, P0, P1 ;  /* 0x000000070c037210 */ /* 0x000fc800007e2405 */
[----:B------:R-:W-:-:S04]  /*03f0*/  LOP3.LUT R7, R3, R7, RZ, 0xfc, !PT ;  /* 0x0000000703077212 */ /* 0x000fc800078efcff */
[----:B------:R-:W-:-:S13]  /*0400*/  ISETP.NE.U32.AND P0, PT, R7, RZ, PT ;  /* 0x000000ff0700720c */ /* 0x000fda0003f05070 */
[----:B------:R-:W-:Y:S05]  /*0410*/  @P0 BRA `(.L_x_270) ;  /* 0x0000000000500947 */ /* 0x000fea0003800000 */
[----:B------:R-:W0:Y:S01]  /*0420*/  I2F.U32.RP R3, R6 ;  /* 0x0000000600037306 */ /* 0x000e220000209000 */
[----:B------:R-:W-:-:S07]  /*0430*/  ISETP.NE.U32.AND P1, PT, R6, RZ, PT ;  /* 0x000000ff0600720c */ /* 0x000fce0003f25070 */
[----:B0-----:R-:W0:Y:S02]  /*0440*/  MUFU.RCP R3, R3 ;  /* 0x0000000300037308 */ /* 0x001e240000001000 */
[----:B0-----:R-:W-:-:S06]  /*0450*/  VIADD R10, R3, 0xffffffe ;  /* 0x0ffffffe030a7836 */ /* 0x001fcc0000000000 */
[----:B------:R0:W2:Y:S02]  /*0460*/  F2I.FTZ.U32.TRUNC.NTZ R11, R10 ;  /* 0x0000000a000b7305 */ /* 0x0000a4000021f000 */
[----:B0-----:R-:W-:Y:S02]  /*0470*/  IMAD.MOV.U32 R10, RZ, RZ, RZ ;  /* 0x000000ffff0a7224 */ /* 0x001fe400078e00ff */
[----:B--2---:R-:W-:-:S04]  /*0480*/  IMAD.MOV R7, RZ, RZ, -R11 ;  /* 0x000000ffff077224 */ /* 0x004fc800078e0a0b */
[----:B------:R-:W-:-:S04]  /*0490*/  IMAD R7, R7, R6, RZ ;  /* 0x0000000607077224 */ /* 0x000fc800078e02ff */
[----:B------:R-:W-:-:S06]  /*04a0*/  IMAD.HI.U32 R11, R11, R7, R10 ;  /* 0x000000070b0b7227 */ /* 0x000fcc00078e000a */
[----:B------:R-:W-:-:S05]  /*04b0*/  IMAD.HI.U32 R11, R11, R0, RZ ;  /* 0x000000000b0b7227 */ /* 0x000fca00078e00ff */
[----:B------:R-:W-:-:S05]  /*04c0*/  IADD3 R11, PT, PT, -R11, RZ, RZ ;  /* 0x000000ff0b0b7210 */ /* 0x000fca0007ffe1ff */
[----:B------:R-:W-:Y:S02]  /*04d0*/  IMAD R7, R6, R11, R0 ;  /* 0x0000000b06077224 */ /* 0x000fe400078e0200 */
[----:B------:R-:W-:-:S03]  /*04e0*/  IMAD.MOV.U32 R11, RZ, RZ, RZ ;  /* 0x000000ffff0b7224 */ /* 0x000fc600078e00ff */
[----:B------:R-:W-:-:S13]  /*04f0*/  ISETP.GE.U32.AND P0, PT, R7, R6, PT ;  /* 0x000000060700720c */ /* 0x000fda0003f06070 */
[----:B------:R-:W-:-:S05]  /*0500*/  @P0 IMAD.IADD R7, R7, 0x1, -R6 ;  /* 0x0000000107070824 */ /* 0x000fca00078e0a06 */
[----:B------:R-:W-:-:S13]  /*0510*/  ISETP.GE.U32.AND P0, PT, R7, R6, PT ;  /* 0x000000060700720c */ /* 0x000fda0003f06070 */
[----:B------:R-:W-:Y:S01]  /*0520*/  @P0 IMAD.IADD R7, R7, 0x1, -R6 ;  /* 0x0000000107070824 */ /* 0x000fe200078e0a06 */
[----:B------:R-:W-:-:S05]  /*0530*/  @!P1 LOP3.LUT R7, RZ, R6, RZ, 0x33, !PT ;  /* 0x00000006ff079212 */ /* 0x000fca00078e33ff */
[----:B------:R-:W-:Y:S01]  /*0540*/  IMAD.MOV.U32 R10, RZ, RZ, R7 ;  /* 0x000000ffff0a7224 */ /* 0x000fe200078e0007 */
[----:B------:R-:W-:Y:S06]  /*0550*/  BRA `(.L_x_271) ;  /* 0x0000000000107947 */ /* 0x000fec0003800000 */
.L_x_270:
[----:B------:R-:W-:-:S07]  /*0560*/  MOV R10, 0x580 ;  /* 0x00000580000a7802 */ /* 0x000fce0000000f00 */
[----:B-1-34-:R-:W-:Y:S05]  /*0570*/  CALL.REL.NOINC `($__internal_0_$__cuda_sm20_rem_u64) ;  /* 0x0000002400647944 */ /* 0x01afea0003c00000 */
[----:B------:R-:W-:Y:S01]  /*0580*/  MOV R10, R0 ;  /* 0x00000000000a7202 */ /* 0x000fe20000000f00 */
[----:B------:R-:W-:-:S07]  /*0590*/  IMAD.MOV.U32 R11, RZ, RZ, R3 ;  /* 0x000000ffff0b7224 */ /* 0x000fce00078e0003 */
.L_x_271:
[----:B-1-34-:R-:W-:Y:S05]  /*05a0*/  BSYNC.RECONVERGENT B0 ;  /* 0x0000000000007941 */ /* 0x01afea0003800200 */
.L_x_269:
[----:B------:R-:W0:Y:S02]  /*05b0*/  LDC.64 R12, c[0x0][0x380] ;  /* 0x0000e000ff0c7b82 */ /* 0x000e240000000a00 */
[----:B0-----:R-:W2:Y:S01]  /*05c0*/  LDG.E.64 R6, desc[UR36][R12.64] ;  /* 0x000000240c067981 */ /* 0x001ea2000c1e1b00 */
[----:B------:R-:W-:Y:S01]  /*05d0*/  BSSY.RECONVERGENT B7, `(.L_x_272) ;  /* 0x0000017000077945 */ /* 0x000fe20003800200 */
[----:B--2---:R-:W-:-:S04]  /*05e0*/  ISETP.NE.U32.AND P0, PT, R6, R10, PT ;  /* 0x0000000a0600720c */ /* 0x004fc80003f05070 */
[----:B------:R-:W-:-:S13]  /*05f0*/  ISETP.NE.AND.EX P0, PT, R7, R11, PT, P0 ;  /* 0x0000000b0700720c */ /* 0x000fda0003f05300 */
[----:B------:R-:W-:Y:S05]  /*0600*/  @P0 BRA `(.L_x_273) ;  /* 0x00000000004c0947 */ /* 0x000fea0003800000 */
[----:B------:R-:W2:Y:S01]  /*0610*/  LDG.E R9, desc[UR36][R12.64+0x8] ;  /* 0x000008240c097981 */ /* 0x000ea2000c1e1900 */
[----:B------:R-:W-:Y:S02]  /*0620*/  IMAD.MOV.U32 R6, RZ, RZ, R10 ;  /* 0x000000ffff067224 */ /* 0x000fe400078e000a */
[----:B------:R-:W-:Y:S01]  /*0630*/  IMAD.MOV.U32 R7, RZ, RZ, R11 ;  /* 0x000000ffff077224 */ /* 0x000fe200078e000b */
[----:B--2---:R-:W-:-:S13]  /*0640*/  ISETP.GE.AND P0, PT, R8, R9, PT ;  /* 0x000000090800720c */ /* 0x004fda0003f06270 */
[----:B------:R-:W-:Y:S05]  /*0650*/  @P0 BRA `(.L_x_273) ;  /* 0x0000000000380947 */ /* 0x000fea0003800000 */
[----:B------:R-:W-:Y:S01]  /*0660*/  MOV R10, 0x170 ;  /* 0x00000170000a7802 */ /* 0x000fe20000000f00 */
[----:B------:R0:W-:Y:S01]  /*0670*/  STL.64 [R1], R8 ;  /* 0x0000000801007387 */ /* 0x0001e20000100a00 */
[----:B------:R-:W1:Y:S01]  /*0680*/  LDCU.64 UR4, c[0x4][0x168] ;  /* 0x01002d00ff0477ac */ /* 0x000e620008000a00 */
[----:B------:R-:W-:Y:S02]  /*0690*/  IMAD.MOV.U32 R6, RZ, RZ, R22 ;  /* 0x000000ffff067224 */ /* 0x000fe400078e0016 */
[----:B------:R-:W-:Y:S01]  /*06a0*/  IMAD.MOV.U32 R7, RZ, RZ, R2 ;  /* 0x000000ffff077224 */ /* 0x000fe200078e0002 */
[----:B------:R-:W2:Y:S01]  /*06b0*/  LDC.64 R10, c[0x4][R10] ;  /* 0x010000000a0a7b82 */ /* 0x000ea20000000a00 */
[----:B-1----:R-:W-:Y:S01]  /*06c0*/  IMAD.U32 R4, RZ, RZ, UR4 ;  /* 0x00000004ff047e24 */ /* 0x002fe2000f8e00ff */
[----:B0-----:R-:W-:-:S07]  /*06d0*/  MOV R5, UR5 ;  /* 0x0000000500057c02 */ /* 0x001fce0008000f00 */
[----:B------:R-:W-:-:S07]  /*06e0*/  LEPC R20, `(.L_x_274) ;  /* 0x000000001014794e */ /* 0x000fce0000000000 */
[----:B--2---:R-:W-:Y:S05]  /*06f0*/  CALL.ABS.NOINC R10 ;  /* 0x000000000a007343 */ /* 0x004fea0003c00000 */
.L_x_274:
[----:B------:R-:W0:Y:S01]  /*0700*/  LDC.64 R6, c[0x0][0x380] ;  /* 0x0000e000ff067b82 */ /* 0x000e220000000a00 */
[----:B------:R1:W5:Y:S04]  /*0710*/  LDG.E R8, desc[UR36][R18.64+0x8] ;  /* 0x0000082412087981 */ /* 0x000368000c1e1900 */
[----:B------:R1:W5:Y:S04]  /*0720*/  LDG.E.64 R4, desc[UR36][R18.64] ;  /* 0x0000002412047981 */ /* 0x000368000c1e1b00 */
[----:B01----:R-:W5:Y:S02]  /*0730*/  LDG.E.64 R6, desc[UR36][R6.64] ;  /* 0x0000002406067981 */ /* 0x003f64000c1e1b00 */
.L_x_273:
[----:B------:R-:W-:Y:S05]  /*0740*/  BSYNC.RECONVERGENT B7 ;  /* 0x0000000000077941 */ /* 0x000fea0003800200 */
.L_x_272:
[----:B------:R-:W-:Y:S01]  /*0750*/  IMAD R3, R17, UR44, RZ ;  /* 0x0000002c11037c24 */ /* 0x000fe2000f8e02ff */
[----:B------:R-:W-:Y:S01]  /*0760*/  BSSY.RECONVERGENT B0, `(.L_x_275) ;  /* 0x000001f000007945 */ /* 0x000fe20003800200 */
[----:B------:R-:W-:-:S04]  /*0770*/  IMAD.WIDE.U32 R10, R16, UR44, RZ ;  /* 0x0000002c100a7c25 */ /* 0x000fc8000f8e00ff */
[----:B------:R-:W-:-:S04]  /*0780*/  IMAD R3, R16, UR45, R3 ;  /* 0x0000002d10037c24 */ /* 0x000fc8000f8e0203 */
[----:B------:R-:W-:-:S05]  /*0790*/  IMAD.IADD R3, R11, 0x1, R3 ;  /* 0x000000010b037824 */ /* 0x000fca00078e0203 */
[----:B------:R-:W-:-:S04]  /*07a0*/  LOP3.LUT R0, R3, UR52, RZ, 0xfc, !PT ;  /* 0x0000003403007c12 */ /* 0x000fc8000f8efcff */
[----:B------:R-:W-:-:S13]  /*07b0*/  ISETP.NE.U32.AND P0, PT, R0, RZ, PT ;  /* 0x000000ff0000720c */ /* 0x000fda0003f05070 */
[----:B------:R-:W-:Y:S05]  /*07c0*/  @P0 BRA `(.L_x_276) ;  /* 0x00000000004c0947 */ /* 0x000fea0003800000 */
[----:B------:R-:W0:Y:S01]  /*07d0*/  I2F.U32.RP R9, UR53 ;  /* 0x0000003500097d06 */ /* 0x000e220008209000 */
[----:B------:R-:W-:Y:S01]  /*07e0*/  ISETP.NE.U32.AND P1, PT, RZ, UR53, PT ;  /* 0x00000035ff007c0c */ /* 0x000fe2000bf25070 */
[----:B------:R-:W-:-:S06]  /*07f0*/  HFMA2 R17, -RZ, RZ, 0, 0 ;  /* 0x00000000ff117431 */ /* 0x000fcc00000001ff */
[----:B0-----:R-:W0:Y:S02]  /*0800*/  MUFU.RCP R9, R9 ;  /* 0x0000000900097308 */ /* 0x001e240000001000 */
[----:B0-----:R-:W-:-:S06]  /*0810*/  VIADD R12, R9, 0xffffffe ;  /* 0x0ffffffe090c7836 */ /* 0x001fcc0000000000 */
[----:B------:R0:W1:Y:S02]  /*0820*/  F2I.FTZ.U32.TRUNC.NTZ R13, R12 ;  /* 0x0000000c000d7305 */ /* 0x000064000021f000 */
[----:B0-----:R-:W-:Y:S01]  /*0830*/  IMAD.MOV.U32 R12, RZ, RZ, RZ ;  /* 0x000000ffff0c7224 */ /* 0x001fe200078e00ff */
[----:B-1----:R-:W-:-:S05]  /*0840*/  IADD3 R3, PT, PT, RZ, -R13, RZ ;  /* 0x8000000dff037210 */ /* 0x002fca0007ffe0ff */
[----:B------:R-:W-:-:S04]  /*0850*/  IMAD R3, R3, UR53, RZ ;  /* 0x0000003503037c24 */ /* 0x000fc8000f8e02ff */
[----:B------:R-:W-:-:S06]  /*0860*/  IMAD.HI.U32 R3, R13, R3, R12 ;  /* 0x000000030d037227 */ /* 0x000fcc00078e000c */
[----:B------:R-:W-:-:S04]  /*0870*/  IMAD.HI.U32 R0, R3, R10, RZ ;  /* 0x0000000a03007227 */ /* 0x000fc800078e00ff */
[----:B------:R-:W-:-:S04]  /*0880*/  IMAD.MOV R3, RZ, RZ, -R0 ;  /* 0x000000ffff037224 */ /* 0x000fc800078e0a00 */
[----:B------:R-:W-:-:S05]  /*0890*/  IMAD R16, R3, UR53, R10 ;  /* 0x0000003503107c24 */ /* 0x000fca000f8e020a */
[----:B------:R-:W-:-:S13]  /*08a0*/  ISETP.GE.U32.AND P0, PT, R16, UR53, PT ;  /* 0x0000003510007c0c */ /* 0x000fda000bf06070 */
[----:B------:R-:W-:-:S05]  /*08b0*/  @P0 VIADD R16, R16, -UR53 ;  /* 0x8000003510100c36 */ /* 0x000fca0008000000 */
[----:B------:R-:W-:-:S13]  /*08c0*/  ISETP.GE.U32.AND P0, PT, R16, UR53, PT ;  /* 0x0000003510007c0c */ /* 0x000fda000bf06070 */
[----:B------:R-:W-:Y:S01]  /*08d0*/  @P0 VIADD R16, R16, -UR53 ;  /* 0x8000003510100c36 */ /* 0x000fe20008000000 */
[----:B------:R-:W-:Y:S01]  /*08e0*/  @!P1 LOP3.LUT R16, RZ, UR53, RZ, 0x33, !PT ;  /* 0x00000035ff109c12 */ /* 0x000fe2000f8e33ff */
[----:B------:R-:W-:Y:S06]  /*08f0*/  BRA `(.L_x_277) ;  /* 0x0000000000147947 */ /* 0x000fec0003800000 */
.L_x_276:
[----:B------:R-:W-:Y:S01]  /*0900*/  IMAD.MOV.U32 R0, RZ, RZ, R10 ;  /* 0x000000ffff007224 */ /* 0x000fe200078e000a */
[----:B------:R-:W-:-:S07]  /*0910*/  MOV R10, 0x930 ;  /* 0x00000930000a7802 */ /* 0x000fce0000000f00 */
[----:B-----5:R-:W-:Y:S05]  /*0920*/  CALL.REL.NOINC `($__internal_0_$__cuda_sm20_rem_u64) ;  /* 0x0000002000787944 */ /* 0x020fea0003c00000 */
[----:B------:R-:W-:Y:S02]  /*0930*/  IMAD.MOV.U32 R16, RZ, RZ, R0 ;  /* 0x000000ffff107224 */ /* 0x000fe400078e0000 */
[----:B------:R-:W-:-:S07]  /*0940*/  IMAD.MOV.U32 R17, RZ, RZ, R3 ;  /* 0x000000ffff117224 */ /* 0x000fce00078e0003 */
.L_x_277:
[----:B------:R-:W-:Y:S05]  /*0950*/  BSYNC.RECONVERGENT B0 ;  /* 0x0000000000007941 */ /* 0x000fea0003800200 */
.L_x_275:
[----:B-----5:R-:W-:Y:S01]  /*0960*/  IMAD R3, R8, UR51, RZ ;  /* 0x0000003308037c24 */ /* 0x020fe2000f8e02ff */
[----:B------:R-:W0:Y:S04]  /*0970*/  LDC.64 R10, c[0x0][0x3a0] ;  /* 0x0000e800ff0a7b82 */ /* 0x000e280000000a00 */
[----:B------:R-:W-:-:S04]  /*0980*/  IADD3 R12, P0, PT, R3, R26, RZ ;  /* 0x0000001a030c7210 */ /* 0x000fc80007f1e0ff */
[----:B------:R-:W-:-:S05]  /*0990*/  LEA.HI.X.SX32 R13, R3, R24, 0x1, P0 ;  /* 0x00000018030d7211 */ /* 0x000fca00000f0eff */
[----:B------:R-:W2:Y:S01]  /*09a0*/  LDG.E.U8 R12, desc[UR36][R12.64+0x1] ;  /* 0x000001240c0c7981 */ /* 0x000ea2000c1e1100 */
[----:B------:R-:W-:Y:S01]  /*09b0*/  IADD3 R3, P1, PT, RZ, -R16, RZ ;  /* 0x80000010ff037210 */ /* 0x000fe20007f3e0ff */
[----:B------:R-:W-:Y:S03]  /*09c0*/  BSSY.RECONVERGENT B0, `(.L_x_278) ;  /* 0x0000022000007945 */ /* 0x000fe60003800200 */
[----:B------:R-:W-:Y:S02]  /*09d0*/  IADD3.X R9, PT, PT, RZ, ~R17, RZ, P1, !PT ;  /* 0x80000011ff097210 */ /* 0x000fe40000ffe4ff */
[----:B--2---:R-:W-:-:S04]  /*09e0*/  ISETP.NE.AND P0, PT, R12, 0x1, PT ;  /* 0x000000010c00780c */ /* 0x004fc80003f05270 */
[----:B------:R-:W-:Y:S02]  /*09f0*/  SEL R3, R16, R3, !P0 ;  /* 0x0000000310037207 */ /* 0x000fe40004000000 */
[----:B------:R-:W-:Y:S02]  /*0a00*/  SEL R14, R17, R9, !P0 ;  /* 0x00000009110e7207 */ /* 0x000fe40004000000 */
[----:B0-----:R-:W-:-:S04]  /*0a10*/  IADD3 R0, P0, P1, R3, R10, R4 ;  /* 0x0000000a03007210 */ /* 0x001fc8000791e004 */
[----:B------:R-:W-:-:S04]  /*0a20*/  IADD3.X R3, PT, PT, R14, R11, R5, P0, P1 ;  /* 0x0000000b0e037210 */ /* 0x000fc800007e2405 */
[----:B------:R-:W-:-:S04]  /*0a30*/  LOP3.LUT R11, R3, R11, RZ, 0xfc, !PT ;  /* 0x0000000b030b7212 */ /* 0x000fc800078efcff */
[----:B------:R-:W-:-:S13]  /*0a40*/  ISETP.NE.U32.AND P0, PT, R11, RZ, PT ;  /* 0x000000ff0b00720c */ /* 0x000fda0003f05070 */
[----:B------:R-:W-:Y:S05]  /*0a50*/  @P0 BRA `(.L_x_279) ;  /* 0x0000000000500947 */ /* 0x000fea0003800000 */
[----:B------:R-:W0:Y:S01]  /*0a60*/  I2F.U32.RP R9, R10 ;  /* 0x0000000a00097306 */ /* 0x000e220000209000 */
[----:B------:R-:W-:Y:S02]  /*0a70*/  ISETP.NE.U32.AND P1, PT, R10, RZ, PT ;  /* 0x000000ff0a00720c */ /* 0x000fe40003f25070 */
[----:B------:R-:W-:-:S05]  /*0a80*/  MOV R11, RZ ;  /* 0x000000ff000b7202 */ /* 0x000fca0000000f00 */
[----:B0-----:R-:W0:Y:S02]  /*0a90*/  MUFU.RCP R9, R9 ;  /* 0x0000000900097308 */ /* 0x001e240000001000 */
[----:B0-----:R-:W-:-:S06]  /*0aa0*/  VIADD R12, R9, 0xffffffe ;  /* 0x0ffffffe090c7836 */ /* 0x001fcc0000000000 */
[----:B------:R0:W1:Y:S02]  /*0ab0*/  F2I.FTZ.U32.TRUNC.NTZ R13, R12 ;  /* 0x0000000c000d7305 */ /* 0x000064000021f000 */
[----:B0-----:R-:W-:Y:S02]  /*0ac0*/  IMAD.MOV.U32 R12, RZ, RZ, RZ ;  /* 0x000000ffff0c7224 */ /* 0x001fe400078e00ff */
[----:B-1----:R-:W-:-:S04]  /*0ad0*/  IMAD.MOV R3, RZ, RZ, -R13 ;  /* 0x000000ffff037224 */ /* 0x002fc800078e0a0d */
[----:B------:R-:W-:-:S04]  /*0ae0*/  IMAD R3, R3, R10, RZ ;  /* 0x0000000a03037224 */ /* 0x000fc800078e02ff */
[----:B------:R-:W-:-:S06]  /*0af0*/  IMAD.HI.U32 R3, R13, R3, R12 ;  /* 0x000000030d037227 */ /* 0x000fcc00078e000c */
[----:B------:R-:W-:-:S05]  /*0b00*/  IMAD.HI.U32 R3, R3, R0, RZ ;  /* 0x0000000003037227 */ /* 0x000fca00078e00ff */
[----:B------:R-:W-:-:S05]  /*0b10*/  IADD3 R3, PT, PT, -R3, RZ, RZ ;  /* 0x000000ff03037210 */ /* 0x000fca0007ffe1ff */
[----:B------:R-:W-:-:S05]  /*0b20*/  IMAD R3, R10, R3, R0 ;  /* 0x000000030a037224 */ /* 0x000fca00078e0200 */
[----:B------:R-:W-:-:S13]  /*0b30*/  ISETP.GE.U32.AND P0, PT, R3, R10, PT ;  /* 0x0000000a0300720c */ /* 0x000fda0003f06070 */
[----:B------:R-:W-:-:S05]  /*0b40*/  @P0 IMAD.IADD R3, R3, 0x1, -R10 ;  /* 0x0000000103030824 */ /* 0x000fca00078e0a0a */
[----:B------:R-:W-:-:S13]  /*0b50*/  ISETP.GE.U32.AND P0, PT, R3, R10, PT ;  /* 0x0000000a0300720c */ /* 0x000fda0003f06070 */
[----:B------:R-:W-:Y:S01]  /*0b60*/  @P0 IMAD.IADD R3, R3, 0x1, -R10 ;  /* 0x0000000103030824 */ /* 0x000fe200078e0a0a */
[----:B------:R-:W-:-:S05]  /*0b70*/  @!P1 LOP3.LUT R3, RZ, R10, RZ, 0x33, !PT ;  /* 0x0000000aff039212 */ /* 0x000fca00078e33ff */
[----:B------:R-:W-:Y:S01]  /*0b80*/  IMAD.MOV.U32 R10, RZ, RZ, R3 ;  /* 0x000000ffff0a7224 */ /* 0x000fe200078e0003 */
[----:B------:R-:W-:Y:S06]  /*0b90*/  BRA `(.L_x_280) ;  /* 0x0000000000107947 */ /* 0x000fec0003800000 */
.L_x_279:
[----:B------:R-:W-:-:S07]  /*0ba0*/  MOV R10, 0xbc0 ;  /* 0x00000bc0000a7802 */ /* 0x000fce0000000f00 */
[----:B------:R-:W-:Y:S05]  /*0bb0*/  CALL.REL.NOINC `($__internal_0_$__cuda_sm20_rem_u64) ;  /* 0x0000001c00d47944 */ /* 0x000fea0003c00000 */
[----:B------:R-:W-:Y:S02]  /*0bc0*/  IMAD.MOV.U32 R10, RZ, RZ, R0 ;  /* 0x000000ffff0a7224 */ /* 0x000fe400078e0000 */
[----:B------:R-:W-:-:S07]  /*0bd0*/  IMAD.MOV.U32 R11, RZ, RZ, R3 ;  /* 0x000000ffff0b7224 */ /* 0x000fce00078e0003 */
.L_x_280:
[----:B------:R-:W-:Y:S05]  /*0be0*/  BSYNC.RECONVERGENT B0 ;  /* 0x0000000000007941 */ /* 0x000fea0003800200 */
.L_x_278:
[----:B------:R-:W-:Y:S01]  /*0bf0*/  ISETP.NE.U32.AND P0, PT, R6, R10, PT ;  /* 0x0000000a0600720c */ /* 0x000fe20003f05070 */
[----:B------:R-:W-:Y:S03]  /*0c00*/  BSSY.RECONVERGENT B7, `(.L_x_281) ;  /* 0x0000016000077945 */ /* 0x000fe60003800200 */
[----:B------:R-:W-:-:S13]  /*0c10*/  ISETP.NE.AND.EX P0, PT, R7, R11, PT, P0 ;  /* 0x0000000b0700720c */ /* 0x000fda0003f05300 */
[----:B------:R-:W-:Y:S05]  /*0c20*/  @P0 BRA `(.L_x_282) ;  /* 0x00000000004c0947 */ /* 0x000fea0003800000 */
[----:B------:R-:W0:Y:S02]  /*0c30*/  LDC.64 R10, c[0x0][0x380] ;  /* 0x0000e000ff0a7b82 */ /* 0x000e240000000a00 */
[----:B0-----:R-:W2:Y:S02]  /*0c40*/  LDG.E R11, desc[UR36][R10.64+0x8] ;  /* 0x000008240a0b7981 */ /* 0x001ea4000c1e1900 */
[----:B--2---:R-:W-:-:S13]  /*0c50*/  ISETP.GE.AND P0, PT, R8, R11, PT ;  /* 0x0000000b0800720c */ /* 0x004fda0003f06270 */
[----:B------:R-:W-:Y:S05]  /*0c60*/  @P0 BRA `(.L_x_282) ;  /* 0x00000000003c0947 */ /* 0x000fea0003800000 */
[----:B------:R-:W-:Y:S01]  /*0c70*/  IMAD.MOV.U32 R10, RZ, RZ, R8 ;  /* 0x000000ffff0a7224 */ /* 0x000fe200078e0008 */
[----:B------:R-:W-:Y:S01]  /*0c80*/  MOV R8, 0x170 ;  /* 0x0000017000087802 */ /* 0x000fe20000000f00 */
[----:B------:R-:W0:Y:S01]  /*0c90*/  LDCU.64 UR4, c[0x4][0x168] ;  /* 0x01002d00ff0477ac */ /* 0x000e220008000a00 */
[----:B------:R-:W-:Y:S02]  /*0ca0*/  IMAD.MOV.U32 R6, RZ, RZ, R22 ;  /* 0x000000ffff067224 */ /* 0x000fe400078e0016 */
[----:B------:R1:W-:Y:S01]  /*0cb0*/  STL.64 [R1], R10 ;  /* 0x0000000a01007387 */ /* 0x0003e20000100a00 */
[----:B------:R-:W-:Y:S01]  /*0cc0*/  IMAD.MOV.U32 R7, RZ, RZ, R2 ;  /* 0x000000ffff077224 */ /* 0x000fe200078e0002 */
[----:B------:R-:W2:Y:S01]  /*0cd0*/  LDC.64 R8, c[0x4][R8] ;  /* 0x0100000008087b82 */ /* 0x000ea20000000a00 */
[----:B0-----:R-:W-:Y:S01]  /*0ce0*/  MOV R4, UR4 ;  /* 0x0000000400047c02 */ /* 0x001fe20008000f00 */
[----:B-1----:R-:W-:-:S07]  /*0cf0*/  IMAD.U32 R5, RZ, RZ, UR5 ;  /* 0x00000005ff057e24 */ /* 0x002fce000f8e00ff */
[----:B------:R-:W-:-:S07]  /*0d00*/  LEPC R20, `(.L_x_283) ;  /* 0x000000001014794e */ /* 0x000fce0000000000 */
[----:B--2---:R-:W-:Y:S05]  /*0d10*/  CALL.ABS.NOINC R8 ;  /* 0x0000000008007343 */ /* 0x004fea0003c00000 */
.L_x_283:
[----:B------:R-:W0:Y:S01]  /*0d20*/  LDC.64 R6, c[0x0][0x380] ;  /* 0x0000e000ff067b82 */ /* 0x000e220000000a00 */
[----:B------:R1:W5:Y:S04]  /*0d30*/  LDG.E R8, desc[UR36][R18.64+0x8] ;  /* 0x0000082412087981 */ /* 0x000368000c1e1900 */
[----:B------:R1:W5:Y:S04]  /*0d40*/  LDG.E.64 R4, desc[UR36][R18.64] ;  /* 0x0000002412047981 */ /* 0x000368000c1e1b00 */
[----:B01----:R-:W5:Y:S02]  /*0d50*/  LDG.E.64 R6, desc[UR36][R6.64] ;  /* 0x0000002406067981 */ /* 0x003f64000c1e1b00 */
.L_x_282:
[----:B------:R-:W-:Y:S05]  /*0d60*/  BSYNC.RECONVERGENT B7 ;  /* 0x0000000000077941 */ /* 0x000fea0003800200 */
.L_x_281:
[----:B------:R-:W-:Y:S01]  /*0d70*/  IMAD R3, R17, UR44, RZ ;  /* 0x0000002c11037c24 */ /* 0x000fe2000f8e02ff */
[----:B------:R-:W-:Y:S01]  /*0d80*/  BSSY.RECONVERGENT B0, `(.L_x_284) ;  /* 0x000001f000007945 */ /* 0x000fe20003800200 */
[----:B------:R-:W-:-:S04]  /*0d90*/  IMAD.WIDE.U32 R10, R16, UR44, RZ ;  /* 0x0000002c100a7c25 */ /* 0x000fc8000f8e00ff */
[----:B------:R-:W-:-:S05]  /*0da0*/  IMAD R3, R16, UR45, R3 ;  /* 0x0000002d10037c24 */ /* 0x000fca000f8e0203 */
[----:B------:R-:W-:-:S04]  /*0db0*/  IADD3 R3, PT, PT, R11, R3, RZ ;  /* 0x000000030b037210 */ /* 0x000fc80007ffe0ff */
[----:B------:R-:W-:-:S04]  /*0dc0*/  LOP3.LUT R0, R3, UR52, RZ, 0xfc, !PT ;  /* 0x0000003403007c12 */ /* 0x000fc8000f8efcff */
[----:B------:R-:W-:-:S13]  /*0dd0*/  ISETP.NE.U32.AND P0, PT, R0, RZ, PT ;  /* 0x000000ff0000720c */ /* 0x000fda0003f05070 */
[----:B------:R-:W-:Y:S05]  /*0de0*/  @P0 BRA `(.L_x_285) ;  /* 0x00000000004c0947 */ /* 0x000fea0003800000 */
[----:B------:R-:W0:Y:S01]  /*0df0*/  I2F.U32.RP R9, UR53 ;  /* 0x0000003500097d06 */ /* 0x000e220008209000 */
[----:B------:R-:W-:Y:S01]  /*0e00*/  ISETP.NE.U32.AND P1, PT, RZ, UR53, PT ;  /* 0x00000035ff007c0c */ /* 0x000fe2000bf25070 */
[----:B------:R-:W-:-:S06]  /*0e10*/  IMAD.MOV.U32 R17, RZ, RZ, RZ ;  /* 0x000000ffff117224 */ /* 0x000fcc00078e00ff */
[----:B0-----:R-:W0:Y:S02]  /*0e20*/  MUFU.RCP R9, R9 ;  /* 0x0000000900097308 */ /* 0x001e240000001000 */
[----:B0-----:R-:W-:-:S06]  /*0e30*/  VIADD R12, R9, 0xffffffe ;  /* 0x0ffffffe090c7836 */ /* 0x001fcc0000000000 */
[----:B------:R0:W1:Y:S02]  /*0e40*/  F2I.FTZ.U32.TRUNC.NTZ R13, R12 ;  /* 0x0000000c000d7305 */ /* 0x000064000021f000 */
[----:B0-----:R-:W-:Y:S02]  /*0e50*/  IMAD.MOV.U32 R12, RZ, RZ, RZ ;  /* 0x000000ffff0c7224 */ /* 0x001fe400078e00ff */
[----:B-1----:R-:W-:-:S04]  /*0e60*/  IMAD.MOV R3, RZ, RZ, -R13 ;  /* 0x000000ffff037224 */ /* 0x002fc800078e0a0d */
[----:B------:R-:W-:-:S04]  /*0e70*/  IMAD R3, R3, UR53, RZ ;  /* 0x0000003503037c24 */ /* 0x000fc8000f8e02ff */
[----:B------:R-:W-:-:S06]  /*0e80*/  IMAD.HI.U32 R3, R13, R3, R12 ;  /* 0x000000030d037227 */ /* 0x000fcc00078e000c */
[----:B------:R-:W-:-:S05]  /*0e90*/  IMAD.HI.U32 R0, R3, R10, RZ ;  /* 0x0000000a03007227 */ /* 0x000fca00078e00ff */
[----:B------:R-:W-:-:S05]  /*0ea0*/  IADD3 R3, PT, PT, -R0, RZ, RZ ;  /* 0x000000ff00037210 */ /* 0x000fca0007ffe1ff */
[----:B------:R-:W-:-:S05]  /*0eb0*/  IMAD R16, R3, UR53, R10 ;  /* 0x0000003503107c24 */ /* 0x000fca000f8e020a */
[----:B------:R-:W-:-:S13]  /*0ec0*/  ISETP.GE.U32.AND P0, PT, R16, UR53, PT ;  /* 0x0000003510007c0c */ /* 0x000fda000bf06070 */
[----:B------:R-:W-:-:S05]  /*0ed0*/  @P0 VIADD R16, R16, -UR53 ;  /* 0x8000003510100c36 */ /* 0x000fca0008000000 */
[----:B------:R-:W-:-:S13]  /*0ee0*/  ISETP.GE.U32.AND P0, PT, R16, UR53, PT ;  /* 0x0000003510007c0c */ /* 0x000fda000bf06070 */
[----:B------:R-:W-:Y:S01]  /*0ef0*/  @P0 VIADD R16, R16, -UR53 ;  /* 0x8000003510100c36 */ /* 0x000fe20008000000 */
[----:B------:R-:W-:Y:S01]  /*0f00*/  @!P1 LOP3.LUT R16, RZ, UR53, RZ, 0x33, !PT ;  /* 0x00000035ff109c12 */ /* 0x000fe2000f8e33ff */
[----:B------:R-:W-:Y:S06]  /*0f10*/  BRA `(.L_x_286) ;  /* 0x0000000000147947 */ /* 0x000fec0003800000 */
.L_x_285:
[----:B------:R-:W-:Y:S02]  /*0f20*/  MOV R0, R10 ;  /* 0x0000000a00007202 */ /* 0x000fe40000000f00 */
[----:B------:R-:W-:-:S07]  /*0f30*/  MOV R10, 0xf50 ;  /* 0x00000f50000a7802 */ /* 0x000fce0000000f00 */
[----:B-----5:R-:W-:Y:S05]  /*0f40*/  CALL.REL.NOINC `($__internal_0_$__cuda_sm20_rem_u64) ;  /* 0x0000001800f07944 */ /* 0x020fea0003c00000 */
[----:B------:R-:W-:Y:S02]  /*0f50*/  IMAD.MOV.U32 R16, RZ, RZ, R0 ;  /* 0x000000ffff107224 */ /* 0x000fe400078e0000 */
[----:B------:R-:W-:-:S07]  /*0f60*/  IMAD.MOV.U32 R17, RZ, RZ, R3 ;  /* 0x000000ffff117224 */ /* 0x000fce00078e0003 */
.L_x_286:
[----:B------:R-:W-:Y:S05]  /*0f70*/  BSYNC.RECONVERGENT B0 ;  /* 0x0000000000007941 */ /* 0x000fea0003800200 */
.L_x_284:
[----:B-----5:R-:W-:Y:S01]  /*0f80*/  IMAD R3, R8, UR51, RZ ;  /* 0x0000003308037c24 */ /* 0x020fe2000f8e02ff */
[----:B------:R-:W0:Y:S04]  /*0f90*/  LDC.64 R10, c[0x0][0x3a0] ;  /* 0x0000e800ff0a7b82 */ /* 0x000e280000000a00 */
[----:B------:R-:W-:-:S04]  /*0fa0*/  IADD3 R12, P0, PT, R3, R26, RZ ;  /* 0x0000001a030c7210 */ /* 0x000fc80007f1e0ff */
[----:B------:R-:W-:-:S05]  /*0fb0*/  LEA.HI.X.SX32 R13, R3, R24, 0x1, P0 ;  /* 0x00000018030d7211 */ /* 0x000fca00000f0eff */
[----:B------:R-:W2:Y:S01]  /*0fc0*/  LDG.E.U8 R12, desc[UR36][R12.64+0x2] ;  /* 0x000002240c0c7981 */ /* 0x000ea2000c1e1100 */
[----:B------:R-:W-:Y:S01]  /*0fd0*/  IADD3 R3, P1, PT, RZ, -R16, RZ ;  /* 0x80000010ff037210 */ /* 0x000fe20007f3e0ff */
[----:B------:R-:W-:Y:S04]  /*0fe0*/  BSSY.RECONVERGENT B0, `(.L_x_287) ;  /* 0x0000022000007945 */ /* 0x000fe80003800200 */
[----:B------:R-:W-:Y:S01]  /*0ff0*/  IMAD.X R9, RZ, RZ, ~R17, P1 ;  /* 0x000000ffff097224 */ /* 0x000fe200008e0e11 */
        /* <DEDUP_REMOVED lines=9> */
[----:B------:R-:W-:Y:S01]  /*1090*/  ISETP.NE.U32.AND P1, PT, R10, RZ, PT ;  /* 0x000000ff0a00720c */ /* 0x000fe20003f25070 */
[----:B------:R-:W-:-:S06]  /*10a0*/  IMAD.MOV.U32 R11, RZ, RZ, RZ ;  /* 0x000000ffff0b7224 */ /* 0x000fcc00078e00ff */
[----:B0-----:R-:W0:Y:S02]  /*10b0*/  MUFU.RCP R9, R9 ;  /* 0x0000000900097308 */ /* 0x001e240000001000 */
[----:B0-----:R-:W-:-:S06]  /*10c0*/  IADD3 R12, PT, PT, R9, 0xffffffe, RZ ;  /* 0x0ffffffe090c7810 */ /* 0x001fcc0007ffe0ff */
[----:B------:R0:W1:Y:S02]  /*10d0*/  F2I.FTZ.U32.TRUNC.NTZ R13, R12 ;  /* 0x0000000c000d7305 */ /* 0x000064000021f000 */
[----:B0-----:R-:W-:Y:S02]  /*10e0*/  IMAD.MOV.U32 R12, RZ, RZ, RZ ;  /* 0x000000ffff0c7224 */ /* 0x001fe400078e00ff */
[----:B-1----:R-:W-:-:S04]  /*10f0*/  IMAD.MOV R3, RZ, RZ, -R13 ;  /* 0x000000ffff037224 */ /* 0x002fc800078e0a0d */
[----:B------:R-:W-:-:S04]  /*1100*/  IMAD R3, R3, R10, RZ ;  /* 0x0000000a03037224 */ /* 0x000fc800078e02ff */
[----:B------:R-:W-:-:S06]  /*1110*/  IMAD.HI.U32 R3, R13, R3, R12 ;  /* 0x000000030d037227 */ /* 0x000fcc00078e000c */
[----:B------:R-:W-:-:S04]  /*1120*/  IMAD.HI.U32 R3, R3, R0, RZ ;  /* 0x0000000003037227 */ /* 0x000fc800078e00ff */
[----:B------:R-:W-:-:S04]  /*1130*/  IMAD.MOV R3, RZ, RZ, -R3 ;  /* 0x000000ffff037224 */ /* 0x000fc800078e0a03 */
[----:B------:R-:W-:-:S05]  /*1140*/  IMAD R3, R10, R3, R0 ;  /* 0x000000030a037224 */ /* 0x000fca00078e0200 */
[----:B------:R-:W-:-:S13]  /*1150*/  ISETP.GE.U32.AND P0, PT, R3, R10, PT ;  /* 0x0000000a0300720c */ /* 0x000fda0003f06070 */
[----:B------:R-:W-:-:S04]  /*1160*/  @P0 IADD3 R3, PT, PT, R3, -R10, RZ ;  /* 0x8000000a03030210 */ /* 0x000fc80007ffe0ff */
[----:B------:R-:W-:-:S13]  /*1170*/  ISETP.GE.U32.AND P0, PT, R3, R10, PT ;  /* 0x0000000a0300720c */ /* 0x000fda0003f06070 */
[----:B------:R-:W-:Y:S01]  /*1180*/  @P0 IMAD.IADD R3, R3, 0x1, -R10 ;  /* 0x0000000103030824 */ /* 0x000fe200078e0a0a */
[----:B------:R-:W-:-:S05]  /*1190*/  @!P1 LOP3.LUT R3, RZ, R10, RZ, 0x33, !PT ;  /* 0x0000000aff039212 */ /* 0x000fca00078e33ff */
[----:B------:R-:W-:Y:S01]  /*11a0*/  IMAD.MOV.U32 R10, RZ, RZ, R3 ;  /* 0x000000ffff0a7224 */ /* 0x000fe200078e0003 */
[----:B------:R-:W-:Y:S06]  /*11b0*/  BRA `(.L_x_289) ;  /* 0x0000000000107947 */ /* 0x000fec0003800000 */
.L_x_288:
[----:B------:R-:W-:-:S07]  /*11c0*/  MOV R10, 0x11e0 ;  /* 0x000011e0000a7802 */ /* 0x000fce0000000f00 */
[----:B------:R-:W-:Y:S05]  /*11d0*/  CALL.REL.NOINC `($__internal_0_$__cuda_sm20_rem_u64) ;  /* 0x00000018004c7944 */ /* 0x000fea0003c00000 */
[----:B------:R-:W-:Y:S01]  /*11e0*/  MOV R10, R0 ;  /* 0x00000000000a7202 */ /* 0x000fe20000000f00 */
[----:B------:R-:W-:-:S07]  /*11f0*/  IMAD.MOV.U32 R11, RZ, RZ, R3 ;  /* 0x000000ffff0b7224 */ /* 0x000fce00078e0003 */
.L_x_289:
[----:B------:R-:W-:Y:S05]  /*1200*/  BSYNC.RECONVERGENT B0 ;  /* 0x0000000000007941 */ /* 0x000fea0003800200 */
.L_x_287:
        /* <DEDUP_REMOVED lines=15> */
[----:B0-----:R-:W-:Y:S01]  /*1300*/  IMAD.U32 R4, RZ, RZ, UR4 ;  /* 0x00000004ff047e24 */ /* 0x001fe2000f8e00ff */
[----:B-1----:R-:W-:-:S07]  /*1310*/  MOV R5, UR5 ;  /* 0x0000000500057c02 */ /* 0x002fce0008000f00 */
[----:B------:R-:W-:-:S07]  /*1320*/  LEPC R20, `(.L_x_292) ;  /* 0x000000001014794e */ /* 0x000fce0000000000 */
[----:B--2---:R-:W-:Y:S05]  /*1330*/  CALL.ABS.NOINC R8 ;  /* 0x0000000008007343 */ /* 0x004fea0003c00000 */
.L_x_292:
[----:B------:R-:W0:Y:S01]  /*1340*/  LDC.64 R6, c[0x0][0x380] ;  /* 0x0000e000ff067b82 */ /* 0x000e220000000a00 */
[----:B------:R1:W5:Y:S04]  /*1350*/  LDG.E R8, desc[UR36][R18.64+0x8] ;  /* 0x0000082412087981 */ /* 0x000368000c1e1900 */
[----:B------:R1:W5:Y:S04]  /*1360*/  LDG.E.64 R4, desc[UR36][R18.64] ;  /* 0x0000002412047981 */ /* 0x000368000c1e1b00 */
[----:B01----:R-:W5:Y:S02]  /*1370*/  LDG.E.64 R6, desc[UR36][R6.64] ;  /* 0x0000002406067981 */ /* 0x003f64000c1e1b00 */
.L_x_291:
[----:B------:R-:W-:Y:S05]  /*1380*/  BSYNC.RECONVERGENT B7 ;  /* 0x0000000000077941 */ /* 0x000fea0003800200 */
.L_x_290:
        /* <DEDUP_REMOVED lines=10> */
[----:B------:R-:W-:-:S06]  /*1430*/  IMAD.MOV.U32 R17, RZ, RZ, RZ ;  /* 0x000000ffff117224 */ /* 0x000fcc00078e00ff */
[----:B0-----:R-:W0:Y:S02]  /*1440*/  MUFU.RCP R9, R9 ;  /* 0x0000000900097308 */ /* 0x001e240000001000 */
[----:B0-----:R-:W-:-:S06]  /*1450*/  IADD3 R12, PT, PT, R9, 0xffffffe, RZ ;  /* 0x0ffffffe090c7810 */ /* 0x001fcc0007ffe0ff */
[----:B------:R0:W1:Y:S02]  /*1460*/  F2I.FTZ.U32.TRUNC.NTZ R13, R12 ;  /* 0x0000000c000d7305 */ /* 0x000064000021f000 */
[----:B0-----:R-:W-:Y:S02]  /*1470*/  IMAD.MOV.U32 R12, RZ, RZ, RZ ;  /* 0x000000ffff0c7224 */ /* 0x001fe400078e00ff */
[----:B-1----:R-:W-:-:S04]  /*1480*/  IMAD.MOV R3, RZ, RZ, -R13 ;  /* 0x000000ffff037224 */ /* 0x002fc800078e0a0d */
[----:B------:R-:W-:-:S04]  /*1490*/  IMAD R3, R3, UR53, RZ ;  /* 0x0000003503037c24 */ /* 0x000fc8000f8e02ff */
[----:B------:R-:W-:-:S06]  /*14a0*/  IMAD.HI.U32 R3, R13, R3, R12 ;  /* 0x000000030d037227 */ /* 0x000fcc00078e000c */
[----:B------:R-:W-:-:S04]  /*14b0*/  IMAD.HI.U32 R0, R3, R10, RZ ;  /* 0x0000000a03007227 */ /* 0x000fc800078e00ff */
[----:B------:R-:W-:-:S04]  /*14c0*/  IMAD.MOV R3, RZ, RZ, -R0 ;  /* 0x000000ffff037224 */ /* 0x000fc800078e0a00 */
[----:B------:R-:W-:-:S05]  /*14d0*/  IMAD R16, R3, UR53, R10 ;  /* 0x0000003503107c24 */ /* 0x000fca000f8e020a */
[----:B------:R-:W-:-:S13]  /*14e0*/  ISETP.GE.U32.AND P0, PT, R16, UR53, PT ;  /* 0x0000003510007c0c */ /* 0x000fda000bf06070 */
[----:B------:R-:W-:-:S04]  /*14f0*/  @P0 IADD3 R16, PT, PT, R16, -UR53, RZ ;  /* 0x8000003510100c10 */ /* 0x000fc8000fffe0ff */
[----:B------:R-:W-:-:S13]  /*1500*/  ISETP.GE.U32.AND P0, PT, R16, UR53, PT ;  /* 0x0000003510007c0c */ /* 0x000fda000bf06070 */
[----:B------:R-:W-:Y:S01]  /*1510*/  @P0 VIADD R16, R16, -UR53 ;  /* 0x8000003510100c36 */ /* 0x000fe20008000000 */
[----:B------:R-:W-:Y:S01]  /*1520*/  @!P1 LOP3.LUT R16, RZ, UR53, RZ, 0x33, !PT ;  /* 0x00000035ff109c12 */ /* 0x000fe2000f8e33ff */
[----:B------:R-:W-:Y:S06]  /*1530*/  BRA `(.L_x_295) ;  /* 0x0000000000147947 */ /* 0x000fec0003800000 */
.L_x_294:
[----:B------:R-:W-:Y:S01]  /*1540*/  IMAD.MOV.U32 R0, RZ, RZ, R10 ;  /* 0x000000ffff007224 */ /* 0x000fe200078e000a */
[----:B------:R-:W-:-:S07]  /*1550*/  MOV R10, 0x1570 ;  /* 0x00001570000a7802 */ /* 0x000fce0000000f00 */
[----:B-----5:R-:W-:Y:S05]  /*1560*/  CALL.REL.NOINC `($__internal_0_$__cuda_sm20_rem_u64) ;  /* 0x0000001400687944 */ /* 0x020fea0003c00000 */
[----:B------:R-:W-:Y:S01]  /*1570*/  MOV R16, R0 ;  /* 0x0000000000107202 */ /* 0x000fe20000000f00 */
[----:B------:R-:W-:-:S07]  /*1580*/  IMAD.MOV.U32 R17, RZ, RZ, R3 ;  /* 0x000000ffff117224 */ /* 0x000fce00078e0003 */
.L_x_295:
[----:B------:R-:W-:Y:S05]  /*1590*/  BSYNC.RECONVERGENT B0 ;  /* 0x0000000000007941 */ /* 0x000fea0003800200 */
.L_x_293:
        /* <DEDUP_REMOVED lines=17> */
[----:B------:R-:W-:Y:S01]  /*16b0*/  IMAD.MOV.U32 R4, RZ, RZ, RZ ;  /* 0x000000ffff047224 */ /* 0x000fe200078e00ff */
[----:B------:R-:W-:-:S06]  /*16c0*/  ISETP.NE.U32.AND P1, PT, R10, RZ, PT ;  /* 0x000000ff0a00720c */ /* 0x000fcc0003f25070 */
[----:B0-----:R-:W0:Y:S02]  /*16d0*/  MUFU.RCP R9, R9 ;  /* 0x0000000900097308 */ /* 0x001e240000001000 */
[----:B0-----:R-:W-:-:S06]  /*16e0*/  VIADD R5, R9, 0xffffffe ;  /* 0x0ffffffe09057836 */ /* 0x001fcc0000000000 */
[----:B------:R-:W0:Y:S02]  /*16f0*/  F2I.FTZ.U32.TRUNC.NTZ R5, R5 ;  /* 0x0000000500057305 */ /* 0x000e24000021f000 */
[----:B0-----:R-:W-:-:S05]  /*1700*/  IADD3 R3, PT, PT, RZ, -R5, RZ ;  /* 0x80000005ff037210 */ /* 0x001fca0007ffe0ff */
[----:B------:R-:W-:-:S04]  /*1710*/  IMAD R3, R3, R10, RZ ;  /* 0x0000000a03037224 */ /* 0x000fc800078e02ff */
[----:B------:R-:W-:-:S04]  /*1720*/  IMAD.HI.U32 R3, R5, R3, R4 ;  /* 0x0000000305037227 */ /* 0x000fc800078e0004 */
[----:B------:R-:W-:Y:S02]  /*1730*/  IMAD.MOV.U32 R5, RZ, RZ, RZ ;  /* 0x000000ffff057224 */ /* 0x000fe400078e00ff */
[----:B------:R-:W-:-:S04]  /*1740*/  IMAD.HI.U32 R3, R3, R0, RZ ;  /* 0x0000000003037227 */ /* 0x000fc800078e00ff */
[----:B------:R-:W-:-:S04]  /*1750*/  IMAD.MOV R3, RZ, RZ, -R3 ;  /* 0x000000ffff037224 */ /* 0x000fc800078e0a03 */
[----:B------:R-:W-:-:S05]  /*1760*/  IMAD R4, R10, R3, R0 ;  /* 0x000000030a047224 */ /* 0x000fca00078e0200 */
[----:B------:R-:W-:-:S13]  /*1770*/  ISETP.GE.U32.AND P0, PT, R4, R10, PT ;  /* 0x0000000a0400720c */ /* 0x000fda0003f06070 */
[----:B------:R-:W-:-:S05]  /*1780*/  @P0 IMAD.IADD R4, R4, 0x1, -R10 ;  /* 0x0000000104040824 */ /* 0x000fca00078e0a0a */
[----:B------:R-:W-:-:S13]  /*1790*/  ISETP.GE.U32.AND P0, PT, R4, R10, PT ;  /* 0x0000000a0400720c */ /* 0x000fda0003f06070 */
[-C--:B------:R-:W-:Y:S02]  /*17a0*/  @P0 IADD3 R4, PT, PT, R4, -R10.reuse, RZ ;  /* 0x8000000a04040210 */ /* 0x080fe40007ffe0ff */
[----:B------:R-:W-:Y:S01]  /*17b0*/  @!P1 LOP3.LUT R4, RZ, R10, RZ, 0x33, !PT ;  /* 0x0000000aff049212 */ /* 0x000fe200078e33ff */
[----:B------:R-:W-:Y:S06]  /*17c0*/  BRA `(.L_x_298) ;  /* 0x0000000000107947 */ /* 0x000fec0003800000 */
.L_x_297:
[----:B------:R-:W-:-:S07]  /*17d0*/  MOV R10, 0x17f0 ;  /* 0x000017f0000a7802 */ /* 0x000fce0000000f00 */
[----:B------:R-:W-:Y:S05]  /*17e0*/  CALL.REL.NOINC `($__internal_0_$__cuda_sm20_rem_u64) ;  /* 0x0000001000c87944 */ /* 0x000fea0003c00000 */
[----:B------:R-:W-:Y:S02]  /*17f0*/  IMAD.MOV.U32 R4, RZ, RZ, R0 ;  /* 0x000000ffff047224 */ /* 0x000fe400078e0000 */
[----:B------:R-:W-:-:S07]  /*1800*/  IMAD.MOV.U32 R5, RZ, RZ, R3 ;  /* 0x000000ffff057224 */ /* 0x000fce00078e0003 */
.L_x_298:
[----:B------:R-:W-:Y:S05]  /*1810*/  BSYNC.RECONVERGENT B0 ;  /* 0x0000000000007941 */ /* 0x000fea0003800200 */
.L_x_296:
        /* <DEDUP_REMOVED lines=8> */
[----:B------:R-:W-:Y:S01]  /*18a0*/  MOV R10, R8 ;  /* 0x00000008000a7202 */ /* 0x000fe20000000f00 */
[----:B------:R-:W0:Y:S01]  /*18b0*/  LDCU.64 UR4, c[0x4][0x168] ;  /* 0x01002d00ff0477ac */ /* 0x000e220008000a00 */
[----:B------:R-:W-:Y:S01]  /*18c0*/  MOV R8, 0x170 ;  /* 0x0000017000087802 */ /* 0x000fe20000000f00 */
[----:B------:R-:W-:Y:S01]  /*18d0*/  IMAD.MOV.U32 R6, RZ, RZ, R22 ;  /* 0x000000ffff067224 */ /* 0x000fe200078e0016 */
[----:B------:R-:W-:Y:S01]  /*18e0*/  MOV R7, R2 ;  /* 0x0000000200077202 */ /* 0x000fe20000000f00 */
[----:B------:R1:W-:Y:S03]  /*18f0*/  STL.64 [R1], R10 ;  /* 0x0000000a01007387 */ /* 0x0003e60000100a00 */
[----:B------:R-:W2:Y:S01]  /*1900*/  LDC.64 R8, c[0x4][R8] ;  /* 0x0100000008087b82 */ /* 0x000ea20000000a00 */
[----:B0-----:R-:W-:Y:S02]  /*1910*/  IMAD.U32 R4, RZ, RZ, UR4 ;  /* 0x00000004ff047e24 */ /* 0x001fe4000f8e00ff */
[----:B-1----:R-:W-:-:S07]  /*1920*/  IMAD.U32 R5, RZ, RZ, UR5 ;  /* 0x00000005ff057e24 */ /* 0x002fce000f8e00ff */
[----:B------:R-:W-:-:S07]  /*1930*/  LEPC R20, `(.L_x_300) ;  /* 0x000000001014794e */ /* 0x000fce0000000000 */
[----:B--2---:R-:W-:Y:S05]  /*1940*/  CALL.ABS.NOINC R8 ;  /* 0x0000000008007343 */ /* 0x004fea0003c00000 */
.L_x_300:
[----:B------:R-:W-:Y:S05]  /*1950*/  BSYNC.RECONVERGENT B7 ;  /* 0x0000000000077941 */ /* 0x000fea0003800200 */
.L_x_299:
        /* <DEDUP_REMOVED lines=9> */
[----:B------:R-:W-:Y:S02]  /*19f0*/  ISETP.NE.U32.AND P1, PT, RZ, UR53, PT ;  /* 0x00000035ff007c0c */ /* 0x000fe4000bf25070 */
[----:B------:R-:W-:-:S05]  /*1a00*/  MOV R17, RZ ;  /* 0x000000ff00117202 */ /* 0x000fca0000000f00 */
[----:B0-----:R-:W0:Y:S02]  /*1a10*/  MUFU.RCP R5, R5 ;  /* 0x0000000500057308 */ /* 0x001e240000001000 */
[----:B0-----:R-:W-:-:S06]  /*1a20*/  VIADD R6, R5, 0xffffffe ;  /* 0x0ffffffe05067836 */ /* 0x001fcc0000000000 */
[----:B------:R0:W1:Y:S02]  /*1a30*/  F2I.FTZ.U32.TRUNC.NTZ R7, R6 ;  /* 0x0000000600077305 */ /* 0x000064000021f000 */
[----:B0-----:R-:W-:Y:S02]  /*1a40*/  HFMA2 R6, -RZ, RZ, 0, 0 ;  /* 0x00000000ff067431 */ /* 0x001fe400000001ff */
[----:B-1----:R-:W-:-:S04]  /*1a50*/  IMAD.MOV R3, RZ, RZ, -R7 ;  /* 0x000000ffff037224 */ /* 0x002fc800078e0a07 */
        /* <DEDUP_REMOVED lines=11> */
.L_x_302:
[----:B------:R-:W-:Y:S01]  /*1b10*/  IMAD.MOV.U32 R0, RZ, RZ, R4 ;  /* 0x000000ffff007224 */ /* 0x000fe200078e0004 */
[----:B------:R-:W-:-:S07]  /*1b20*/  MOV R10, 0x1b40 ;  /* 0x00001b40000a7802 */ /* 0x000fce0000000f00 */
[----:B------:R-:W-:Y:S05]  /*1b30*/  CALL.REL.NOINC `($__internal_0_$__cuda_sm20_rem_u64) ;  /* 0x0000000c00f47944 */ /* 0x000fea0003c00000 */
[----:B------:R-:W-:Y:S02]  /*1b40*/  IMAD.MOV.U32 R16, RZ, RZ, R0 ;  /* 0x000000ffff107224 */ /* 0x000fe400078e0000 */
[----:B------:R-:W-:-:S07]  /*1b50*/  IMAD.MOV.U32 R17, RZ, RZ, R3 ;  /* 0x000000ffff117224 */ /* 0x000fce00078e0003 */
.L_x_303:
[----:B------:R-:W-:Y:S05]  /*1b60*/  BSYNC.RECONVERGENT B0 ;  /* 0x0000000000007941 */ /* 0x000fea0003800200 */
.L_x_301:
[----:B------:R-:W-:Y:S01]  /*1b70*/  IADD3 R23, PT, PT, R23, 0x4, RZ ;  /* 0x0000000417177810 */ /* 0x000fe20007ffe0ff */
[----:B------:R-:W-:Y:S01]  /*1b80*/  VIADD R25, R25, 0x4 ;  /* 0x0000000419197836 */ /* 0x000fe20000000000 */
[----:B------:R-:W-:Y:S02]  /*1b90*/  IADD3 R26, P1, PT, R26, 0x4, RZ ;  /* 0x000000041a1a7810 */ /* 0x000fe40007f3e0ff */
[----:B------:R-:W-:-:S03]  /*1ba0*/  ISETP.NE.AND P0, PT, R23, RZ, PT ;  /* 0x000000ff1700720c */ /* 0x000fc60003f05270 */
[----:B------:R-:W-:-:S10]  /*1bb0*/  IMAD.X R24, RZ, RZ, R24, P1 ;  /* 0x000000ffff187224 */ /* 0x000fd400008e0618 */
[----:B------:R-:W-:Y:S05]  /*1bc0*/  @P0 BRA `(.L_x_304) ;  /* 0xffffffe400cc0947 */ /* 0x000fea000383ffff */
[----:B------:R-:W-:Y:S05]  /*1bd0*/  BSYNC.RECONVERGENT B6 ;  /* 0x0000000000067941 */ /* 0x000fea0003800200 */
.L_x_268:
[----:B------:R-:W5:Y:S02]  /*1be0*/  LDC R23, c[0x0][0x394] ;  /* 0x0000e500ff177b82 */ /* 0x000f640000000800 */
[----:B-----5:R-:W-:-:S13]  /*1bf0*/  LOP3.LUT P0, R23, R23, 0x3, RZ, 0xc0, !PT ;  /* 0x0000000317177812 */ /* 0x020fda000780c0ff */
[----:B01234-:R-:W-:Y:S05]  /*1c00*/  @!P0 EXIT ;  /* 0x000000000000894d */ /* 0x01ffea0003800000 */
[----:B------:R-:W-:-:S07]  /*1c10*/  IMAD.MOV R23, RZ, RZ, -R23 ;  /* 0x000000ffff177224 */ /* 0x000fce00078e0a17 */
.L_x_313:
[----:B------:R-:W2:Y:S01]  /*1c20*/  LDG.E R8, desc[UR36][R18.64+0x8] ;  /* 0x0000082412087981 */ /* 0x000ea2000c1e1900 */
[----:B------:R-:W0:Y:S03]  /*1c30*/  LDC.64 R4, c[0x0][0x3a0] ;  /* 0x0000e800ff047b82 */ /* 0x000e260000000a00 */
[----:B------:R-:W0:Y:S01]  /*1c40*/  LDG.E.64 R6, desc[UR36][R18.64] ;  /* 0x0000002412067981 */ /* 0x000e22000c1e1b00 */
[----:B--2---:R-:W-:-:S05]  /*1c50*/  IMAD R0, R8, UR48, R27 ;  /* 0x0000003008007c24 */ /* 0x004fca000f8e021b */
[----:B------:R-:W-:-:S04]  /*1c60*/  IADD3 R10, P0, PT, R0, UR42, RZ ;  /* 0x0000002a000a7c10 */ /* 0x000fc8000ff1e0ff */
[----:B------:R-:W-:-:S05]  /*1c70*/  LEA.HI.X.SX32 R11, R0, UR43, 0x1, P0 ;  /* 0x0000002b000b7c11 */ /* 0x000fca00080f0eff */
[----:B------:R-:W2:Y:S01]  /*1c80*/  LDG.E.U8 R10, desc[UR36][R10.64] ;  /* 0x000000240a0a7981 */ /* 0x000ea2000c1e1100 */
[----:B------:R-:W-:-:S04]  /*1c90*/  IADD3 R3, P1, PT, RZ, -R16, RZ ;  /* 0x80000010ff037210 */ /* 0x000fc80007f3e0ff */
[----:B------:R-:W-:Y:S01]  /*1ca0*/  IADD3.X R9, PT, PT, RZ, ~R17, RZ, P1, !PT ;  /* 0x80000011ff097210 */ /* 0x000fe20000ffe4ff */
[----:B------:R-:W-:Y:S01]  /*1cb0*/  BSSY.RECONVERGENT B0, `(.L_x_305) ;  /* 0x0000022000007945 */ /* 0x000fe20003800200 */
        /* <DEDUP_REMOVED lines=9> */
[----:B------:R-:W-:-:S07]  /*1d50*/  ISETP.NE.U32.AND P1, PT, R4, RZ, PT ;  /* 0x000000ff0400720c */ /* 0x000fce0003f25070 */
[----:B0-----:R-:W0:Y:S02]  /*1d60*/  MUFU.RCP R5, R5 ;  /* 0x0000000500057308 */ /* 0x001e240000001000 */
[----:B0-----:R-:W-:Y:S02]  /*1d70*/  VIADD R6, R5, 0xffffffe ;  /* 0x0ffffffe05067836 */ /* 0x001fe40000000000 */
[----:B------:R-:W-:-:S04]  /*1d80*/  HFMA2 R5, -RZ, RZ, 0, 0 ;  /* 0x00000000ff057431 */ /* 0x000fc800000001ff */
        /* <DEDUP_REMOVED lines=15> */
.L_x_306:
[----:B------:R-:W-:Y:S01]  /*1e80*/  IMAD.MOV.U32 R0, RZ, RZ, R9 ;  /* 0x000000ffff007224 */ /* 0x000fe200078e0009 */
[----:B------:R-:W-:-:S07]  /*1e90*/  MOV R10, 0x1eb0 ;  /* 0x00001eb0000a7802 */ /* 0x000fce0000000f00 */
[----:B------:R-:W-:Y:S05]  /*1ea0*/  CALL.REL.NOINC `($__internal_0_$__cuda_sm20_rem_u64) ;  /* 0x0000000c00187944 */ /* 0x000fea0003c00000 */
[----:B------:R-:W-:Y:S02]  /*1eb0*/  IMAD.MOV.U32 R4, RZ, RZ, R0 ;  /* 0x000000ffff047224 */ /* 0x000fe400078e0000 */
[----:B------:R-:W-:-:S07]  /*1ec0*/  IMAD.MOV.U32 R5, RZ, RZ, R3 ;  /* 0x000000ffff057224 */ /* 0x000fce00078e0003 */
.L_x_307:
[----:B------:R-:W-:Y:S05]  /*1ed0*/  BSYNC.RECONVERGENT B0 ;  /* 0x0000000000007941 */ /* 0x000fea0003800200 */
.L_x_305:
[----:B------:R-:W0:Y:S02]  /*1ee0*/  LDC.64 R10, c[0x0][0x380] ;  /* 0x0000e000ff0a7b82 */ /* 0x000e240000000a00 */
[----:B0-----:R-:W2:Y:S01]  /*1ef0*/  LDG.E.64 R6, desc[UR36][R10.64] ;  /* 0x000000240a067981 */ /* 0x001ea2000c1e1b00 */
[----:B------:R-:W-:Y:S01]  /*1f00*/  BSSY.RECONVERGENT B6, `(.L_x_308) ;  /* 0x0000011000067945 */ /* 0x000fe20003800200 */
[----:B--2---:R-:W-:-:S04]  /*1f10*/  ISETP.NE.U32.AND P0, PT, R6, R4, PT ;  /* 0x000000040600720c */ /* 0x004fc80003f05070 */
[----:B------:R-:W-:-:S13]  /*1f20*/  ISETP.NE.AND.EX P0, PT, R7, R5, PT, P0 ;  /* 0x000000050700720c */ /* 0x000fda0003f05300 */
[----:B------:R-:W-:Y:S05]  /*1f30*/  @P0 BRA `(.L_x_309) ;  /* 0x0000000000340947 */ /* 0x000fea0003800000 */
[----:B------:R-:W2:Y:S02]  /*1f40*/  LDG.E R9, desc[UR36][R10.64+0x8] ;  /* 0x000008240a097981 */ /* 0x000ea4000c1e1900 */
[----:B--2---:R-:W-:-:S13]  /*1f50*/  ISETP.GE.AND P0, PT, R8, R9, PT ;  /* 0x000000090800720c */ /* 0x004fda0003f06270 */
[----:B------:R-:W-:Y:S05]  /*1f60*/  @P0 BRA `(.L_x_309) ;  /* 0x0000000000280947 */ /* 0x000fea0003800000 */
[----:B------:R-:W-:Y:S01]  /*1f70*/  MOV R0, 0x170 ;  /* 0x0000017000007802 */ /* 0x000fe20000000f00 */
[----:B------:R0:W-:Y:S01]  /*1f80*/  STL.64 [R1], R8 ;  /* 0x0000000801007387 */ /* 0x0001e20000100a00 */
[----:B------:R-:W1:Y:S01]  /*1f90*/  LDCU.64 UR4, c[0x4][0x168] ;  /* 0x01002d00ff0477ac */ /* 0x000e620008000a00 */
[----:B------:R-:W-:Y:S01]  /*1fa0*/  IMAD.MOV.U32 R6, RZ, RZ, R22 ;  /* 0x000000ffff067224 */ /* 0x000fe200078e0016 */
[----:B------:R0:W2:Y:S01]  /*1fb0*/  LDC.64 R10, c[0x4][R0] ;  /* 0x01000000000a7b82 */ /* 0x0000a20000000a00 */
[----:B------:R-:W-:Y:S01]  /*1fc0*/  IMAD.MOV.U32 R7, RZ, RZ, R2 ;  /* 0x000000ffff077224 */ /* 0x000fe200078e0002 */
[----:B-1----:R-:W-:Y:S01]  /*1fd0*/  MOV R4, UR4 ;  /* 0x0000000400047c02 */ /* 0x002fe20008000f00 */
[----:B0-----:R-:W-:-:S07]  /*1fe0*/  IMAD.U32 R5, RZ, RZ, UR5 ;  /* 0x00000005ff057e24 */ /* 0x001fce000f8e00ff */
[----:B------:R-:W-:-:S07]  /*1ff0*/  LEPC R20, `(.L_x_309) ;  /* 0x000000001014794e */ /* 0x000fce0000000000 */
[----:B--2---:R-:W-:Y:S05]  /*2000*/  CALL.ABS.NOINC R10 ;  /* 0x000000000a007343 */ /* 0x004fea0003c00000 */
.L_x_309:
[----:B------:R-:W-:Y:S05]  /*2010*/  BSYNC.RECONVERGENT B6 ;  /* 0x0000000000067941 */ /* 0x000fea0003800200 */
.L_x_308:
        /* <DEDUP_REMOVED lines=27> */
.L_x_311:
[----:B------:R-:W-:Y:S02]  /*21d0*/  MOV R0, R4 ;  /* 0x0000000400007202 */ /* 0x000fe40000000f00 */
[----:B------:R-:W-:-:S07]  /*21e0*/  MOV R10, 0x2200 ;  /* 0x00002200000a7802 */ /* 0x000fce0000000f00 */
[----:B------:R-:W-:Y:S05]  /*21f0*/  CALL.REL.NOINC `($__internal_0_$__cuda_sm20_rem_u64) ;  /* 0x0000000800447944 */ /* 0x000fea0003c00000 */
[----:B------:R-:W-:Y:S02]  /*2200*/  IMAD.MOV.U32 R16, RZ, RZ, R0 ;  /* 0x000000ffff107224 */ /* 0x000fe400078e0000 */
[----:B------:R-:W-:-:S07]  /*2210*/  IMAD.MOV.U32 R17, RZ, RZ, R3 ;  /* 0x000000ffff117224 */ /* 0x000fce00078e0003 */
.L_x_312:
[----:B------:R-:W-:Y:S05]  /*2220*/  BSYNC.RECONVERGENT B0 ;  /* 0x0000000000007941 */ /* 0x000fea0003800200 */
.L_x_310:
[----:B------:R-:W-:-:S05]  /*2230*/  VIADD R23, R23, 0x1 ;  /* 0x0000000117177836 */ /* 0x000fca0000000000 */
[----:B------:R-:W-:-:S13]  /*2240*/  ISETP.NE.AND P0, PT, R23, RZ, PT ;  /* 0x000000ff1700720c */ /* 0x000fda0003f05270 */
[----:B------:R-:W-:Y:S05]  /*2250*/  @!P0 EXIT ;  /* 0x000000000000894d */ /* 0x000fea0003800000 */
[----:B------:R-:W-:Y:S01]  /*2260*/  IADD3 R27, PT, PT, R27, 0x1, RZ ;  /* 0x000000011b1b7810 */ /* 0x000fe20007ffe0ff */
[----:B------:R-:W-:Y:S06]  /*2270*/  BRA `(.L_x_313) ;  /* 0xfffffff800687947 */ /* 0x000fec000383ffff */
.L_x_267:
[----:B------:R-:W2:Y:S01]  /*2280*/  LDG.E R16, desc[UR36][R18.64+0x8] ;  /* 0x0000082412107981 */ /* 0x000ea2000c1e1900 */
[----:B------:R-:W2:Y:S01]  /*2290*/  LDCU UR4, c[0x0][0x394] ;  /* 0x00007280ff0477ac */ /* 0x000ea20008000800 */
[----:B------:R-:W0:Y:S02]  /*22a0*/  LDC.64 R4, c[0x0][0x3a0] ;  /* 0x0000e800ff047b82 */ /* 0x000e240000000a00 */
[----:B------:R-:W0:Y:S01]  /*22b0*/  LDG.E.64 R6, desc[UR36][R18.64] ;  /* 0x0000002412067981 */ /* 0x000e22000c1e1b00 */
[----:B------:R-:W1:Y:S01]  /*22c0*/  LDCU.64 UR6, c[0x0][0x388] ;  /* 0x00007100ff0677ac */ /* 0x000e620008000a00 */
[----:B--2---:R-:W-:-:S05]  /*22d0*/  IMAD R0, R16, UR4, R23 ;  /* 0x0000000410007c24 */ /* 0x004fca000f8e0217 */
[----:B-1----:R-:W-:-:S04]  /*22e0*/  IADD3 R8, P0, PT, R0, UR6, RZ ;  /* 0x0000000600087c10 */ /* 0x002fc8000ff1e0ff */
[----:B------:R-:W-:-:S05]  /*22f0*/  LEA.HI.X.SX32 R9, R0, UR7, 0x1, P0 ;  /* 0x0000000700097c11 */ /* 0x000fca00080f0eff */
[----:B------:R-:W2:Y:S01]  /*2300*/  LDG.E.U8 R8, desc[UR36][R8.64] ;  /* 0x0000002408087981 */ /* 0x000ea2000c1e1100 */
[----:B------:R-:W-:-:S05]  /*2310*/  IADD3 R3, P1, PT, RZ, -R26, RZ ;  /* 0x8000001aff037210 */ /* 0x000fca0007f3e0ff */
[----:B------:R-:W-:Y:S02]  /*2320*/  IMAD.X R11, RZ, RZ, ~R27, P1 ;  /* 0x000000ffff0b7224 */ /* 0x000fe400008e0e1b */
[----:B------:R-:W-:Y:S01]  /*2330*/  VIADD R23, R23, 0x1 ;  /* 0x0000000117177836 */ /* 0x000fe20000000000 */
[----:B------:R-:W-:Y:S01]  /*2340*/  BSSY.RECONVERGENT B0, `(.L_x_314) ;  /* 0x0000023000007945 */ /* 0x000fe20003800200 */
[----:B--2---:R-:W-:-:S04]  /*2350*/  ISETP.NE.AND P0, PT, R8, 0x1, PT ;  /* 0x000000010800780c */ /* 0x004fc80003f05270 */
[----:B------:R-:W-:Y:S02]  /*2360*/  SEL R3, R26, R3, !P0 ;  /* 0x000000031a037207 */ /* 0x000fe40004000000 */
[----:B------:R-:W-:Y:S02]  /*2370*/  SEL R0, R27, R11, !P0 ;  /* 0x0000000b1b007207 */ /* 0x000fe40004000000 */
[----:B0-----:R-:W-:-:S04]  /*2380*/  IADD3 R30, P0, P1, R3, R4, R6 ;  /* 0x00000004031e7210 */ /* 0x001fc8000791e006 */
[----:B------:R-:W-:-:S04]  /*2390*/  IADD3.X R3, PT, PT, R0, R5, R7, P0, P1 ;  /* 0x0000000500037210 */ /* 0x000fc800007e2407 */
[----:B------:R-:W-:-:S04]  /*23a0*/  LOP3.LUT R5, R3, R5, RZ, 0xfc, !PT ;  /* 0x0000000503057212 */ /* 0x000fc800078efcff */
[----:B------:R-:W-:Y:S02]  /*23b0*/  ISETP.NE.U32.AND P0, PT, R5, RZ, PT ;  /* 0x000000ff0500720c */ /* 0x000fe40003f05070 */
[----:B------:R-:W-:-:S04]  /*23c0*/  ISETP.NE.AND P1, PT, R23, UR4, PT ;  /* 0x0000000417007c0c */ /* 0x000fc8000bf25270 */
[----:B------:R-:W-:-:S07]  /*23d0*/  P2R R25, PR, RZ, 0x2 ;  /* 0x00000002ff197803 */ /* 0x000fce0000000000 */
[----:B------:R-:W-:Y:S05]  /*23e0*/  @P0 BRA `(.L_x_315) ;  /* 0x00000000004c0947 */ /* 0x000fea0003800000 */
[----:B------:R-:W0:Y:S01]  /*23f0*/  I2F.U32.RP R5, R4 ;  /* 0x0000000400057306 */ /* 0x000e220000209000 */
[----:B------:R-:W-:Y:S01]  /*2400*/  ISETP.NE.U32.AND P1, PT, R4, RZ, PT ;  /* 0x000000ff0400720c */ /* 0x000fe20003f25070 */
[----:B------:R-:W-:-:S06]  /*2410*/  IMAD.MOV.U32 R31, RZ, RZ, RZ ;  /* 0x000000ffff1f7224 */ /* 0x000fcc00078e00ff */
[----:B0-----:R-:W0:Y:S02]  /*2420*/  MUFU.RCP R5, R5 ;  /* 0x0000000500057308 */ /* 0x001e240000001000 */
[----:B0-----:R-:W-:-:S06]  /*2430*/  VIADD R6, R5, 0xffffffe ;  /* 0x0ffffffe05067836 */ /* 0x001fcc0000000000 */
[----:B------:R0:W1:Y:S02]  /*2440*/  F2I.FTZ.U32.TRUNC.NTZ R7, R6 ;  /* 0x0000000600077305 */ /* 0x000064000021f000 */
[----:B0-----:R-:W-:Y:S01]  /*2450*/  IMAD.MOV.U32 R6, RZ, RZ, RZ ;  /* 0x000000ffff067224 */ /* 0x001fe200078e00ff */
[----:B-1----:R-:W-:-:S05]  /*2460*/  IADD3 R3, PT, PT, RZ, -R7, RZ ;  /* 0x80000007ff037210 */ /* 0x002fca0007ffe0ff */
[----:B------:R-:W-:-:S04]  /*2470*/  IMAD R3, R3, R4, RZ ;  /* 0x0000000403037224 */ /* 0x000fc800078e02ff */
[----:B------:R-:W-:-:S06]  /*2480*/  IMAD.HI.U32 R3, R7, R3, R6 ;  /* 0x0000000307037227 */ /* 0x000fcc00078e0006 */
        /* <DEDUP_REMOVED lines=9> */
.L_x_315:
[----:B------:R-:W-:Y:S01]  /*2520*/  IMAD.MOV.U32 R0, RZ, RZ, R30 ;  /* 0x000000ffff007224 */ /* 0x000fe200078e001e */
[----:B------:R-:W-:-:S07]  /*2530*/  MOV R10, 0x2550 ;  /* 0x00002550000a7802 */ /* 0x000fce0000000f00 */
[----:B------:R-:W-:Y:S05]  /*2540*/  CALL.REL.NOINC `($__internal_0_$__cuda_sm20_rem_u64) ;  /* 0x0000000400707944 */ /* 0x000fea0003c00000 */
[----:B------:R-:W-:Y:S01]  /*2550*/  IMAD.MOV.U32 R30, RZ, RZ, R0 ;  /* 0x000000ffff1e7224 */ /* 0x000fe200078e0000 */
[----:B------:R-:W-:-:S07]  /*2560*/  MOV R31, R3 ;  /* 0x00000003001f7202 */ /* 0x000fce0000000f00 */
.L_x_316:
[----:B------:R-:W-:Y:S05]  /*2570*/  BSYNC.RECONVERGENT B0 ;  /* 0x0000000000007941 */ /* 0x000fea0003800200 */
.L_x_314:
[----:B------:R-:W0:Y:S01]  /*2580*/  LDC.64 R4, c[0x0][0x380] ;  /* 0x0000e000ff047b82 */ /* 0x000e220000000a00 */
[----:B------:R-:W-:Y:S01]  /*2590*/  BSSY.RECONVERGENT B0, `(.L_x_317) ;  /* 0x0000010000007945 */ /* 0x000fe20003800200 */
[----:B------:R-:W-:Y:S02]  /*25a0*/  IMAD.MOV.U32 R28, RZ, RZ, RZ ;  /* 0x000000ffff1c7224 */ /* 0x000fe400078e00ff */
[----:B------:R-:W-:-:S07]  /*25b0*/  IMAD.MOV.U32 R3, RZ, RZ, R24 ;  /* 0x000000ffff037224 */ /* 0x000fce00078e0018 */
.L_x_318:
[----:B------:R-:W-:Y:S08]  /*25c0*/  I2F.F64 R6, R28 ;  /* 0x0000001c00067312 */ /* 0x000ff00000201c00 */
[----:B------:R-:W1:Y:S02]  /*25d0*/  I2F.F64 R8, R3 ;  /* 0x0000000300087312 */ /* 0x000e640000201c00 */
[----:B-1----:R-:W-:-:S08]  /*25e0*/  DADD R6, R6, R8 ;  /* 0x0000000006067229 */ /* 0x002fd00000000008 */
[----:B------:R-:W-:-:S10]  /*25f0*/  DMUL R6, R6, 0.5 ;  /* 0x3fe0000006067828 */ /* 0x000fd40000000000 */
[----:B------:R-:W0:Y:S02]  /*2600*/  F2I.F64.CEIL R7, R6 ;  /* 0x0000000600077311 */ /* 0x000e240000309100 */
[----:B0-----:R-:W-:-:S06]  /*2610*/  IMAD.WIDE R8, R7, 0x10, R4 ;  /* 0x0000001007087825 */ /* 0x001fcc00078e0204 */
[----:B------:R-:W2:Y:S02]  /*2620*/  LDG.E.64 R8, desc[UR36][R8.64] ;  /* 0x0000002408087981 */ /* 0x000ea4000c1e1b00 */
[----:B--2---:R-:W-:-:S04]  /*2630*/  ISETP.GT.U32.AND P0, PT, R8, R30, PT ;  /* 0x0000001e0800720c */ /* 0x004fc80003f04070 */
[----:B------:R-:W-:-:S04]  /*2640*/  ISETP.GT.U32.AND.EX P0, PT, R9, R31, PT, P0 ;  /* 0x0000001f0900720c */ /* 0x000fc80003f04100 */
[----:B------:R-:W-:-:S09]  /*2650*/  SEL R28, R28, R7, P0 ;  /* 0x000000071c1c7207 */ /* 0x000fd20000000000 */
[----:B------:R-:W-:-:S05]  /*2660*/  @P0 VIADD R3, R7, 0xffffffff ;  /* 0xffffffff07030836 */ /* 0x000fca0000000000 */
[----:B------:R-:W-:-:S13]  /*2670*/  ISETP.NE.AND P0, PT, R28, R3, PT ;  /* 0x000000031c00720c */ /* 0x000fda0003f05270 */
[----:B------:R-:W-:Y:S05]  /*2680*/  @P0 BRA `(.L_x_318) ;  /* 0xfffffffc00cc0947 */ /* 0x000fea000383ffff */
[----:B------:R-:W-:Y:S05]  /*2690*/  BSYNC.RECONVERGENT B0 ;  /* 0x0000000000007941 */ /* 0x000fea0003800200 */
.L_x_317:
[----:B------:R-:W-:-:S06]  /*26a0*/  IMAD.WIDE R4, R28, 0x10, R4 ;  /* 0x000000101c047825 */ /* 0x000fcc00078e0204 */
[----:B------:R-:W2:Y:S01]  /*26b0*/  LDG.E.64 R4, desc[UR36][R4.64] ;  /* 0x0000002404047981 */ /* 0x000ea2000c1e1b00 */
[----:B------:R-:W-:Y:S01]  /*26c0*/  ISETP.GE.AND P0, PT, R28, RZ, PT ;  /* 0x000000ff1c00720c */ /* 0x000fe20003f06270 */
[----:B------:R-:W-:Y:S01]  /*26d0*/  BSSY.RECONVERGENT B6, `(.L_x_319) ;  /* 0x000001c000067945 */ /* 0x000fe20003800200 */
[----:B--2---:R-:W-:-:S04]  /*26e0*/  ISETP.NE.U32.AND P1, PT, R4, R30, PT ;  /* 0x0000001e0400720c */ /* 0x004fc80003f25070 */
[----:B------:R-:W-:-:S13]  /*26f0*/  ISETP.NE.OR.EX P0, PT, R5, R31, !P0, P1 ;  /* 0x0000001f0500720c */ /* 0x000fda0004705710 */
[----:B------:R-:W-:Y:S05]  /*2700*/  @P0 BRA `(.L_x_320) ;  /* 0x0000000000600947 */ /* 0x000fea0003800000 */
.L_x_323:
[----:B------:R-:W0:Y:S02]  /*2710*/  LDC.64 R4, c[0x0][0x380] ;  /* 0x0000e000ff047b82 */ /* 0x000e240000000a00 */
[----:B0-----:R-:W-:-:S05]  /*2720*/  IMAD.WIDE.U32 R4, R28, 0x10, R4 ;  /* 0x000000101c047825 */ /* 0x001fca00078e0004 */
[----:B------:R-:W2:Y:S02]  /*2730*/  LDG.E.64 R6, desc[UR36][R4.64] ;  /* 0x0000002404067981 */ /* 0x000ea4000c1e1b00 */
[----:B--2---:R-:W-:-:S04]  /*2740*/  ISETP.NE.U32.AND P0, PT, R6, R30, PT ;  /* 0x0000001e0600720c */ /* 0x004fc80003f05070 */
[----:B------:R-:W-:-:S13]  /*2750*/  ISETP.NE.AND.EX P0, PT, R7, R31, PT, P0 ;  /* 0x0000001f0700720c */ /* 0x000fda0003f05300 */
[----:B------:R-:W-:Y:S05]  /*2760*/  @P0 BRA `(.L_x_320) ;  /* 0x0000000000480947 */ /* 0x000fea0003800000 */
[----:B------:R-:W2:Y:S01]  /*2770*/  LDG.E R17, desc[UR36][R4.64+0x8] ;  /* 0x0000082404117981 */ /* 0x000ea2000c1e1900 */
[----:B------:R-:W-:Y:S01]  /*2780*/  BSSY.RECONVERGENT B7, `(.L_x_321) ;  /* 0x000000d000077945 */ /* 0x000fe20003800200 */
        /* <DEDUP_REMOVED lines=8> */
[----:B-1----:R-:W-:Y:S01]  /*2810*/  MOV R4, UR4 ;  /* 0x0000000400047c02 */ /* 0x002fe20008000f00 */
[----:B0-----:R-:W-:-:S07]  /*2820*/  IMAD.U32 R5, RZ, RZ, UR5 ;  /* 0x00000005ff057e24 */ /* 0x001fce000f8e00ff */
[----:B------:R-:W-:-:S07]  /*2830*/  LEPC R20, `(.L_x_322) ;  /* 0x000000001014794e */ /* 0x000fce0000000000 */
[----:B--2---:R-:W-:Y:S05]  /*2840*/  CALL.ABS.NOINC R8 ;  /* 0x0000000008007343 */ /* 0x004fea0003c00000 */
.L_x_322:
[----:B------:R-:W-:Y:S05]  /*2850*/  BSYNC.RECONVERGENT B7 ;  /* 0x0000000000077941 */ /* 0x000fea0003800200 */
.L_x_321:
[C---:B------:R-:W-:Y:S02]  /*2860*/  ISETP.NE.AND P0, PT, R28.reuse, RZ, PT ;  /* 0x000000ff1c00720c */ /* 0x040fe40003f05270 */
[----:B------:R-:W-:-:S11]  /*2870*/  IADD3 R28, PT, PT, R28, -0x1, RZ ;  /* 0xffffffff1c1c7810 */ /* 0x000fd60007ffe0ff */
[----:B------:R-:W-:Y:S05]  /*2880*/  @P0 BRA `(.L_x_323) ;  /* 0xfffffffc00a00947 */ /* 0x000fea000383ffff */
.L_x_320:
[----:B------:R-:W-:Y:S05]  /*2890*/  BSYNC.RECONVERGENT B6 ;  /* 0x0000000000067941 */ /* 0x000fea0003800200 */
.L_x_319:
[----:B------:R-:W0:Y:S01]  /*28a0*/  LDCU.64 UR4, c[0x0][0x398] ;  /* 0x00007300ff0477ac */ /* 0x000e220008000a00 */
[----:B------:R-:W-:Y:S01]  /*28b0*/  BSSY.RECONVERGENT B0, `(.L_x_324) ;  /* 0x0000022000007945 */ /* 0x000fe20003800200 */
[----:B------:R-:W1:Y:S01]  /*28c0*/  LDCU UR6, c[0x0][0x3a4] ;  /* 0x00007480ff0677ac */ /* 0x000e620008000800 */
[----:B0-----:R-:W-:Y:S02]  /*28d0*/  IMAD R3, R27, UR4, RZ ;  /* 0x000000041b037c24 */ /* 0x001fe4000f8e02ff */
[----:B------:R-:W-:-:S04]  /*28e0*/  IMAD.WIDE.U32 R4, R26, UR4, RZ ;  /* 0x000000041a047c25 */ /* 0x000fc8000f8e00ff */
[----:B------:R-:W-:-:S04]  /*28f0*/  IMAD R3, R26, UR5, R3 ;  /* 0x000000051a037c24 */ /* 0x000fc8000f8e0203 */
[----:B------:R-:W-:-:S05]  /*2900*/  IMAD.IADD R3, R5, 0x1, R3 ;  /* 0x0000000105037824 */ /* 0x000fca00078e0203 */
[----:B-1----:R-:W-:-:S04]  /*2910*/  LOP3.LUT R0, R3, UR6, RZ, 0xfc, !PT ;  /* 0x0000000603007c12 */ /* 0x002fc8000f8efcff */
[----:B------:R-:W-:-:S13]  /*2920*/  ISETP.NE.U32.AND P0, PT, R0, RZ, PT ;  /* 0x000000ff0000720c */ /* 0x000fda0003f05070 */
[----:B------:R-:W-:Y:S05]  /*2930*/  @P0 BRA `(.L_x_325) ;  /* 0x0000000000500947 */ /* 0x000fea0003800000 */
[----:B------:R-:W0:Y:S01]  /*2940*/  LDCU UR4, c[0x0][0x3a0] ;  /* 0x00007400ff0477ac */ /* 0x000e220008000800 */
[----:B------:R-:W-:Y:S01]  /*2950*/  MOV R27, RZ ;  /* 0x000000ff001b7202 */ /* 0x000fe20000000f00 */
[----:B0-----:R-:W0:Y:S01]  /*2960*/  I2F.U32.RP R5, UR4 ;  /* 0x0000000400057d06 */ /* 0x001e220008209000 */
[----:B------:R-:W-:-:S07]  /*2970*/  ISETP.NE.U32.AND P1, PT, RZ, UR4, PT ;  /* 0x00000004ff007c0c */ /* 0x000fce000bf25070 */
        /* <DEDUP_REMOVED lines=16> */
.L_x_325:
[----:B------:R-:W-:Y:S01]  /*2a80*/  IMAD.MOV.U32 R0, RZ, RZ, R4 ;  /* 0x000000ffff007224 */ /* 0x000fe200078e0004 */
[----:B------:R-:W-:-:S07]  /*2a90*/  MOV R10, 0x2ab0 ;  /* 0x00002ab0000a7802 */ /* 0x000fce0000000f00 */
[----:B------:R-:W-:Y:S05]  /*2aa0*/  CALL.REL.NOINC `($__internal_0_$__cuda_sm20_rem_u64) ;  /* 0x0000000000187944 */ /* 0x000fea0003c00000 */
[----:B------:R-:W-:Y:S02]  /*2ab0*/  IMAD.MOV.U32 R26, RZ, RZ, R0 ;  /* 0x000000ffff1a7224 */ /* 0x000fe400078e0000 */
[----:B------:R-:W-:-:S07]  /*2ac0*/  IMAD.MOV.U32 R27, RZ, RZ, R3 ;  /* 0x000000ffff1b7224 */ /* 0x000fce00078e0003 */
.L_x_326:
[----:B------:R-:W-:Y:S05]  /*2ad0*/  BSYNC.RECONVERGENT B0 ;  /* 0x0000000000007941 */ /* 0x000fea0003800200 */
.L_x_324:
[----:B------:R-:W-:-:S13]  /*2ae0*/  ISETP.NE.AND P0, PT, R25, RZ, PT ;  /* 0x000000ff1900720c */ /* 0x000fda0003f05270 */
[----:B------:R-:W-:Y:S05]  /*2af0*/  @P0 BRA `(.L_x_267) ;  /* 0xfffffff400e00947 */ /* 0x000fea000383ffff */
[----:B------:R-:W-:Y:S05]  /*2b00*/  EXIT ;  /* 0x000000000000794d */ /* 0x000fea0003800000 */
        .weak           $__internal_0_$__cuda_sm20_rem_u64
        .type           $__internal_0_$__cuda_sm20_rem_u64,@function
        .size           $__internal_0_$__cuda_sm20_rem_u64,(.L_x_420 - $__internal_0_$__cuda_sm20_rem_u64)
$__internal_0_$__cuda_sm20_rem_u64:
[----:B------:R-:W0:Y:S08]  /*2b10*/  I2F.U64.RP R9, UR38 ;  /* 0x0000002600097d12 */ /* 0x000e300008309000 */
[----:B0-----:R-:W0:Y:S02]  /*2b20*/  MUFU.RCP R14, R9 ;  /* 0x00000009000e7308 */ /* 0x001e240000001000 */
[----:B0-----:R-:W-:-:S06]  /*2b30*/  IADD3 R14, PT, PT, R14, 0x1ffffffe, RZ ;  /* 0x1ffffffe0e0e7810 */ /* 0x001fcc0007ffe0ff */
[----:B------:R-:W0:Y:S02]  /*2b40*/  F2I.U64.TRUNC R14, R14 ;  /* 0x0000000e000e7311 */ /* 0x000e24000020d800 */
[----:B0-----:R-:W-:-:S04]  /*2b50*/  IMAD.WIDE.U32 R12, R14, UR38, RZ ;  /* 0x000000260e0c7c25 */ /* 0x001fc8000f8e00ff */
[C---:B------:R-:W-:Y:S01]  /*2b60*/  IMAD R11, R14.reuse, UR39, R13 ;  /* 0x000000270e0b7c24 */ /* 0x040fe2000f8e020d */
[----:B------:R-:W-:Y:S01]  /*2b70*/  IADD3 R12, P0, PT, RZ, -R12, RZ ;  /* 0x8000000cff0c7210 */ /* 0x000fe20007f1e0ff */
[----:B------:R-:W-:Y:S02]  /*2b80*/  IMAD.MOV.U32 R21, RZ, RZ, R14 ;  /* 0x000000ffff157224 */ /* 0x000fe400078e000e */
[----:B------:R-:W-:Y:S02]  /*2b90*/  IMAD R11, R15, UR38, R11 ;  /* 0x000000260f0b7c24 */ /* 0x000fe4000f8e020b */
[----:B------:R-:W-:-:S04]  /*2ba0*/  IMAD.HI.U32 R20, R14, R12, RZ ;  /* 0x0000000c0e147227 */ /* 0x000fc800078e00ff */
[----:B------:R-:W-:-:S04]  /*2bb0*/  IMAD.X R11, RZ, RZ, ~R11, P0 ;  /* 0x000000ffff0b7224 */ /* 0x000fc800000e0e0b */
[----:B------:R-:W-:-:S04]  /*2bc0*/  IMAD.WIDE.U32 R20, P0, R14, R11, R20 ;  /* 0x0000000b0e147225 */ /* 0x000fc80007800014 */
[C---:B------:R-:W-:Y:S02]  /*2bd0*/  IMAD R9, R15.reuse, R11, RZ ;  /* 0x0000000b0f097224 */ /* 0x040fe400078e02ff */
[----:B------:R-:W-:-:S04]  /*2be0*/  IMAD.HI.U32 R12, P1, R15, R12, R20 ;  /* 0x0000000c0f0c7227 */ /* 0x000fc80007820014 */
[----:B------:R-:W-:Y:S01]  /*2bf0*/  IMAD.HI.U32 R11, R15, R11, RZ ;  /* 0x0000000b0f0b7227 */ /* 0x000fe200078e00ff */
[----:B------:R-:W-:-:S03]  /*2c00*/  IADD3 R21, P2, PT, R9, R12, RZ ;  /* 0x0000000c09157210 */ /* 0x000fc60007f5e0ff */
[----:B------:R-:W-:Y:S02]  /*2c10*/  IMAD.X R11, R11, 0x1, R15, P0 ;  /* 0x000000010b0b7824 */ /* 0x000fe400000e060f */
[----:B------:R-:W-:-:S03]  /*2c20*/  IMAD.WIDE.U32 R12, R21, UR38, RZ ;  /* 0x00000026150c7c25 */ /* 0x000fc6000f8e00ff */
[----:B------:R-:W-:Y:S01]  /*2c30*/  IADD3.X R14, PT, PT, RZ, RZ, R11, P2, P1 ;  /* 0x000000ffff0e7210 */ /* 0x000fe200017e240b */
[C---:B------:R-:W-:Y:S01]  /*2c40*/  IMAD R11, R21.reuse, UR39, R13 ;  /* 0x00000027150b7c24 */ /* 0x040fe2000f8e020d */
[----:B------:R-:W-:Y:S01]  /*2c50*/  IADD3 R13, P0, PT, RZ, -R12, RZ ;  /* 0x8000000cff0d7210 */ /* 0x000fe20007f1e0ff */
[----:B------:R-:W-:Y:S02]  /*2c60*/  IMAD.MOV.U32 R15, RZ, RZ, RZ ;  /* 0x000000ffff0f7224 */ /* 0x000fe400078e00ff */
[----:B------:R-:W-:Y:S02]  /*2c70*/  IMAD R11, R14, UR38, R11 ;  /* 0x000000260e0b7c24 */ /* 0x000fe4000f8e020b */
[----:B------:R-:W-:-:S03]  /*2c80*/  IMAD.HI.U32 R20, R21, R13, RZ ;  /* 0x0000000d15147227 */ /* 0x000fc600078e00ff */
[----:B------:R-:W-:-:S05]  /*2c90*/  IADD3.X R11, PT, PT, RZ, ~R11, RZ, P0, !PT ;  /* 0x8000000bff0b7210 */ /* 0x000fca00007fe4ff */
[----:B------:R-:W-:-:S04]  /*2ca0*/  IMAD.WIDE.U32 R20, P0, R21, R11, R20 ;  /* 0x0000000b15147225 */ /* 0x000fc80007800014 */
[C---:B------:R-:W-:Y:S02]  /*2cb0*/  IMAD R9, R14.reuse, R11, RZ ;  /* 0x0000000b0e097224 */ /* 0x040fe400078e02ff */
[----:B------:R-:W-:-:S04]  /*2cc0*/  IMAD.HI.U32 R12, P1, R14, R13, R20 ;  /* 0x0000000d0e0c7227 */ /* 0x000fc80007820014 */
[----:B------:R-:W-:Y:S01]  /*2cd0*/  IMAD.HI.U32 R11, R14, R11, RZ ;  /* 0x0000000b0e0b7227 */ /* 0x000fe200078e00ff */
[----:B------:R-:W-:-:S03]  /*2ce0*/  IADD3 R9, P2, PT, R9, R12, RZ ;  /* 0x0000000c09097210 */ /* 0x000fc60007f5e0ff */
[----:B------:R-:W-:Y:S02]  /*2cf0*/  IMAD.X R11, R11, 0x1, R14, P0 ;  /* 0x000000010b0b7824 */ /* 0x000fe400000e060e */
[----:B------:R-:W-:-:S03]  /*2d00*/  IMAD.HI.U32 R14, R9, R0, RZ ;  /* 0x00000000090e7227 */ /* 0x000fc600078e00ff */
[----:B------:R-:W-:Y:S01]  /*2d10*/  IADD3.X R12, PT, PT, RZ, RZ, R11, P2, P1 ;  /* 0x000000ffff0c7210 */ /* 0x000fe200017e240b */
[----:B------:R-:W-:-:S04]  /*2d20*/  IMAD.WIDE.U32 R14, R9, R3, R14 ;  /* 0x00000003090e7225 */ /* 0x000fc800078e000e */
[C---:B------:R-:W-:Y:S02]  /*2d30*/  IMAD R9, R12.reuse, R3, RZ ;  /* 0x000000030c097224 */ /* 0x040fe400078e02ff */
[----:B------:R-:W-:-:S04]  /*2d40*/  IMAD.HI.U32 R14, P0, R12, R0, R14 ;  /* 0x000000000c0e7227 */ /* 0x000fc8000780000e */
[----:B------:R-:W-:Y:S01]  /*2d50*/  IMAD.HI.U32 R12, R12, R3, RZ ;  /* 0x000000030c0c7227 */ /* 0x000fe200078e00ff */
[----:B------:R-:W-:-:S03]  /*2d60*/  IADD3 R9, P1, PT, R9, R14, RZ ;  /* 0x0000000e09097210 */ /* 0x000fc60007f3e0ff */
[----:B------:R-:W-:Y:S02]  /*2d70*/  IMAD.X R11, RZ, RZ, R12, P0 ;  /* 0x000000ffff0b7224 */ /* 0x000fe400000e060c */
[----:B------:R-:W-:-:S03]  /*2d80*/  IMAD.WIDE.U32 R14, R9, UR38, RZ ;  /* 0x00000026090e7c25 */ /* 0x000fc6000f8e00ff */
[----:B------:R-:W-:Y:S01]  /*2d90*/  IADD3.X R11, PT, PT, RZ, R11, RZ, P1, !PT ;  /* 0x0000000bff0b7210 */ /* 0x000fe20000ffe4ff */
[----:B------:R-:W-:Y:S01]  /*2da0*/  IMAD R12, R9, UR39, R15 ;  /* 0x00000027090c7c24 */ /* 0x000fe2000f8e020f */
[----:B------:R-:W-:-:S03]  /*2db0*/  IADD3 R0, P1, PT, -R14, R0, RZ ;  /* 0x000000000e007210 */ /* 0x000fc60007f3e1ff */
[----:B------:R-:W-:Y:S01]  /*2dc0*/  IMAD R12, R11, UR38, R12 ;  /* 0x000000260b0c7c24 */ /* 0x000fe2000f8e020c */
[C---:B------:R-:W-:Y:S01]  /*2dd0*/  ISETP.GE.U32.AND P0, PT, R0.reuse, UR38, PT ;  /* 0x0000002600007c0c */ /* 0x040fe2000bf06070 */
[----:B------:R-:W-:Y:S02]  /*2de0*/  IMAD.MOV.U32 R11, RZ, RZ, 0x0 ;  /* 0x00000000ff0b7424 */ /* 0x000fe400078e00ff */
[----:B------:R-:W-:Y:S01]  /*2df0*/  IMAD.X R3, R3, 0x1, ~R12, P1 ;  /* 0x0000000103037824 */ /* 0x000fe200008e0e0c */
[----:B------:R-:W-:-:S04]  /*2e00*/  IADD3 R9, P1, PT, R0, -UR38, RZ ;  /* 0x8000002600097c10 */ /* 0x000fc8000ff3e0ff */
[C---:B------:R-:W-:Y:S02]  /*2e10*/  ISETP.GE.U32.AND.EX P0, PT, R3.reuse, UR39, PT, P0 ;  /* 0x0000002703007c0c */ /* 0x040fe4000bf06100 */
[----:B------:R-:W-:Y:S02]  /*2e20*/  IADD3.X R12, PT, PT, R3, ~UR39, RZ, P1, !PT ;  /* 0x80000027030c7c10 */ /* 0x000fe40008ffe4ff */
[----:B------:R-:W-:Y:S02]  /*2e30*/  SEL R9, R9, R0, P0 ;  /* 0x0000000009097207 */ /* 0x000fe40000000000 */
[----:B------:R-:W-:Y:S02]  /*2e40*/  SEL R12, R12, R3, P0 ;  /* 0x000000030c0c7207 */ /* 0x000fe40000000000 */
[C---:B------:R-:W-:Y:S02]  /*2e50*/  ISETP.GE.U32.AND P0, PT, R9.reuse, UR38, PT ;  /* 0x0000002609007c0c */ /* 0x040fe4000bf06070 */
[----:B------:R-:W-:-:S02]  /*2e60*/  IADD3 R0, P2, PT, R9, -UR38, RZ ;  /* 0x8000002609007c10 */ /* 0x000fc4000ff5e0ff */
[----:B------:R-:W-:Y:S02]  /*2e70*/  ISETP.NE.U32.AND P1, PT, RZ, UR38, PT ;  /* 0x00000026ff007c0c */ /* 0x000fe4000bf25070 */
[C---:B------:R-:W-:Y:S02]  /*2e80*/  ISETP.GE.U32.AND.EX P0, PT, R12.reuse, UR39, PT, P0 ;  /* 0x000000270c007c0c */ /* 0x040fe4000bf06100 */
[----:B------:R-:W-:Y:S02]  /*2e90*/  IADD3.X R3, PT, PT, R12, ~UR39, RZ, P2, !PT ;  /* 0x800000270c037c10 */ /* 0x000fe400097fe4ff */
[----:B------:R-:W-:Y:S02]  /*2ea0*/  ISETP.NE.AND.EX P1, PT, RZ, UR39, PT, P1 ;  /* 0x00000027ff007c0c */ /* 0x000fe4000bf25310 */
[----:B------:R-:W-:Y:S02]  /*2eb0*/  SEL R0, R0, R9, P0 ;  /* 0x0000000900007207 */ /* 0x000fe40000000000 */
[----:B------:R-:W-:-:S02]  /*2ec0*/  SEL R3, R3, R12, P0 ;  /* 0x0000000c03037207 */ /* 0x000fc40000000000 */
[----:B------:R-:W-:Y:S02]  /*2ed0*/  SEL R0, R0, 0xffffffff, P1 ;  /* 0xffffffff00007807 */ /* 0x000fe40000800000 */
[----:B------:R-:W-:Y:S01]  /*2ee0*/  SEL R3, R3, 0xffffffff, P1 ;  /* 0xffffffff03037807 */ /* 0x000fe20000800000 */
[----:B------:R-:W-:Y:S06]  /*2ef0*/  RET.REL.NODEC R10 `(_Z14findHammingOnePKN4cuda3std3__44pairImiEEPKciimm) ;  /* 0xffffffd00a407950 */ /* 0x000fec0003c3ffff */
.L_x_327:
        /* <DEDUP_REMOVED lines=16> */
.L_x_420:


//--------------------- .text._Z13computeHashesPN4cuda3std3__44pairImiEEPKciimm --------------------------
	.section	.text._Z13computeHashesPN4cuda3std3__44pairImiEEPKciimm,"ax",@progbits
	.align	128
        .global         _Z13computeHashesPN4cuda3std3__44pairImiEEPKciimm
        .type           _Z13computeHashesPN4cuda3std3__44pairImiEEPKciimm,@function
        .size           _Z13computeHashesPN4cuda3std3__44pairImiEEPKciimm,(.L_x_421 - _Z13computeHashesPN4cuda3std3__44pairImiEEPKciimm)
        .other          _Z13computeHashesPN4cuda3std3__44pairImiEEPKciimm,@"STO_CUDA_ENTRY STV_DEFAULT"
_Z13computeHashesPN4cuda3std3__44pairImiEEPKciimm:
.text._Z13computeHashesPN4cuda3std3__44pairImiEEPKciimm:
[----:B------:R-:W-:Y:S01]  /*0000*/  LDC R1, c[0x0][0x37c] ;  /* 0x0000df00ff017b82 */ /* 0x000fe20000000800 */
[----:B------:R-:W0:Y:S07]  /*0010*/  S2R R3, SR_TID.X ;  /* 0x0000000000037919 */ /* 0x000e2e0000002100 */
[----:B------:R-:W0:Y:S01]  /*0020*/  S2UR UR4, SR_CTAID.X ;  /* 0x00000000000479c3 */ /* 0x000e220000002500 */
[----:B------:R-:W1:Y:S07]  /*0030*/  LDCU UR5, c[0x0][0x390] ;  /* 0x00007200ff0577ac */ /* 0x000e6e0008000800 */
[----:B------:R-:W0:Y:S02]  /*0040*/  LDC R0, c[0x0][0x360] ;  /* 0x0000d800ff007b82 */ /* 0x000e240000000800 */
[----:B0-----:R-:W-:-:S05]  /*0050*/  IMAD R0, R0, UR4, R3 ;  /* 0x0000000400007c24 */ /* 0x001fca000f8e0203 */
[----:B-1----:R-:W-:-:S13]  /*0060*/  ISETP.GE.AND P0, PT, R0, UR5, PT ;  /* 0x0000000500007c0c */ /* 0x002fda000bf06270 */
[----:B------:R-:W-:Y:S05]  /*0070*/  @P0 EXIT ;  /* 0x000000000000094d */ /* 0x000fea0003800000 */
[----:B------:R-:W0:Y:S01]  /*0080*/  LDCU UR5, c[0x0][0x394] ;  /* 0x00007280ff0577ac */ /* 0x000e220008000800 */
[----:B------:R-:W-:Y:S01]  /*0090*/  CS2R R14, SRZ ;  /* 0x00000000000e7805 */ /* 0x000fe2000001ff00 */
[----:B------:R-:W1:Y:S01]  /*00a0*/  LDCU.64 UR10, c[0x0][0x358] ;  /* 0x00006b00ff0a77ac */ /* 0x000e620008000a00 */
[----:B0-----:R-:W-:-:S09]  /*00b0*/  UISETP.GE.AND UP0, UPT, UR5, 0x1, UPT ;  /* 0x000000010500788c */ /* 0x001fd2000bf06270 */
[----:B-1----:R-:W-:Y:S05]  /*00c0*/  BRA.U !UP0, `(.L_x_328) ;  /* 0x0000004508247547 */ /* 0x002fea000b800000 */
[----:B------:R-:W-:Y:S02]  /*00d0*/  UISETP.GE.U32.AND UP0, UPT, UR5, 0x8, UPT ;  /* 0x000000080500788c */ /* 0x000fe4000bf06070 */
[----:B------:R-:W-:Y:S01]  /*00e0*/  IMAD R2, R0, UR5, RZ ;  /* 0x0000000500027c24 */ /* 0x000fe2000f8e02ff */
[----:B------:R-:W-:Y:S01]  /*00f0*/  CS2R R14, SRZ ;  /* 0x00000000000e7805 */ /* 0x000fe2000001ff00 */
[----:B------:R-:W-:Y:S01]  /*0100*/  IMAD.MOV.U32 R20, RZ, RZ, 0x1 ;  /* 0x00000001ff147424 */ /* 0x000fe200078e00ff */
[----:B------:R-:W0:Y:S01]  /*0110*/  LDCU.64 UR6, c[0x0][0x3a0] ;  /* 0x00007400ff0677ac */ /* 0x000e220008000a00 */
[----:B------:R-:W-:Y:S01]  /*0120*/  IMAD.MOV.U32 R21, RZ, RZ, 0x0 ;  /* 0x00000000ff157424 */ /* 0x000fe200078e00ff */
[----:B------:R-:W-:Y:S01]  /*0130*/  ULOP3.LUT UR9, UR5, 0x7, URZ, 0xc0, !UPT ;  /* 0x0000000705097892 */ /* 0x000fe2000f8ec0ff */
[----:B------:R-:W-:Y:S01]  /*0140*/  UMOV UR4, URZ ;  /* 0x000000ff00047c82 */ /* 0x000fe20008000000 */
[----:B------:R-:W-:Y:S10]  /*0150*/  BRA.U !UP0, `(.L_x_329) ;  /* 0x0000002508047547 */ /* 0x000ff4000b800000 */
[----:B------:R-:W1:Y:S01]  /*0160*/  LDC.64 R18, c[0x0][0x388] ;  /* 0x0000e200ff127b82 */ /* 0x000e620000000a00 */
[----:B------:R-:W-:Y:S01]  /*0170*/  ULOP3.LUT UR4, UR5, 0x7ffffff8, URZ, 0xc0, !UPT ;  /* 0x7ffffff805047892 */ /* 0x000fe2000f8ec0ff */
[----:B------:R-:W-:Y:S02]  /*0180*/  MOV R3, R2 ;  /* 0x0000000200037202 */ /* 0x000fe40000000f00 */
[----:B------:R-:W-:Y:S01]  /*0190*/  CS2R R14, SRZ ;  /* 0x00000000000e7805 */ /* 0x000fe2000001ff00 */
[----:B------:R-:W-:Y:S01]  /*01a0*/  IMAD.MOV.U32 R20, RZ, RZ, 0x1 ;  /* 0x00000001ff147424 */ /* 0x000fe200078e00ff */
[----:B------:R-:W2:Y:S01]  /*01b0*/  LDCU UR8, c[0x0][0x3a4] ;  /* 0x00007480ff0877ac */ /* 0x000ea20008000800 */
[----:B------:R-:W-:Y:S01]  /*01c0*/  IMAD.MOV.U32 R21, RZ, RZ, 0x0 ;  /* 0x00000000ff157424 */ /* 0x000fe200078e00ff */
[----:B------:R-:W3:Y:S01]  /*01d0*/  LDCU UR12, c[0x0][0x3a0] ;  /* 0x00007400ff0c77ac */ /* 0x000ee20008000800 */
[----:B------:R-:W4:Y:S01]  /*01e0*/  LDCU.64 UR14, c[0x0][0x398] ;  /* 0x00007300ff0e77ac */ /* 0x000f220008000a00 */
[----:B------:R-:W-:-:S12]  /*01f0*/  UIADD3 UR5, UPT, UPT, -UR4, URZ, URZ ;  /* 0x000000ff04057290 */ /* 0x000fd8000fffe1ff */
.L_x_378:
[----:B------:R-:W-:Y:S02]  /*0200*/  SHF.R.S32.HI R4, RZ, 0x1f, R3 ;  /* 0x0000001fff047819 */ /* 0x000fe40000011403 */
[----:B-1----:R-:W-:-:S04]  /*0210*/  IADD3 R16, P0, P1, R3, 0x3, R18 ;  /* 0x0000000303107810 */ /* 0x002fc8000791e012 */
[----:B------:R-:W-:-:S05]  /*0220*/  IADD3.X R17, PT, PT, R4, R19, RZ, P0, P1 ;  /* 0x0000001304117210 */ /* 0x000fca00007e24ff */
[----:B------:R-:W5:Y:S01]  /*0230*/  LDG.E.S8 R7, desc[UR10][R16.64+-0x3] ;  /* 0xfffffd0a10077981 */ /* 0x000f62000c1e1300 */
[----:B------:R-:W-:Y:S01]  /*0240*/  MOV R4, R14 ;  /* 0x0000000e00047202 */ /* 0x000fe20000000f00 */
[----:B------:R-:W-:Y:S01]  /*0250*/  IMAD.MOV.U32 R5, RZ, RZ, R15 ;  /* 0x000000ffff057224 */ /* 0x000fe200078e000f */
[----:B------:R-:W-:Y:S01]  /*0260*/  UIADD3 UR5, UPT, UPT, UR5, 0x8, URZ ;  /* 0x0000000805057890 */ /* 0x000fe2000fffe0ff */
[----:B------:R-:W-:Y:S03]  /*0270*/  BSSY.RECONVERGENT B0, `(.L_x_330) ;  /* 0x0000022000007945 */ /* 0x000fe60003800200 */
[----:B------:R-:W-:Y:S01]  /*0280*/  UISETP.NE.AND UP0, UPT, UR5, URZ, UPT ;  /* 0x000000ff0500728c */ /* 0x000fe2000bf05270 */
[----:B-----5:R-:W-:Y:S01]  /*0290*/  SHF.R.S32.HI R9, RZ, 0x1f, R7 ;  /* 0x0000001fff097819 */ /* 0x020fe20000011407 */
[----:B------:R-:W-:Y:S02]  /*02a0*/  IMAD R6, R21, R7, RZ ;  /* 0x0000000715067224 */ /* 0x000fe400078e02ff */
[----:B------:R-:W-:-:S04]  /*02b0*/  IMAD.WIDE.U32 R4, R7, R20, R4 ;  /* 0x0000001407047225 */ /* 0x000fc800078e0004 */
[----:B------:R-:W-:-:S04]  /*02c0*/  IMAD R9, R9, R20, R6 ;  /* 0x0000001409097224 */ /* 0x000fc800078e0206 */
[----:B------:R-:W-:-:S05]  /*02d0*/  IMAD.IADD R9, R5, 0x1, R9 ;  /* 0x0000000105097824 */ /* 0x000fca00078e0209 */
[----:B--2---:R-:W-:-:S04]  /*02e0*/  LOP3.LUT R6, R9, UR8, RZ, 0xfc, !PT ;  /* 0x0000000809067c12 */ /* 0x004fc8000f8efcff */
[----:B------:R-:W-:-:S13]  /*02f0*/  ISETP.NE.U32.AND P0, PT, R6, RZ, PT ;  /* 0x000000ff0600720c */ /* 0x000fda0003f05070 */
[----:B------:R-:W-:Y:S05]  /*0300*/  @P0 BRA `(.L_x_331) ;  /* 0x00000000004c0947 */ /* 0x000fea0003800000 */
[----:B---3--:R-:W1:Y:S01]  /*0310*/  I2F.U32.RP R5, UR12 ;  /* 0x0000000c00057d06 */ /* 0x008e620008209000 */
[----:B------:R-:W-:Y:S01]  /*0320*/  ISETP.NE.U32.AND P1, PT, RZ, UR12, PT ;  /* 0x0000000cff007c0c */ /* 0x000fe2000bf25070 */
[----:B------:R-:W-:-:S06]  /*0330*/  HFMA2 R15, -RZ, RZ, 0, 0 ;  /* 0x00000000ff0f7431 */ /* 0x000fcc00000001ff */
[----:B-1----:R-:W1:Y:S02]  /*0340*/  MUFU.RCP R5, R5 ;  /* 0x0000000500057308 */ /* 0x002e640000001000 */
[----:B-1----:R-:W-:-:S06]  /*0350*/  IADD3 R6, PT, PT, R5, 0xffffffe, RZ ;  /* 0x0ffffffe05067810 */ /* 0x002fcc0007ffe0ff */
[----:B------:R1:W2:Y:S02]  /*0360*/  F2I.FTZ.U32.TRUNC.NTZ R7, R6 ;  /* 0x0000000600077305 */ /* 0x0002a4000021f000 */
[----:B-1----:R-:W-:Y:S02]  /*0370*/  IMAD.MOV.U32 R6, RZ, RZ, RZ ;  /* 0x000000ffff067224 */ /* 0x002fe400078e00ff */
[----:B--2---:R-:W-:-:S04]  /*0380*/  IMAD.MOV R9, RZ, RZ, -R7 ;  /* 0x000000ffff097224 */ /* 0x004fc800078e0a07 */
        /* <DEDUP_REMOVED lines=11> */
.L_x_331:
[----:B------:R-:W-:Y:S01]  /*0440*/  IMAD.MOV.U32 R5, RZ, RZ, R9 ;  /* 0x000000ffff057224 */ /* 0x000fe200078e0009 */
[----:B------:R-:W-:-:S07]  /*0450*/  MOV R6, 0x470 ;  /* 0x0000047000067802 */ /* 0x000fce0000000f00 */
[----:B0--34-:R-:W-:Y:S05]  /*0460*/  CALL.REL.NOINC `($__internal_1_$__cuda_sm20_rem_u64) ;  /* 0x0000004000507944 */ /* 0x019fea0003c00000 */
[----:B------:R-:W-:Y:S01]  /*0470*/  IMAD.MOV.U32 R14, RZ, RZ, R4 ;  /* 0x000000ffff0e7224 */ /* 0x000fe200078e0004 */
[----:B------:R-:W-:-:S07]  /*0480*/  MOV R15, R5 ;  /* 0x00000005000f7202 */ /* 0x000fce0000000f00 */
.L_x_332:
[----:B0---4-:R-:W-:Y:S05]  /*0490*/  BSYNC.RECONVERGENT B0 ;  /* 0x0000000000007941 */ /* 0x011fea0003800200 */
.L_x_330:
        /* <DEDUP_REMOVED lines=27> */
.L_x_334:
[----:B------:R-:W-:Y:S02]  /*0650*/  MOV R5, R7 ;  /* 0x0000000700057202 */ /* 0x000fe40000000f00 */
[----:B------:R-:W-:-:S07]  /*0660*/  MOV R6, 0x680 ;  /* 0x0000068000067802 */ /* 0x000fce0000000f00 */
[----:B------:R-:W-:Y:S05]  /*0670*/  CALL.REL.NOINC `($__internal_1_$__cuda_sm20_rem_u64) ;  /* 0x0000003c00cc7944 */ /* 0x000fea0003c00000 */
[----:B------:R-:W-:Y:S02]  /*0680*/  IMAD.MOV.U32 R20, RZ, RZ, R4 ;  /* 0x000000ffff147224 */ /* 0x000fe400078e0004 */
[----:B------:R-:W-:-:S07]  /*0690*/  IMAD.MOV.U32 R21, RZ, RZ, R5 ;  /* 0x000000ffff157224 */ /* 0x000fce00078e0005 */
.L_x_335:
[----:B------:R-:W-:Y:S05]  /*06a0*/  BSYNC.RECONVERGENT B0 ;  /* 0x0000000000007941 */ /* 0x000fea0003800200 */
.L_x_333:
[----:B------:R-:W2:Y:S01]  /*06b0*/  LDG.E.S8 R7, desc[UR10][R16.64+-0x2] ;  /* 0xfffffe0a10077981 */ /* 0x000ea2000c1e1300 */
[----:B------:R-:W-:Y:S01]  /*06c0*/  MOV R4, R14 ;  /* 0x0000000e00047202 */ /* 0x000fe20000000f00 */
[----:B------:R-:W-:Y:S01]  /*06d0*/  IMAD.MOV.U32 R5, RZ, RZ, R15 ;  /* 0x000000ffff057224 */ /* 0x000fe200078e000f */
[----:B------:R-:W-:Y:S01]  /*06e0*/  BSSY.RECONVERGENT B0, `(.L_x_336) ;  /* 0x0000021000007945 */ /* 0x000fe20003800200 */
[----:B--2---:R-:W-:Y:S01]  /*06f0*/  SHF.R.S32.HI R9, RZ, 0x1f, R7 ;  /* 0x0000001fff097819 */ /* 0x004fe20000011407 */
[----:B------:R-:W-:Y:S02]  /*0700*/  IMAD R6, R21, R7, RZ ;  /* 0x0000000715067224 */ /* 0x000fe400078e02ff */
[----:B------:R-:W-:-:S04]  /*0710*/  IMAD.WIDE.U32 R4, R7, R20, R4 ;  /* 0x0000001407047225 */ /* 0x000fc800078e0004 */
[----:B------:R-:W-:-:S04]  /*0720*/  IMAD R9, R9, R20, R6 ;  /* 0x0000001409097224 */ /* 0x000fc800078e0206 */
        /* <DEDUP_REMOVED lines=8> */
[----:B0-----:R-:W-:-:S06]  /*07b0*/  IADD3 R6, PT, PT, R8, 0xffffffe, RZ ;  /* 0x0ffffffe08067810 */ /* 0x001fcc0007ffe0ff */
        /* <DEDUP_REMOVED lines=14> */
.L_x_337:
[----:B------:R-:W-:Y:S01]  /*08a0*/  IMAD.MOV.U32 R5, RZ, RZ, R9 ;  /* 0x000000ffff057224 */ /* 0x000fe200078e0009 */
[----:B------:R-:W-:-:S07]  /*08b0*/  MOV R6, 0x8d0 ;  /* 0x000008d000067802 */ /* 0x000fce0000000f00 */
[----:B------:R-:W-:Y:S05]  /*08c0*/  CALL.REL.NOINC `($__internal_1_$__cuda_sm20_rem_u64) ;  /* 0x0000003c00387944 */ /* 0x000fea0003c00000 */
[----:B------:R-:W-:Y:S01]  /*08d0*/  IMAD.MOV.U32 R14, RZ, RZ, R4 ;  /* 0x000000ffff0e7224 */ /* 0x000fe200078e0004 */
[----:B------:R-:W-:-:S07]  /*08e0*/  MOV R15, R5 ;  /* 0x00000005000f7202 */ /* 0x000fce0000000f00 */
.L_x_338:
[----:B------:R-:W-:Y:S05]  /*08f0*/  BSYNC.RECONVERGENT B0 ;  /* 0x0000000000007941 */ /* 0x000fea0003800200 */
.L_x_336:
        /* <DEDUP_REMOVED lines=27> */
.L_x_340:
[----:B------:R-:W-:Y:S02]  /*0ab0*/  MOV R5, R7 ;  /* 0x0000000700057202 */ /* 0x000fe40000000f00 */
[----:B------:R-:W-:-:S07]  /*0ac0*/  MOV R6, 0xae0 ;  /* 0x00000ae000067802 */ /* 0x000fce0000000f00 */
[----:B------:R-:W-:Y:S05]  /*0ad0*/  CALL.REL.NOINC `($__internal_1_$__cuda_sm20_rem_u64) ;  /* 0x0000003800b47944 */ /* 0x000fea0003c00000 */
[----:B------:R-:W-:Y:S02]  /*0ae0*/  IMAD.MOV.U32 R20, RZ, RZ, R4 ;  /* 0x000000ffff147224 */ /* 0x000fe400078e0004 */
[----:B------:R-:W-:-:S07]  /*0af0*/  IMAD.MOV.U32 R21, RZ, RZ, R5 ;  /* 0x000000ffff157224 */ /* 0x000fce00078e0005 */
.L_x_341:
[----:B------:R-:W-:Y:S05]  /*0b00*/  BSYNC.RECONVERGENT B0 ;  /* 0x0000000000007941 */ /* 0x000fea0003800200 */
.L_x_339:
        /* <DEDUP_REMOVED lines=31> */
.L_x_343:
[----:B------:R-:W-:Y:S01]  /*0d00*/  IMAD.MOV.U32 R5, RZ, RZ, R9 ;  /* 0x000000ffff057224 */ /* 0x000fe200078e0009 */
[----:B------:R-:W-:-:S07]  /*0d10*/  MOV R6, 0xd30 ;  /* 0x00000d3000067802 */ /* 0x000fce0000000f00 */
[----:B------:R-:W-:Y:S05]  /*0d20*/  CALL.REL.NOINC `($__internal_1_$__cuda_sm20_rem_u64) ;  /* 0x0000003800207944 */ /* 0x000fea0003c00000 */
[----:B------:R-:W-:Y:S01]  /*0d30*/  IMAD.MOV.U32 R14, RZ, RZ, R4 ;  /* 0x000000ffff0e7224 */ /* 0x000fe200078e0004 */
[----:B------:R-:W-:-:S07]  /*0d40*/  MOV R15, R5 ;  /* 0x00000005000f7202 */ /* 0x000fce0000000f00 */
.L_x_344:
[----:B------:R-:W-:Y:S05]  /*0d50*/  BSYNC.RECONVERGENT B0 ;  /* 0x0000000000007941 */ /* 0x000fea0003800200 */
.L_x_342:
        /* <DEDUP_REMOVED lines=24> */
[----:B------:R-:W-:Y:S02]  /*0ee0*/  @P0 IADD3 R20, PT, PT, R20, -UR12, RZ ;  /* 0x8000000c14140c10 */ /* 0x000fe4000fffe0ff */
[----:B------:R-:W-:Y:S01]  /*0ef0*/  @!P1 LOP3.LUT R20, RZ, UR12, RZ, 0x33, !PT ;  /* 0x0000000cff149c12 */ /* 0x000fe2000f8e33ff */
[----:B------:R-:W-:Y:S06]  /*0f00*/  BRA `(.L_x_347) ;  /* 0x0000000000147947 */ /* 0x000fec0003800000 */
.L_x_346:
[----:B------:R-:W-:Y:S02]  /*0f10*/  MOV R5, R7 ;  /* 0x0000000700057202 */ /* 0x000fe40000000f00 */
[----:B------:R-:W-:-:S07]  /*0f20*/  MOV R6, 0xf40 ;  /* 0x00000f4000067802 */ /* 0x000fce0000000f00 */
[----:B------:R-:W-:Y:S05]  /*0f30*/  CALL.REL.NOINC `($__internal_1_$__cuda_sm20_rem_u64) ;  /* 0x00000034009c7944 */ /* 0x000fea0003c00000 */
[----:B------:R-:W-:Y:S01]  /*0f40*/  IMAD.MOV.U32 R20, RZ, RZ, R4 ;  /* 0x000000ffff147224 */ /* 0x000fe200078e0004 */
[----:B------:R-:W-:-:S07]  /*0f50*/  MOV R21, R5 ;  /* 0x0000000500157202 */ /* 0x000fce0000000f00 */
.L_x_347:
[----:B------:R-:W-:Y:S05]  /*0f60*/  BSYNC.RECONVERGENT B0 ;  /* 0x0000000000007941 */ /* 0x000fea0003800200 */
.L_x_345:
        /* <DEDUP_REMOVED lines=16> */
[----:B0-----:R-:W-:-:S06]  /*1070*/  IADD3 R6, PT, PT, R8, 0xffffffe, RZ ;  /* 0x0ffffffe08067810 */ /* 0x001fcc0007ffe0ff */
        /* <DEDUP_REMOVED lines=14> */
.L_x_349:
[----:B------:R-:W-:Y:S01]  /*1160*/  IMAD.MOV.U32 R5, RZ, RZ, R9 ;  /* 0x000000ffff057224 */ /* 0x000fe200078e0009 */
[----:B------:R-:W-:-:S07]  /*1170*/  MOV R6, 0x1190 ;  /* 0x0000119000067802 */ /* 0x000fce0000000f00 */
[----:B------:R-:W-:Y:S05]  /*1180*/  CALL.REL.NOINC `($__internal_1_$__cuda_sm20_rem_u64) ;  /* 0x0000003400087944 */ /* 0x000fea0003c00000 */
[----:B------:R-:W-:Y:S01]  /*1190*/  MOV R14, R4 ;  /* 0x00000004000e7202 */ /* 0x000fe20000000f00 */
[----:B------:R-:W-:-:S07]  /*11a0*/  IMAD.MOV.U32 R15, RZ, RZ, R5 ;  /* 0x000000ffff0f7224 */ /* 0x000fce00078e0005 */
.L_x_350:
[----:B------:R-:W-:Y:S05]  /*11b0*/  BSYNC.RECONVERGENT B0 ;  /* 0x0000000000007941 */ /* 0x000fea0003800200 */
.L_x_348:
        /* <DEDUP_REMOVED lines=27> */
.L_x_352:
[----:B------:R-:W-:Y:S02]  /*1370*/  MOV R5, R7 ;  /* 0x0000000700057202 */ /* 0x000fe40000000f00 */
[----:B------:R-:W-:-:S07]  /*1380*/  MOV R6, 0x13a0 ;  /* 0x000013a000067802 */ /* 0x000fce0000000f00 */
[----:B------:R-:W-:Y:S05]  /*1390*/  CALL.REL.NOINC `($__internal_1_$__cuda_sm20_rem_u64) ;  /* 0x0000003000847944 */ /* 0x000fea0003c00000 */
[----:B------:R-:W-:Y:S01]  /*13a0*/  IMAD.MOV.U32 R20, RZ, RZ, R4 ;  /* 0x000000ffff147224 */ /* 0x000fe200078e0004 */
[----:B------:R-:W-:-:S07]  /*13b0*/  MOV R21, R5 ;  /* 0x0000000500157202 */ /* 0x000fce0000000f00 */
.L_x_353:
[----:B------:R-:W-:Y:S05]  /*13c0*/  BSYNC.RECONVERGENT B0 ;  /* 0x0000000000007941 */ /* 0x000fea0003800200 */
.L_x_351:
        /* <DEDUP_REMOVED lines=31> */
.L_x_355:
[----:B------:R-:W-:Y:S01]  /*15c0*/  IMAD.MOV.U32 R5, RZ, RZ, R9 ;  /* 0x000000ffff057224 */ /* 0x000fe200078e0009 */
[----:B------:R-:W-:-:S07]  /*15d0*/  MOV R6, 0x15f0 ;  /* 0x000015f000067802 */ /* 0x000fce0000000f00 */
[----:B------:R-:W-:Y:S05]  /*15e0*/  CALL.REL.NOINC `($__internal_1_$__cuda_sm20_rem_u64) ;  /* 0x0000002c00f07944 */ /* 0x000fea0003c00000 */
[----:B------:R-:W-:Y:S01]  /*15f0*/  MOV R14, R4 ;  /* 0x00000004000e7202 */ /* 0x000fe20000000f00 */
[----:B------:R-:W-:-:S07]  /*1600*/  IMAD.MOV.U32 R15, RZ, RZ, R5 ;  /* 0x000000ffff0f7224 */ /* 0x000fce00078e0005 */
.L_x_356:
[----:B------:R-:W-:Y:S05]  /*1610*/  BSYNC.RECONVERGENT B0 ;  /* 0x0000000000007941 */ /* 0x000fea0003800200 */
.L_x_354:
        /* <DEDUP_REMOVED lines=27> */
.L_x_358:
[----:B------:R-:W-:Y:S02]  /*17d0*/  MOV R5, R7 ;  /* 0x0000000700057202 */ /* 0x000fe40000000f00 */
[----:B------:R-:W-:-:S07]  /*17e0*/  MOV R6, 0x1800 ;  /* 0x0000180000067802 */ /* 0x000fce0000000f00 */
[----:B------:R-:W-:Y:S05]  /*17f0*/  CALL.REL.NOINC `($__internal_1_$__cuda_sm20_rem_u64) ;  /* 0x0000002c006c7944 */ /* 0x000fea0003c00000 */
[----:B------:R-:W-:Y:S01]  /*1800*/  IMAD.MOV.U32 R20, RZ, RZ, R4 ;  /* 0x000000ffff147224 */ /* 0x000fe200078e0004 */
[----:B------:R-:W-:-:S07]  /*1810*/  MOV R21, R5 ;  /* 0x0000000500157202 */ /* 0x000fce0000000f00 */
.L_x_359:
[----:B------:R-:W-:Y:S05]  /*1820*/  BSYNC.RECONVERGENT B0 ;  /* 0x0000000000007941 */ /* 0x000fea0003800200 */
.L_x_357:
        /* <DEDUP_REMOVED lines=31> */
.L_x_361:
[----:B------:R-:W-:Y:S01]  /*1a20*/  IMAD.MOV.U32 R5, RZ, RZ, R9 ;  /* 0x000000ffff057224 */ /* 0x000fe200078e0009 */
[----:B------:R-:W-:-:S07]  /*1a30*/  MOV R6, 0x1a50 ;  /* 0x00001a5000067802 */ /* 0x000fce0000000f00 */
[----:B------:R-:W-:Y:S05]  /*1a40*/  CALL.REL.NOINC `($__internal_1_$__cuda_sm20_rem_u64) ;  /* 0x0000002800d87944 */ /* 0x000fea0003c00000 */
[----:B------:R-:W-:Y:S01]  /*1a50*/  MOV R14, R4 ;  /* 0x00000004000e7202 */ /* 0x000fe20000000f00 */
[----:B------:R-:W-:-:S07]  /*1a60*/  IMAD.MOV.U32 R15, RZ, RZ, R5 ;  /* 0x000000ffff0f7224 */ /* 0x000fce00078e0005 */
.L_x_362:
[----:B------:R-:W-:Y:S05]  /*1a70*/  BSYNC.RECONVERGENT B0 ;  /* 0x0000000000007941 */ /* 0x000fea0003800200 */
.L_x_360:
        /* <DEDUP_REMOVED lines=27> */
.L_x_364:
[----:B------:R-:W-:Y:S02]  /*1c30*/  MOV R5, R7 ;  /* 0x0000000700057202 */ /* 0x000fe40000000f00 */
[----:B------:R-:W-:-:S07]  /*1c40*/  MOV R6, 0x1c60 ;  /* 0x00001c6000067802 */ /* 0x000fce0000000f00 */
[----:B------:R-:W-:Y:S05]  /*1c50*/  CALL.REL.NOINC `($__internal_1_$__cuda_sm20_rem_u64) ;  /* 0x0000002800547944 */ /* 0x000fea0003c00000 */
[----:B------:R-:W-:Y:S01]  /*1c60*/  IMAD.MOV.U32 R20, RZ, RZ, R4 ;  /* 0x000000ffff147224 */ /* 0x000fe200078e0004 */
[----:B------:R-:W-:-:S07]  /*1c70*/  MOV R21, R5 ;  /* 0x0000000500157202 */ /* 0x000fce0000000f00 */
.L_x_365:
[----:B------:R-:W-:Y:S05]  /*1c80*/  BSYNC.RECONVERGENT B0 ;  /* 0x0000000000007941 */ /* 0x000fea0003800200 */
.L_x_363:
        /* <DEDUP_REMOVED lines=31> */
.L_x_367:
[----:B------:R-:W-:Y:S01]  /*1e80*/  IMAD.MOV.U32 R5, RZ, RZ, R9 ;  /* 0x000000ffff057224 */ /* 0x000fe200078e0009 */
[----:B------:R-:W-:-:S07]  /*1e90*/  MOV R6, 0x1eb0 ;  /* 0x00001eb000067802 */ /* 0x000fce0000000f00 */
[----:B------:R-:W-:Y:S05]  /*1ea0*/  CALL.REL.NOINC `($__internal_1_$__cuda_sm20_rem_u64) ;  /* 0x0000002400c07944 */ /* 0x000fea0003c00000 */
[----:B------:R-:W-:Y:S01]  /*1eb0*/  MOV R14, R4 ;  /* 0x00000004000e7202 */ /* 0x000fe20000000f00 */
[----:B------:R-:W-:-:S07]  /*1ec0*/  IMAD.MOV.U32 R15, RZ, RZ, R5 ;  /* 0x000000ffff0f7224 */ /* 0x000fce00078e0005 */
.L_x_368:
[----:B------:R-:W-:Y:S05]  /*1ed0*/  BSYNC.RECONVERGENT B0 ;  /* 0x0000000000007941 */ /* 0x000fea0003800200 */
.L_x_366:
        /* <DEDUP_REMOVED lines=27> */
.L_x_370:
[----:B------:R-:W-:Y:S02]  /*2090*/  MOV R5, R7 ;  /* 0x0000000700057202 */ /* 0x000fe40000000f00 */
[----:B------:R-:W-:-:S07]  /*20a0*/  MOV R6, 0x20c0 ;  /* 0x000020c000067802 */ /* 0x000fce0000000f00 */
[----:B------:R-:W-:Y:S05]  /*20b0*/  CALL.REL.NOINC `($__internal_1_$__cuda_sm20_rem_u64) ;  /* 0x00000024003c7944 */ /* 0x000fea0003c00000 */
[----:B------:R-:W-:Y:S01]  /*20c0*/  IMAD.MOV.U32 R20, RZ, RZ, R4 ;  /* 0x000000ffff147224 */ /* 0x000fe200078e0004 */
[----:B------:R-:W-:-:S07]  /*20d0*/  MOV R21, R5 ;  /* 0x0000000500157202 */ /* 0x000fce0000000f00 */
.L_x_371:
[----:B------:R-:W-:Y:S05]  /*20e0*/  BSYNC.RECONVERGENT B0 ;  /* 0x0000000000007941 */ /* 0x000fea0003800200 */
.L_x_369:
        /* <DEDUP_REMOVED lines=31> */
.L_x_373:
[----:B------:R-:W-:Y:S01]  /*22e0*/  IMAD.MOV.U32 R5, RZ, RZ, R7 ;  /* 0x000000ffff057224 */ /* 0x000fe200078e0007 */
[----:B------:R-:W-:-:S07]  /*22f0*/  MOV R6, 0x2310 ;  /* 0x0000231000067802 */ /* 0x000fce0000000f00 */
[----:B------:R-:W-:Y:S05]  /*2300*/  CALL.REL.NOINC `($__internal_1_$__cuda_sm20_rem_u64) ;  /* 0x0000002000a87944 */ /* 0x000fea0003c00000 */
[----:B------:R-:W-:Y:S01]  /*2310*/  MOV R14, R4 ;  /* 0x00000004000e7202 */ /* 0x000fe20000000f00 */
[----:B------:R-:W-:-:S07]  /*2320*/  IMAD.MOV.U32 R15, RZ, RZ, R5 ;  /* 0x000000ffff0f7224 */ /* 0x000fce00078e0005 */
.L_x_374:
[----:B------:R-:W-:Y:S05]  /*2330*/  BSYNC.RECONVERGENT B0 ;  /* 0x0000000000007941 */ /* 0x000fea0003800200 */
.L_x_372:
        /* <DEDUP_REMOVED lines=27> */
.L_x_376:
[----:B------:R-:W-:Y:S02]  /*24f0*/  MOV R5, R7 ;  /* 0x0000000700057202 */ /* 0x000fe40000000f00 */
[----:B------:R-:W-:-:S07]  /*2500*/  MOV R6, 0x2520 ;  /* 0x0000252000067802 */ /* 0x000fce0000000f00 */
[----:B------:R-:W-:Y:S05]  /*2510*/  CALL.REL.NOINC `($__internal_1_$__cuda_sm20_rem_u64) ;  /* 0x0000002000247944 */ /* 0x000fea0003c00000 */
[----:B------:R-:W-:Y:S01]  /*2520*/  IMAD.MOV.U32 R20, RZ, RZ, R4 ;  /* 0x000000ffff147224 */ /* 0x000fe200078e0004 */
[----:B------:R-:W-:-:S07]  /*2530*/  MOV R21, R5 ;  /* 0x0000000500157202 */ /* 0x000fce0000000f00 */
.L_x_377:
[----:B------:R-:W-:Y:S05]  /*2540*/  BSYNC.RECONVERGENT B0 ;  /* 0x0000000000007941 */ /* 0x000fea0003800200 */
.L_x_375:
[----:B------:R-:W-:Y:S01]  /*2550*/  VIADD R3, R3, 0x8 ;  /* 0x0000000803037836 */ /* 0x000fe20000000000 */
[----:B------:R-:W-:Y:S06]  /*2560*/  BRA.U UP0, `(.L_x_378) ;  /* 0xffffffdd00247547 */ /* 0x000fec000b83ffff */
.L_x_329:
[----:B------:R-:W-:-:S09]  /*2570*/  UISETP.NE.AND UP0, UPT, UR9, URZ, UPT ;  /* 0x000000ff0900728c */ /* 0x000fd2000bf05270 */
[----:B------:R-:W-:Y:S05]  /*2580*/  BRA.U !UP0, `(.L_x_328) ;  /* 0x0000001d08f47547 */ /* 0x000fea000b800000 */
[----:B------:R-:W1:Y:S01]  /*2590*/  LDCU UR5, c[0x0][0x394] ;  /* 0x00007280ff0577ac */ /* 0x000e620008000800 */
[----:B------:R-:W-:Y:S02]  /*25a0*/  UISETP.GE.U32.AND UP0, UPT, UR9, 0x4, UPT ;  /* 0x000000040900788c */ /* 0x000fe4000bf06070 */
[----:B-1----:R-:W-:-:S07]  /*25b0*/  ULOP3.LUT UR5, UR5, 0x3, URZ, 0xc0, !UPT ;  /* 0x0000000305057892 */ /* 0x002fce000f8ec0ff */
[----:B------:R-:W-:Y:S05]  /*25c0*/  BRA.U !UP0, `(.L_x_379) ;  /* 0x0000001108bc7547 */ /* 0x000fea000b800000 */
[----:B------:R-:W1:Y:S01]  /*25d0*/  LDCU.64 UR12, c[0x0][0x388] ;  /* 0x00007100ff0c77ac */ /* 0x000e620008000a00 */
[----:B------:R-:W-:Y:S01]  /*25e0*/  IADD3 R3, PT, PT, R2, UR4, RZ ;  /* 0x0000000402037c10 */ /* 0x000fe2000fffe0ff */
[----:B------:R-:W2:Y:S03]  /*25f0*/  LDCU UR8, c[0x0][0x3a4] ;  /* 0x00007480ff0877ac */ /* 0x000ea60008000800 */
[----:B-1----:R-:W-:-:S04]  /*2600*/  IADD3 R16, P0, PT, R3, UR12, RZ ;  /* 0x0000000c03107c10 */ /* 0x002fc8000ff1e0ff */
[----:B------:R-:W-:-:S05]  /*2610*/  LEA.HI.X.SX32 R17, R3, UR13, 0x1, P0 ;  /* 0x0000000d03117c11 */ /* 0x000fca00080f0eff */
[----:B------:R-:W3:Y:S01]  /*2620*/  LDG.E.S8 R5, desc[UR10][R16.64] ;  /* 0x0000000a10057981 */ /* 0x000ee2000c1e1300 */
[----:B------:R-:W-:Y:S01]  /*2630*/  BSSY.RECONVERGENT B0, `(.L_x_380) ;  /* 0x0000022000007945 */ /* 0x000fe20003800200 */
[----:B---3--:R-:W-:Y:S01]  /*2640*/  SHF.R.S32.HI R3, RZ, 0x1f, R5 ;  /* 0x0000001fff037819 */ /* 0x008fe20000011405 */
[-C--:B------:R-:W-:Y:S02]  /*2650*/  IMAD R6, R21, R5.reuse, RZ ;  /* 0x0000000515067224 */ /* 0x080fe400078e02ff */
[----:B------:R-:W-:-:S04]  /*2660*/  IMAD.WIDE.U32 R4, R20, R5, R14 ;  /* 0x0000000514047225 */ /* 0x000fc800078e000e */
[----:B------:R-:W-:-:S04]  /*2670*/  IMAD R3, R20, R3, R6 ;  /* 0x0000000314037224 */ /* 0x000fc800078e0206 */
[----:B------:R-:W-:-:S05]  /*2680*/  IMAD.IADD R6, R5, 0x1, R3 ;  /* 0x0000000105067824 */ /* 0x000fca00078e0203 */
[----:B--2---:R-:W-:-:S04]  /*2690*/  LOP3.LUT R3, R6, UR8, RZ, 0xfc, !PT ;  /* 0x0000000806037c12 */ /* 0x004fc8000f8efcff */
[----:B------:R-:W-:-:S13]  /*26a0*/  ISETP.NE.U32.AND P0, PT, R3, RZ, PT ;  /* 0x000000ff0300720c */ /* 0x000fda0003f05070 */
[----:B------:R-:W-:Y:S05]  /*26b0*/  @P0 BRA `(.L_x_381) ;  /* 0x0000000000500947 */ /* 0x000fea0003800000 */
[----:B------:R-:W1:Y:S01]  /*26c0*/  LDCU UR8, c[0x0][0x3a0] ;  /* 0x00007400ff0877ac */ /* 0x000e620008000800 */
[----:B------:R-:W-:Y:S01]  /*26d0*/  MOV R15, RZ ;  /* 0x000000ff000f7202 */ /* 0x000fe20000000f00 */
[----:B-1----:R-:W1:Y:S01]  /*26e0*/  I2F.U32.RP R5, UR8 ;  /* 0x0000000800057d06 */ /* 0x002e620008209000 */
[----:B------:R-:W-:-:S07]  /*26f0*/  ISETP.NE.U32.AND P1, PT, RZ, UR8, PT ;  /* 0x00000008ff007c0c */ /* 0x000fce000bf25070 */
[----:B-1----:R-:W1:Y:S02]  /*2700*/  MUFU.RCP R5, R5 ;  /* 0x0000000500057308 */ /* 0x002e640000001000 */
[----:B-1----:R-:W-:-:S06]  /*2710*/  IADD3 R6, PT, PT, R5, 0xffffffe, RZ ;  /* 0x0ffffffe05067810 */ /* 0x002fcc0007ffe0ff */
[----:B------:R1:W2:Y:S02]  /*2720*/  F2I.FTZ.U32.TRUNC.NTZ R7, R6 ;  /* 0x0000000600077305 */ /* 0x0002a4000021f000 */
[----:B-1----:R-:W-:Y:S02]  /*2730*/  HFMA2 R6, -RZ, RZ, 0, 0 ;  /* 0x00000000ff067431 */ /* 0x002fe400000001ff */
[----:B--2---:R-:W-:-:S04]  /*2740*/  IMAD.MOV R3, RZ, RZ, -R7 ;  /* 0x000000ffff037224 */ /* 0x004fc800078e0a07 */
        /* <DEDUP_REMOVED lines=11> */
.L_x_381:
[----:B------:R-:W-:Y:S01]  /*2800*/  IMAD.MOV.U32 R5, RZ, RZ, R6 ;  /* 0x000000ffff057224 */ /* 0x000fe200078e0006 */
[----:B------:R-:W-:-:S07]  /*2810*/  MOV R6, 0x2830 ;  /* 0x0000283000067802 */ /* 0x000fce0000000f00 */
[----:B0-----:R-:W-:Y:S05]  /*2820*/  CALL.REL.NOINC `($__internal_1_$__cuda_sm20_rem_u64) ;  /* 0x0000001c00607944 */ /* 0x001fea0003c00000 */
[----:B------:R-:W-:Y:S01]  /*2830*/  MOV R14, R4 ;  /* 0x00000004000e7202 */ /* 0x000fe20000000f00 */
[----:B------:R-:W-:-:S07]  /*2840*/  IMAD.MOV.U32 R15, RZ, RZ, R5 ;  /* 0x000000ffff0f7224 */ /* 0x000fce00078e0005 */
.L_x_382:
[----:B0-----:R-:W-:Y:S05]  /*2850*/  BSYNC.RECONVERGENT B0 ;  /* 0x0000000000007941 */ /* 0x001fea0003800200 */
.L_x_380:
[----:B------:R-:W0:Y:S01]  /*2860*/  LDCU.64 UR12, c[0x0][0x398] ;  /* 0x00007300ff0c77ac */ /* 0x000e220008000a00 */
[----:B------:R-:W-:Y:S01]  /*2870*/  BSSY.RECONVERGENT B0, `(.L_x_383) ;  /* 0x0000022000007945 */ /* 0x000fe20003800200 */
[----:B------:R-:W1:Y:S01]  /*2880*/  LDCU UR8, c[0x0][0x3a4] ;  /* 0x00007480ff0877ac */ /* 0x000e620008000800 */
[----:B0-----:R-:W-:Y:S02]  /*2890*/  IMAD R3, R21, UR12, RZ ;  /* 0x0000000c15037c24 */ /* 0x001fe4000f8e02ff */
[----:B------:R-:W-:-:S04]  /*28a0*/  IMAD.WIDE.U32 R4, R20, UR12, RZ ;  /* 0x0000000c14047c25 */ /* 0x000fc8000f8e00ff */
[----:B------:R-:W-:-:S05]  /*28b0*/  IMAD R3, R20, UR13, R3 ;  /* 0x0000000d14037c24 */ /* 0x000fca000f8e0203 */
[----:B------:R-:W-:-:S04]  /*28c0*/  IADD3 R3, PT, PT, R5, R3, RZ ;  /* 0x0000000305037210 */ /* 0x000fc80007ffe0ff */
[----:B-1----:R-:W-:-:S04]  /*28d0*/  LOP3.LUT R6, R3, UR8, RZ, 0xfc, !PT ;  /* 0x0000000803067c12 */ /* 0x002fc8000f8efcff */
[----:B------:R-:W-:-:S13]  /*28e0*/  ISETP.NE.U32.AND P0, PT, R6, RZ, PT ;  /* 0x000000ff0600720c */ /* 0x000fda0003f05070 */
[----:B------:R-:W-:Y:S05]  /*28f0*/  @P0 BRA `(.L_x_384) ;  /* 0x0000000000500947 */ /* 0x000fea0003800000 */
[----:B------:R-:W0:Y:S01]  /*2900*/  LDCU UR8, c[0x0][0x3a0] ;  /* 0x00007400ff0877ac */ /* 0x000e220008000800 */
[----:B------:R-:W-:Y:S01]  /*2910*/  IMAD.MOV.U32 R19, RZ, RZ, RZ ;  /* 0x000000ffff137224 */ /* 0x000fe200078e00ff */
[----:B0-----:R-:W0:Y:S01]  /*2920*/  I2F.U32.RP R5, UR8 ;  /* 0x0000000800057d06 */ /* 0x001e220008209000 */
[----:B------:R-:W-:-:S07]  /*2930*/  ISETP.NE.U32.AND P1, PT, RZ, UR8, PT ;  /* 0x00000008ff007c0c */ /* 0x000fce000bf25070 */
        /* <DEDUP_REMOVED lines=16> */
.L_x_384:
[----:B------:R-:W-:Y:S02]  /*2a40*/  MOV R5, R3 ;  /* 0x0000000300057202 */ /* 0x000fe40000000f00 */
[----:B------:R-:W-:-:S07]  /*2a50*/  MOV R6, 0x2a70 ;  /* 0x00002a7000067802 */ /* 0x000fce0000000f00 */
[----:B------:R-:W-:Y:S05]  /*2a60*/  CALL.REL.NOINC `($__internal_1_$__cuda_sm20_rem_u64) ;  /* 0x0000001800d07944 */ /* 0x000fea0003c00000 */
[----:B------:R-:W-:Y:S01]  /*2a70*/  IMAD.MOV.U32 R18, RZ, RZ, R4 ;  /* 0x000000ffff127224 */ /* 0x000fe200078e0004 */
[----:B------:R-:W-:-:S07]  /*2a80*/  MOV R19, R5 ;  /* 0x0000000500137202 */ /* 0x000fce0000000f00 */
.L_x_385:
[----:B------:R-:W-:Y:S05]  /*2a90*/  BSYNC.RECONVERGENT B0 ;  /* 0x0000000000007941 */ /* 0x000fea0003800200 */
.L_x_383:
[----:B------:R-:W2:Y:S01]  /*2aa0*/  LDG.E.S8 R3, desc[UR10][R16.64+0x1] ;  /* 0x0000010a10037981 */ /* 0x000ea2000c1e1300 */
[----:B------:R-:W0:Y:S01]  /*2ab0*/  LDCU UR8, c[0x0][0x3a4] ;  /* 0x00007480ff0877ac */ /* 0x000e220008000800 */
        /* <DEDUP_REMOVED lines=8> */
[----:B0-----:R-:W-:-:S04]  /*2b40*/  LOP3.LUT R3, R7, UR8, RZ, 0xfc, !PT ;  /* 0x0000000807037c12 */ /* 0x001fc8000f8efcff */
[----:B------:R-:W-:-:S13]  /*2b50*/  ISETP.NE.U32.AND P0, PT, R3, RZ, PT ;  /* 0x000000ff0300720c */ /* 0x000fda0003f05070 */
[----:B------:R-:W-:Y:S05]  /*2b60*/  @P0 BRA `(.L_x_387) ;  /* 0x0000000000500947 */ /* 0x000fea0003800000 */
[----:B------:R-:W0:Y:S01]  /*2b70*/  LDCU UR8, c[0x0][0x3a0] ;  /* 0x00007400ff0877ac */ /* 0x000e220008000800 */
[----:B------:R-:W-:Y:S01]  /*2b80*/  MOV R15, RZ ;  /* 0x000000ff000f7202 */ /* 0x000fe20000000f00 */
[----:B0-----:R-:W0:Y:S01]  /*2b90*/  I2F.U32.RP R5, UR8 ;  /* 0x0000000800057d06 */ /* 0x001e220008209000 */
[----:B------:R-:W-:-:S07]  /*2ba0*/  ISETP.NE.U32.AND P1, PT, RZ, UR8, PT ;  /* 0x00000008ff007c0c */ /* 0x000fce000bf25070 */
        /* <DEDUP_REMOVED lines=16> */
.L_x_387:
[----:B------:R-:W-:Y:S01]  /*2cb0*/  IMAD.MOV.U32 R5, RZ, RZ, R7 ;  /* 0x000000ffff057224 */ /* 0x000fe200078e0007 */
[----:B------:R-:W-:-:S07]  /*2cc0*/  MOV R6, 0x2ce0 ;  /* 0x00002ce000067802 */ /* 0x000fce0000000f00 */
[----:B------:R-:W-:Y:S05]  /*2cd0*/  CALL.REL.NOINC `($__internal_1_$__cuda_sm20_rem_u64) ;  /* 0x0000001800347944 */ /* 0x000fea0003c00000 */
[----:B------:R-:W-:Y:S01]  /*2ce0*/  MOV R14, R4 ;  /* 0x00000004000e7202 */ /* 0x000fe20000000f00 */
[----:B------:R-:W-:-:S07]  /*2cf0*/  IMAD.MOV.U32 R15, RZ, RZ, R5 ;  /* 0x000000ffff0f7224 */ /* 0x000fce00078e0005 */
.L_x_388:
[----:B------:R-:W-:Y:S05]  /*2d00*/  BSYNC.RECONVERGENT B0 ;  /* 0x0000000000007941 */ /* 0x000fea0003800200 */
.L_x_386:
        /* <DEDUP_REMOVED lines=30> */
.L_x_390:
[----:B------:R-:W-:Y:S02]  /*2ef0*/  MOV R5, R3 ;  /* 0x0000000300057202 */ /* 0x000fe40000000f00 */
[----:B------:R-:W-:-:S07]  /*2f00*/  MOV R6, 0x2f20 ;  /* 0x00002f2000067802 */ /* 0x000fce0000000f00 */
[----:B------:R-:W-:Y:S05]  /*2f10*/  CALL.REL.NOINC `($__internal_1_$__cuda_sm20_rem_u64) ;  /* 0x0000001400a47944 */ /* 0x000fea0003c00000 */
[----:B------:R-:W-:Y:S01]  /*2f20*/  IMAD.MOV.U32 R18, RZ, RZ, R4 ;  /* 0x000000ffff127224 */ /* 0x000fe200078e0004 */
[----:B------:R-:W-:-:S07]  /*2f30*/  MOV R19, R5 ;  /* 0x0000000500137202 */ /* 0x000fce0000000f00 */
.L_x_391:
[----:B------:R-:W-:Y:S05]  /*2f40*/  BSYNC.RECONVERGENT B0 ;  /* 0x0000000000007941 */ /* 0x000fea0003800200 */
.L_x_389:
        /* <DEDUP_REMOVED lines=33> */
.L_x_393:
[----:B------:R-:W-:Y:S01]  /*3160*/  IMAD.MOV.U32 R5, RZ, RZ, R7 ;  /* 0x000000ffff057224 */ /* 0x000fe200078e0007 */
[----:B------:R-:W-:-:S07]  /*3170*/  MOV R6, 0x3190 ;  /* 0x0000319000067802 */ /* 0x000fce0000000f00 */
[----:B------:R-:W-:Y:S05]  /*3180*/  CALL.REL.NOINC `($__internal_1_$__cuda_sm20_rem_u64) ;  /* 0x0000001400087944 */ /* 0x000fea0003c00000 */
[----:B------:R-:W-:Y:S01]  /*3190*/  MOV R14, R4 ;  /* 0x00000004000e7202 */ /* 0x000fe20000000f00 */
[----:B------:R-:W-:-:S07]  /*31a0*/  IMAD.MOV.U32 R15, RZ, RZ, R5 ;  /* 0x000000ffff0f7224 */ /* 0x000fce00078e0005 */
.L_x_394:
[----:B------:R-:W-:Y:S05]  /*31b0*/  BSYNC.RECONVERGENT B0 ;  /* 0x0000000000007941 */ /* 0x000fea0003800200 */
.L_x_392:
        /* <DEDUP_REMOVED lines=30> */
.L_x_396:
[----:B------:R-:W-:Y:S02]  /*33a0*/  MOV R5, R3 ;  /* 0x0000000300057202 */ /* 0x000fe40000000f00 */
[----:B------:R-:W-:-:S07]  /*33b0*/  MOV R6, 0x33d0 ;  /* 0x000033d000067802 */ /* 0x000fce0000000f00 */
[----:B------:R-:W-:Y:S05]  /*33c0*/  CALL.REL.NOINC `($__internal_1_$__cuda_sm20_rem_u64) ;  /* 0x0000001000787944 */ /* 0x000fea0003c00000 */
[----:B------:R-:W-:Y:S01]  /*33d0*/  IMAD.MOV.U32 R18, RZ, RZ, R4 ;  /* 0x000000ffff127224 */ /* 0x000fe200078e0004 */
[----:B------:R-:W-:-:S07]  /*33e0*/  MOV R19, R5 ;  /* 0x0000000500137202 */ /* 0x000fce0000000f00 */
.L_x_397:
[----:B------:R-:W-:Y:S05]  /*33f0*/  BSYNC.RECONVERGENT B0 ;  /* 0x0000000000007941 */ /* 0x000fea0003800200 */
.L_x_395:
        /* <DEDUP_REMOVED lines=33> */
.L_x_399:
[----:B------:R-:W-:Y:S01]  /*3610*/  IMAD.MOV.U32 R5, RZ, RZ, R6 ;  /* 0x000000ffff057224 */ /* 0x000fe200078e0006 */
[----:B------:R-:W-:-:S07]  /*3620*/  MOV R6, 0x3640 ;  /* 0x0000364000067802 */ /* 0x000fce0000000f00 */
[----:B------:R-:W-:Y:S05]  /*3630*/  CALL.REL.NOINC `($__internal_1_$__cuda_sm20_rem_u64) ;  /* 0x0000000c00dc7944 */ /* 0x000fea0003c00000 */
[----:B------:R-:W-:Y:S01]  /*3640*/  MOV R14, R4 ;  /* 0x00000004000e7202 */ /* 0x000fe20000000f00 */
[----:B------:R-:W-:-:S07]  /*3650*/  IMAD.MOV.U32 R15, RZ, RZ, R5 ;  /* 0x000000ffff0f7224 */ /* 0x000fce00078e0005 */
.L_x_400:
[----:B------:R-:W-:Y:S05]  /*3660*/  BSYNC.RECONVERGENT B0 ;  /* 0x0000000000007941 */ /* 0x000fea0003800200 */
.L_x_398:
        /* <DEDUP_REMOVED lines=30> */
.L_x_402:
[----:B------:R-:W-:Y:S02]  /*3850*/  MOV R5, R3 ;  /* 0x0000000300057202 */ /* 0x000fe40000000f00 */
[----:B------:R-:W-:-:S07]  /*3860*/  MOV R6, 0x3880 ;  /* 0x0000388000067802 */ /* 0x000fce0000000f00 */
[----:B------:R-:W-:Y:S05]  /*3870*/  CALL.REL.NOINC `($__internal_1_$__cuda_sm20_rem_u64) ;  /* 0x0000000c004c7944 */ /* 0x000fea0003c00000 */
[----:B------:R-:W-:Y:S01]  /*3880*/  IMAD.MOV.U32 R20, RZ, RZ, R4 ;  /* 0x000000ffff147224 */ /* 0x000fe200078e0004 */
[----:B------:R-:W-:-:S07]  /*3890*/  MOV R21, R5 ;  /* 0x0000000500157202 */ /* 0x000fce0000000f00 */
.L_x_403:
[----:B------:R-:W-:Y:S05]  /*38a0*/  BSYNC.RECONVERGENT B0 ;  /* 0x0000000000007941 */ /* 0x000fea0003800200 */
.L_x_401:
[----:B------:R-:W-:-:S12]  /*38b0*/  UIADD3 UR4, UPT, UPT, UR4, 0x4, URZ ;  /* 0x0000000404047890 */ /* 0x000fd8000fffe0ff */
.L_x_379:
[----:B------:R-:W-:-:S09]  /*38c0*/  UISETP.NE.AND UP0, UPT, UR5, URZ, UPT ;  /* 0x000000ff0500728c */ /* 0x000fd2000bf05270 */
[----:B------:R-:W-:Y:S05]  /*38d0*/  BRA.U !UP0, `(.L_x_328) ;  /* 0x0000000d08207547 */ /* 0x000fea000b800000 */
[----:B------:R-:W-:-:S09]  /*38e0*/  UISETP.NE.AND UP0, UPT, UR5, 0x1, UPT ;  /* 0x000000010500788c */ /* 0x000fd2000bf05270 */
[----:B------:R-:W-:Y:S05]  /*38f0*/  BRA.U !UP0, `(.L_x_404) ;  /* 0x0000000908647547 */ /* 0x000fea000b800000 */
[----:B------:R-:W1:Y:S01]  /*3900*/  LDCU.64 UR12, c[0x0][0x388] ;  /* 0x00007100ff0c77ac */ /* 0x000e620008000a00 */
[----:B------:R-:W-:Y:S01]  /*3910*/  VIADD R3, R2, UR4 ;  /* 0x0000000402037c36 */ /* 0x000fe20008000000 */
[----:B------:R-:W2:Y:S04]  /*3920*/  LDCU UR8, c[0x0][0x3a4] ;  /* 0x00007480ff0877ac */ /* 0x000ea80008000800 */
[----:B-1----:R-:W-:-:S04]  /*3930*/  IADD3 R16, P0, PT, R3, UR12, RZ ;  /* 0x0000000c03107c10 */ /* 0x002fc8000ff1e0ff */
[----:B------:R-:W-:-:S05]  /*3940*/  LEA.HI.X.SX32 R17, R3, UR13, 0x1, P0 ;  /* 0x0000000d03117c11 */ /* 0x000fca00080f0eff */
[----:B------:R-:W3:Y:S01]  /*3950*/  LDG.E.S8 R5, desc[UR10][R16.64] ;  /* 0x0000000a10057981 */ /* 0x000ee2000c1e1300 */
[----:B------:R-:W-:Y:S01]  /*3960*/  BSSY.RECONVERGENT B0, `(.L_x_405) ;  /* 0x0000022000007945 */ /* 0x000fe20003800200 */
[----:B---3--:R-:W-:Y:S01]  /*3970*/  SHF.R.S32.HI R3, RZ, 0x1f, R5 ;  /* 0x0000001fff037819 */ /* 0x008fe20000011405 */
[-C--:B------:R-:W-:Y:S02]  /*3980*/  IMAD R6, R21, R5.reuse, RZ ;  /* 0x0000000515067224 */ /* 0x080fe400078e02ff */
[----:B------:R-:W-:-:S04]  /*3990*/  IMAD.WIDE.U32 R4, R20, R5, R14 ;  /* 0x0000000514047225 */ /* 0x000fc800078e000e */
[----:B------:R-:W-:-:S05]  /*39a0*/  IMAD R3, R20, R3, R6 ;  /* 0x0000000314037224 */ /* 0x000fca00078e0206 */
[----:B------:R-:W-:-:S04]  /*39b0*/  IADD3 R6, PT, PT, R5, R3, RZ ;  /* 0x0000000305067210 */ /* 0x000fc80007ffe0ff */
[----:B--2---:R-:W-:-:S04]  /*39c0*/  LOP3.LUT R3, R6, UR8, RZ, 0xfc, !PT ;  /* 0x0000000806037c12 */ /* 0x004fc8000f8efcff */
[----:B------:R-:W-:-:S13]  /*39d0*/  ISETP.NE.U32.AND P0, PT, R3, RZ, PT ;  /* 0x000000ff0300720c */ /* 0x000fda0003f05070 */
[----:B------:R-:W-:Y:S05]  /*39e0*/  @P0 BRA `(.L_x_406) ;  /* 0x0000000000500947 */ /* 0x000fea0003800000 */
[----:B------:R-:W1:Y:S01]  /*39f0*/  LDCU UR8, c[0x0][0x3a0] ;  /* 0x00007400ff0877ac */ /* 0x000e620008000800 */
[----:B------:R-:W-:Y:S01]  /*3a00*/  IMAD.MOV.U32 R15, RZ, RZ, RZ ;  /* 0x000000ffff0f7224 */ /* 0x000fe200078e00ff */
[----:B-1----:R-:W1:Y:S01]  /*3a10*/  I2F.U32.RP R5, UR8 ;  /* 0x0000000800057d06 */ /* 0x002e620008209000 */
[----:B------:R-:W-:-:S07]  /*3a20*/  ISETP.NE.U32.AND P1, PT, RZ, UR8, PT ;  /* 0x00000008ff007c0c */ /* 0x000fce000bf25070 */
[----:B-1----:R-:W1:Y:S02]  /*3a30*/  MUFU.RCP R5, R5 ;  /* 0x0000000500057308 */ /* 0x002e640000001000 */
[----:B-1----:R-:W-:-:S06]  /*3a40*/  VIADD R6, R5, 0xffffffe ;  /* 0x0ffffffe05067836 */ /* 0x002fcc0000000000 */
[----:B------:R1:W2:Y:S02]  /*3a50*/  F2I.FTZ.U32.TRUNC.NTZ R7, R6 ;  /* 0x0000000600077305 */ /* 0x0002a4000021f000 */
[----:B-1----:R-:W-:Y:S01]  /*3a60*/  IMAD.MOV.U32 R6, RZ, RZ, RZ ;  /* 0x000000ffff067224 */ /* 0x002fe200078e00ff */
[----:B--2---:R-:W-:-:S05]  /*3a70*/  IADD3 R3, PT, PT, RZ, -R7, RZ ;  /* 0x80000007ff037210 */ /* 0x004fca0007ffe0ff */
        /* <DEDUP_REMOVED lines=11> */
.L_x_406:
[----:B------:R-:W-:Y:S02]  /*3b30*/  MOV R5, R6 ;  /* 0x0000000600057202 */ /* 0x000fe40000000f00 */
[----:B------:R-:W-:-:S07]  /*3b40*/  MOV R6, 0x3b60 ;  /* 0x00003b6000067802 */ /* 0x000fce0000000f00 */
[----:B0-----:R-:W-:Y:S05]  /*3b50*/  CALL.REL.NOINC `($__internal_1_$__cuda_sm20_rem_u64) ;  /* 0x0000000800947944 */ /* 0x001fea0003c00000 */
[----:B------:R-:W-:Y:S01]  /*3b60*/  IMAD.MOV.U32 R14, RZ, RZ, R4 ;  /* 0x000000ffff0e7224 */ /* 0x000fe200078e0004 */
[----:B------:R-:W-:-:S07]  /*3b70*/  MOV R15, R5 ;  /* 0x00000005000f7202 */ /* 0x000fce0000000f00 */
.L_x_407:
[----:B0-----:R-:W-:Y:S05]  /*3b80*/  BSYNC.RECONVERGENT B0 ;  /* 0x0000000000007941 */ /* 0x001fea0003800200 */
.L_x_405:
        /* <DEDUP_REMOVED lines=30> */
.L_x_409:
[----:B------:R-:W-:Y:S01]  /*3d70*/  IMAD.MOV.U32 R5, RZ, RZ, R3 ;  /* 0x000000ffff057224 */ /* 0x000fe200078e0003 */
[----:B------:R-:W-:-:S07]  /*3d80*/  MOV R6, 0x3da0 ;  /* 0x00003da000067802 */ /* 0x000fce0000000f00 */
[----:B------:R-:W-:Y:S05]  /*3d90*/  CALL.REL.NOINC `($__internal_1_$__cuda_sm20_rem_u64) ;  /* 0x0000000800047944 */ /* 0x000fea0003c00000 */
[----:B------:R-:W-:Y:S01]  /*3da0*/  MOV R18, R4 ;  /* 0x0000000400127202 */ /* 0x000fe20000000f00 */
[----:B------:R-:W-:-:S07]  /*3db0*/  IMAD.MOV.U32 R19, RZ, RZ, R5 ;  /* 0x000000ffff137224 */ /* 0x000fce00078e0005 */
.L_x_410:
[----:B------:R-:W-:Y:S05]  /*3dc0*/  BSYNC.RECONVERGENT B0 ;  /* 0x0000000000007941 */ /* 0x000fea0003800200 */
.L_x_408:
        /* <DEDUP_REMOVED lines=8> */
[----:B------:R-:W-:-:S05]  /*3e50*/  IMAD R3, R3, R18, R6 ;  /* 0x0000001203037224 */ /* 0x000fca00078e0206 */
[----:B------:R-:W-:-:S04]  /*3e60*/  IADD3 R6, PT, PT, R5, R3, RZ ;  /* 0x0000000305067210 */ /* 0x000fc80007ffe0ff */
[----:B0-----:R-:W-:-:S04]  /*3e70*/  LOP3.LUT R3, R6, UR8, RZ, 0xfc, !PT ;  /* 0x0000000806037c12 */ /* 0x001fc8000f8efcff */
        /* <DEDUP_REMOVED lines=22> */
.L_x_412:
[----:B------:R-:W-:Y:S02]  /*3fe0*/  MOV R5, R6 ;  /* 0x0000000600057202 */ /* 0x000fe40000000f00 */
[----:B------:R-:W-:-:S07]  /*3ff0*/  MOV R6, 0x4010 ;  /* 0x0000401000067802 */ /* 0x000fce0000000f00 */
[----:B------:R-:W-:Y:S05]  /*4000*/  CALL.REL.NOINC `($__internal_1_$__cuda_sm20_rem_u64) ;  /* 0x0000000400687944 */ /* 0x000fea0003c00000 */
[----:B------:R-:W-:Y:S01]  /*4010*/  IMAD.MOV.U32 R14, RZ, RZ, R4 ;  /* 0x000000ffff0e7224 */ /* 0x000fe200078e0004 */
[----:B------:R-:W-:-:S07]  /*4020*/  MOV R15, R5 ;  /* 0x00000005000f7202 */ /* 0x000fce0000000f00 */
.L_x_413:
[----:B------:R-:W-:Y:S05]  /*4030*/  BSYNC.RECONVERGENT B0 ;  /* 0x0000000000007941 */ /* 0x000fea0003800200 */
.L_x_411:
        /* <DEDUP_REMOVED lines=30> */
.L_x_415:
[----:B------:R-:W-:Y:S01]  /*4220*/  IMAD.MOV.U32 R5, RZ, RZ, R3 ;  /* 0x000000ffff057224 */ /* 0x000fe200078e0003 */
[----:B------:R-:W-:-:S07]  /*4230*/  MOV R6, 0x4250 ;  /* 0x0000425000067802 */ /* 0x000fce0000000f00 */
[----:B------:R-:W-:Y:S05]  /*4240*/  CALL.REL.NOINC `($__internal_1_$__cuda_sm20_rem_u64) ;  /* 0x0000000000d87944 */ /* 0x000fea0003c00000 */
[----:B------:R-:W-:Y:S01]  /*4250*/  MOV R20, R4 ;  /* 0x0000000400147202 */ /* 0x000fe20000000f00 */
[----:B------:R-:W-:-:S07]  /*4260*/  IMAD.MOV.U32 R21, RZ, RZ, R5 ;  /* 0x000000ffff157224 */ /* 0x000fce00078e0005 */
.L_x_416:
[----:B------:R-:W-:Y:S05]  /*4270*/  BSYNC.RECONVERGENT B0 ;  /* 0x0000000000007941 */ /* 0x000fea0003800200 */
.L_x_414:
[----:B------:R-:W-:-:S12]  /*4280*/  UIADD3 UR4, UPT, UPT, UR4, 0x2, URZ ;  /* 0x0000000204047890 */ /* 0x000fd8000fffe0ff */
.L_x_404:
[----:B------:R-:W1:Y:S02]  /*4290*/  LDCU UR8, c[0x0][0x394] ;  /* 0x00007280ff0877ac */ /* 0x000e640008000800 */
[----:B-1----:R-:W-:-:S04]  /*42a0*/  ULOP3.LUT UR8, UR8, 0x1, URZ, 0xc0, !UPT ;  /* 0x0000000108087892 */ /* 0x002fc8000f8ec0ff */
[----:B------:R-:W-:-:S09]  /*42b0*/  UISETP.NE.U32.AND UP0, UPT, UR8, 0x1, UPT ;  /* 0x000000010800788c */ /* 0x000fd2000bf05070 */
[----:B------:R-:W-:Y:S05]  /*42c0*/  BRA.U UP0, `(.L_x_328) ;  /* 0x0000000100a47547 */ /* 0x000fea000b800000 */
[----:B------:R-:W1:Y:S01]  /*42d0*/  LDCU.64 UR12, c[0x0][0x388] ;  /* 0x00007100ff0c77ac */ /* 0x000e620008000a00 */
[----:B------:R-:W-:Y:S01]  /*42e0*/  IADD3 R3, PT, PT, R2, UR4, RZ ;  /* 0x0000000402037c10 */ /* 0x000fe2000fffe0ff */
[----:B------:R-:W2:Y:S03]  /*42f0*/  LDCU UR8, c[0x0][0x3a4] ;  /* 0x00007480ff0877ac */ /* 0x000ea60008000800 */
[----:B-1----:R-:W-:-:S04]  /*4300*/  IADD3 R2, P0, PT, R3, UR12, RZ ;  /* 0x0000000c03027c10 */ /* 0x002fc8000ff1e0ff */
[----:B------:R-:W-:-:S06]  /*4310*/  LEA.HI.X.SX32 R3, R3, UR13, 0x1, P0 ;  /* 0x0000000d03037c11 */ /* 0x000fcc00080f0eff */
[----:B------:R-:W3:Y:S01]  /*4320*/  LDG.E.S8 R3, desc[UR10][R2.64] ;  /* 0x0000000a02037981 */ /* 0x000ee2000c1e1300 */
[----:B------:R-:W-:Y:S01]  /*4330*/  BSSY.RECONVERGENT B0, `(.L_x_328) ;  /* 0x0000022000007945 */ /* 0x000fe20003800200 */
[----:B---3--:R-:W-:Y:S01]  /*4340*/  SHF.R.S32.HI R7, RZ, 0x1f, R3 ;  /* 0x0000001fff077819 */ /* 0x008fe20000011403 */
[----:B------:R-:W-:Y:S02]  /*4350*/  IMAD R6, R21, R3, RZ ;  /* 0x0000000315067224 */ /* 0x000fe400078e02ff */
[----:B------:R-:W-:-:S04]  /*4360*/  IMAD.WIDE.U32 R4, R3, R20, R14 ;  /* 0x0000001403047225 */ /* 0x000fc800078e000e */
[----:B------:R-:W-:-:S04]  /*4370*/  IMAD R7, R7, R20, R6 ;  /* 0x0000001407077224 */ /* 0x000fc800078e0206 */
[----:B------:R-:W-:-:S05]  /*4380*/  IMAD.IADD R7, R5, 0x1, R7 ;  /* 0x0000000105077824 */ /* 0x000fca00078e0207 */
[----:B--2---:R-:W-:-:S04]  /*4390*/  LOP3.LUT R6, R7, UR8, RZ, 0xfc, !PT ;  /* 0x0000000807067c12 */ /* 0x004fc8000f8efcff */
[----:B------:R-:W-:-:S13]  /*43a0*/  ISETP.NE.U32.AND P0, PT, R6, RZ, PT ;  /* 0x000000ff0600720c */ /* 0x000fda0003f05070 */
[----:B------:R-:W-:Y:S05]  /*43b0*/  @P0 BRA `(.L_x_417) ;  /* 0x0000000000500947 */ /* 0x000fea0003800000 */
[----:B------:R-:W1:Y:S01]  /*43c0*/  LDCU UR8, c[0x0][0x3a0] ;  /* 0x00007400ff0877ac */ /* 0x000e620008000800 */
[----:B------:R-:W-:Y:S01]  /*43d0*/  HFMA2 R2, -RZ, RZ, 0, 0 ;  /* 0x00000000ff027431 */ /* 0x000fe200000001ff */
[----:B------:R-:W-:Y:S01]  /*43e0*/  MOV R15, RZ ;  /* 0x000000ff000f7202 */ /* 0x000fe20000000f00 */
[----:B-1----:R-:W1:Y:S01]  /*43f0*/  I2F.U32.RP R5, UR8 ;  /* 0x0000000800057d06 */ /* 0x002e620008209000 */
[----:B------:R-:W-:-:S07]  /*4400*/  ISETP.NE.U32.AND P1, PT, RZ, UR8, PT ;  /* 0x00000008ff007c0c */ /* 0x000fce000bf25070 */
[----:B-1----:R-:W1:Y:S02]  /*4410*/  MUFU.RCP R5, R5 ;  /* 0x0000000500057308 */ /* 0x002e640000001000 */
[----:B-1----:R-:W-:-:S06]  /*4420*/  IADD3 R6, PT, PT, R5, 0xffffffe, RZ ;  /* 0x0ffffffe05067810 */ /* 0x002fcc0007ffe0ff */
[----:B------:R-:W1:Y:S02]  /*4430*/  F2I.FTZ.U32.TRUNC.NTZ R3, R6 ;  /* 0x0000000600037305 */ /* 0x000e64000021f000 */
        /* <DEDUP_REMOVED lines=12> */
.L_x_417:
[----:B------:R-:W-:Y:S01]  /*4500*/  IMAD.MOV.U32 R5, RZ, RZ, R7 ;  /* 0x000000ffff057224 */ /* 0x000fe200078e0007 */
[----:B------:R-:W-:-:S07]  /*4510*/  MOV R6, 0x4530 ;  /* 0x0000453000067802 */ /* 0x000fce0000000f00 */
[----:B0-----:R-:W-:Y:S05]  /*4520*/  CALL.REL.NOINC `($__internal_1_$__cuda_sm20_rem_u64) ;  /* 0x0000000000207944 */ /* 0x001fea0003c00000 */
[----:B------:R-:W-:Y:S01]  /*4530*/  MOV R14, R4 ;  /* 0x00000004000e7202 */ /* 0x000fe20000000f00 */
[----:B------:R-:W-:-:S07]  /*4540*/  IMAD.MOV.U32 R15, RZ, RZ, R5 ;  /* 0x000000ffff0f7224 */ /* 0x000fce00078e0005 */
.L_x_418:
[----:B0-----:R-:W-:Y:S05]  /*4550*/  BSYNC.RECONVERGENT B0 ;  /* 0x0000000000007941 */ /* 0x001fea0003800200 */
.L_x_328:
[----:B------:R-:W1:Y:S02]  /*4560*/  LDC.64 R2, c[0x0][0x380] ;  /* 0x0000e000ff027b82 */ /* 0x000e640000000a00 */
[----:B-1----:R-:W-:-:S05]  /*4570*/  IMAD.WIDE R2, R0, 0x10, R2 ;  /* 0x0000001000027825 */ /* 0x002fca00078e0202 */
[----:B------:R-:W-:Y:S04]  /*4580*/  STG.E.64 desc[UR10][R2.64], R14 ;  /* 0x0000000e02007986 */ /* 0x000fe8000c101b0a */
[----:B------:R-:W-:Y:S01]  /*4590*/  STG.E desc[UR10][R2.64+0x8], R0 ;  /* 0x0000080002007986 */ /* 0x000fe2000c10190a */
[----:B0-----:R-:W-:Y:S05]  /*45a0*/  EXIT ;  /* 0x000000000000794d */ /* 0x001fea0003800000 */
        .weak           $__internal_1_$__cuda_sm20_rem_u64
        .type           $__internal_1_$__cuda_sm20_rem_u64,@function
        .size           $__internal_1_$__cuda_sm20_rem_u64,(.L_x_421 - $__internal_1_$__cuda_sm20_rem_u64)
$__internal_1_$__cuda_sm20_rem_u64:
[----:B------:R-:W0:Y:S08]  /*45b0*/  I2F.U64.RP R8, UR6 ;  /* 0x0000000600087d12 */ /* 0x000e300008309000 */
[----:B0-----:R-:W0:Y:S02]  /*45c0*/  MUFU.RCP R10, R8 ;  /* 0x00000008000a7308 */ /* 0x001e240000001000 */
[----:B0-----:R-:W-:-:S06]  /*45d0*/  IADD3 R10, PT, PT, R10, 0x1ffffffe, RZ ;  /* 0x1ffffffe0a0a7810 */ /* 0x001fcc0007ffe0ff */
[----:B------:R-:W0:Y:S02]  /*45e0*/  F2I.U64.TRUNC R10, R10 ;  /* 0x0000000a000a7311 */ /* 0x000e24000020d800 */
[----:B0-----:R-:W-:-:S04]  /*45f0*/  IMAD.WIDE.U32 R12, R10, UR6, RZ ;  /* 0x000000060a0c7c25 */ /* 0x001fc8000f8e00ff */
[C---:B------:R-:W-:Y:S01]  /*4600*/  IMAD R7, R10.reuse, UR7, R13 ;  /* 0x000000070a077c24 */ /* 0x040fe2000f8e020d */
[----:B------:R-:W-:Y:S02]  /*4610*/  IADD3 R9, P0, PT, RZ, -R12, RZ ;  /* 0x8000000cff097210 */ /* 0x000fe40007f1e0ff */
[----:B------:R-:W-:Y:S01]  /*4620*/  MOV R13, R10 ;  /* 0x0000000a000d7202 */ /* 0x000fe20000000f00 */
[----:B------:R-:W-:Y:S02]  /*4630*/  IMAD R7, R11, UR6, R7 ;  /* 0x000000060b077c24 */ /* 0x000fe4000f8e0207 */
[----:B------:R-:W-:-:S04]  /*4640*/  IMAD.HI.U32 R12, R10, R9, RZ ;  /* 0x000000090a0c7227 */ /* 0x000fc800078e00ff */
[----:B------:R-:W-:-:S04]  /*4650*/  IMAD.X R7, RZ, RZ, ~R7, P0 ;  /* 0x000000ffff077224 */ /* 0x000fc800000e0e07 */
[----:B------:R-:W-:-:S04]  /*4660*/  IMAD.WIDE.U32 R12, P0, R10, R7, R12 ;  /* 0x000000070a0c7225 */ /* 0x000fc8000780000c */
[C---:B------:R-:W-:Y:S02]  /*4670*/  IMAD R8, R11.reuse, R7, RZ ;  /* 0x000000070b087224 */ /* 0x040fe400078e02ff */
[----:B------:R-:W-:-:S04]  /*4680*/  IMAD.HI.U32 R9, P1, R11, R9, R12 ;  /* 0x000000090b097227 */ /* 0x000fc8000782000c */
[----:B------:R-:W-:Y:S02]  /*4690*/  HFMA2 R13, -RZ, RZ, 0, 0 ;  /* 0x00000000ff0d7431 */ /* 0x000fe400000001ff */
[----:B------:R-:W-:Y:S01]  /*46a0*/  IMAD.HI.U32 R7, R11, R7, RZ ;  /* 0x000000070b077227 */ /* 0x000fe200078e00ff */
[----:B------:R-:W-:-:S03]  /*46b0*/  IADD3 R23, P2, PT, R8, R9, RZ ;  /* 0x0000000908177210 */ /* 0x000fc60007f5e0ff */
[----:B------:R-:W-:Y:S02]  /*46c0*/  IMAD.X R7, R7, 0x1, R11, P0 ;  /* 0x0000000107077824 */ /* 0x000fe400000e060b */
[----:B------:R-:W-:-:S03]  /*46d0*/  IMAD.WIDE.U32 R10, R23, UR6, RZ ;  /* 0x00000006170a7c25 */ /* 0x000fc6000f8e00ff */
[----:B------:R-:W-:Y:S01]  /*46e0*/  IADD3.X R7, PT, PT, RZ, RZ, R7, P2, P1 ;  /* 0x000000ffff077210 */ /* 0x000fe200017e2407 */
[----:B------:R-:W-:Y:S01]  /*46f0*/  IMAD R8, R23, UR7, R11 ;  /* 0x0000000717087c24 */ /* 0x000fe2000f8e020b */
[----:B------:R-:W-:-:S03]  /*4700*/  IADD3 R10, P0, PT, RZ, -R10, RZ ;  /* 0x8000000aff0a7210 */ /* 0x000fc60007f1e0ff */
        /* <DEDUP_REMOVED lines=22> */
[----:B------:R-:W-:-:S03]  /*4870*/  ISETP.GE.U32.AND P0, PT, R4, UR6, PT ;  /* 0x0000000604007c0c */ /* 0x000fc6000bf06070 */
        /* <DEDUP_REMOVED lines=8> */
[C---:B------:R-:W-:Y:S02]  /*4900*/  ISETP.GE.U32.AND.EX P0, PT, R8.reuse, UR7, PT, P0 ;  /* 0x0000000708007c0c */ /* 0x040fe4000bf06100 */
[----:B------:R-:W-:Y:S02]  /*4910*/  ISETP.NE.U32.AND P1, PT, RZ, UR6, PT ;  /* 0x00000006ff007c0c */ /* 0x000fe4000bf25070 */
[----:B------:R-:W-:Y:S02]  /*4920*/  IADD3.X R5, PT, PT, R8, ~UR7, RZ, P2, !PT ;  /* 0x8000000708057c10 */ /* 0x000fe400097fe4ff */
[----:B------:R-:W-:Y:S02]  /*4930*/  SEL R4, R4, R7, P0 ;  /* 0x0000000704047207 */ /* 0x000fe40000000000 */
[----:B------:R-:W-:Y:S02]  /*4940*/  MOV R7, 0x0 ;  /* 0x0000000000077802 */ /* 0x000fe40000000f00 */
[----:B------:R-:W-:-:S02]  /*4950*/  ISETP.NE.AND.EX P1, PT, RZ, UR7, PT, P1 ;  /* 0x00000007ff007c0c */ /* 0x000fc4000bf25310 */
[----:B------:R-:W-:Y:S02]  /*4960*/  SEL R5, R5, R8, P0 ;  /* 0x0000000805057207 */ /* 0x000fe40000000000 */
[----:B------:R-:W-:Y:S02]  /*4970*/  SEL R4, R4, 0xffffffff, P1 ;  /* 0xffffffff04047807 */ /* 0x000fe40000800000 */
[----:B------:R-:W-:Y:S01]  /*4980*/  SEL R5, R5, 0xffffffff, P1 ;  /* 0xffffffff05057807 */ /* 0x000fe20000800000 */
[----:B------:R-:W-:Y:S06]  /*4990*/  RET.REL.NODEC R6 `(_Z13computeHashesPN4cuda3std3__44pairImiEEPKciimm) ;  /* 0xffffffb406987950 */ /* 0x000fec0003c3ffff */
.L_x_419:
        /* <DEDUP_REMOVED lines=14> */
.L_x_421:


//--------------------- .nv.global.init           --------------------------
	.section	.nv.global.init,"aw",@progbits
.nv.global.init:
	.type		$str,@object
	.size		$str,(.L_45 - $str)
$str:
        /*0000*/ 	.byte	0x28, 0x25, 0x64, 0x2c, 0x20, 0x25, 0x64, 0x29, 0x0a, 0x00
.L_45:


//--------------------- .nv.shared._ZN3cub18CUB_300001_SM_10006detail10merge_sort26DeviceMergeSortMergeKernelINS2_10policy_hubIPN4cuda3std3__44pairImiEEE9Policy600ESA_PNS0_8NullTypeESA_SE_mNS7_4lessIS9_EES9_SD_EEvbT2_T3_T4_PT6_PT7_T5_PSJ_SJ_NS1_7vsmem_tE --------------------------
	.section	.nv.shared._ZN3cub18CUB_300001_SM_10006detail10merge_sort26DeviceMergeSortMergeKernelINS2_10policy_hubIPN4cuda3std3__44pairImiEEE9Policy600ESA_PNS0_8NullTypeESA_SE_mNS7_4lessIS9_EES9_SD_EEvbT2_T3_T4_PT6_PT7_T5_PSJ_SJ_NS1_7vsmem_tE,"aw",@nobits
	.sectionflags	@""
	.align	16
.nv.shared._ZN3cub18CUB_300001_SM_10006detail10merge_sort26DeviceMergeSortMergeKernelINS2_10policy_hubIPN4cuda3std3__44pairImiEEE9Policy600ESA_PNS0_8NullTypeESA_SE_mNS7_4lessIS9_EES9_SD_EEvbT2_T3_T4_PT6_PT7_T5_PSJ_SJ_NS1_7vsmem_tE:
	.zero		17424


//--------------------- .nv.shared.reserved.0     --------------------------
	.section	.nv.shared.reserved.0,"aw",@nobits
	.weak		__nv_reservedSMEM_offset_0_alias
	.size		__nv_reservedSMEM_offset_0_alias, 0, 64
	.other		__nv_reservedSMEM_offset_0_alias,@"STO_CUDA_RESERVED_SHARED STV_DEFAULT"
__nv_reservedSMEM_offset_0_alias:
	.zero		0
	.zero		64


//--------------------- .nv.global                --------------------------
	.section	.nv.global,"aw",@nobits
.nv.global:
	.type		_ZN34_INTERNAL_8a301bac_4_k_cu_0eb6ed186thrust24THRUST_300001_SM_1000_NS12placeholders2_8E,@object
	.size		_ZN34_INTERNAL_8a301bac_4_k_cu_0eb6ed186thrust24THRUST_300001_SM_1000_NS12placeholders2_8E,(_ZN34_INTERNAL_8a301bac_4_k_cu_0eb6ed184cuda3std3__436_GLOBAL__N__8a301bac_4_k_cu_0eb6ed186ignoreE - _ZN34_INTERNAL_8a301bac_4_k_cu_0eb6ed186thrust24THRUST_300001_SM_1000_NS12placeholders2_8E)
_ZN34_INTERNAL_8a301bac_4_k_cu_0eb6ed186thrust24THRUST_300001_SM_1000_NS12placeholders2_8E:
	.zero		1
	.type		_ZN34_INTERNAL_8a301bac_4_k_cu_0eb6ed184cuda3std3__436_GLOBAL__N__8a301bac_4_k_cu_0eb6ed186ignoreE,@object
	.size		_ZN34_INTERNAL_8a301bac_4_k_cu_0eb6ed184cuda3std3__436_GLOBAL__N__8a301bac_4_k_cu_0eb6ed186ignoreE,(_ZN34_INTERNAL_8a301bac_4_k_cu_0eb6ed184cuda3std6ranges3__45__cpo4dataE - _ZN34_INTERNAL_8a301bac_4_k_cu_0eb6ed184cuda3std3__436_GLOBAL__N__8a301bac_4_k_cu_0eb6ed186ignoreE)
_ZN34_INTERNAL_8a301bac_4_k_cu_0eb6ed184cuda3std3__436_GLOBAL__N__8a301bac_4_k_cu_0eb6ed186ignoreE:
	.zero		1
	.type		_ZN34_INTERNAL_8a301bac_4_k_cu_0eb6ed184cuda3std6ranges3__45__cpo4dataE,@object
	.size		_ZN34_INTERNAL_8a301bac_4_k_cu_0eb6ed184cuda3std6ranges3__45__cpo4dataE,(_ZN34_INTERNAL_8a301bac_4_k_cu_0eb6ed186thrust24THRUST_300001_SM_1000_NS6system3cpp3parE - _ZN34_INTERNAL_8a301bac_4_k_cu_0eb6ed184cuda3std6ranges3__45__cpo4dataE)
_ZN34_INTERNAL_8a301bac_4_k_cu_0eb6ed184cuda3std6ranges3__45__cpo4dataE:
	.zero		1
	.type		_ZN34_INTERNAL_8a301bac_4_k_cu_0eb6ed186thrust24THRUST_300001_SM_1000_NS6system3cpp3parE,@object
	.size		_ZN34_INTERNAL_8a301bac_4_k_cu_0eb6ed186thrust24THRUST_300001_SM_1000_NS6system3cpp3parE,(_ZN34_INTERNAL_8a301bac_4_k_cu_0eb6ed184cuda3std3__45__cpo5beginE - _ZN34_INTERNAL_8a301bac_4_k_cu_0eb6ed186thrust24THRUST_300001_SM_1000_NS6system3cpp3parE)
_ZN34_INTERNAL_8a301bac_4_k_cu_0eb6ed186thrust24THRUST_300001_SM_1000_NS6system3cpp3parE:
	.zero		1
	.type		_ZN34_INTERNAL_8a301bac_4_k_cu_0eb6ed184cuda3std3__45__cpo5beginE,@object
	.size		_ZN34_INTERNAL_8a301bac_4_k_cu_0eb6ed184cuda3std3__45__cpo5beginE,(_ZN34_INTERNAL_8a301bac_4_k_cu_0eb6ed184cuda3std6ranges3__45__cpo5beginE - _ZN34_INTERNAL_8a301bac_4_k_cu_0eb6ed184cuda3std3__45__cpo5beginE)
_ZN34_INTERNAL_8a301bac_4_k_cu_0eb6ed184cuda3std3__45__cpo5beginE:
	.zero		1
	.type		_ZN34_INTERNAL_8a301bac_4_k_cu_0eb6ed184cuda3std6ranges3__45__cpo5beginE,@object
	.size		_ZN34_INTERNAL_8a301bac_4_k_cu_0eb6ed184cuda3std6ranges3__45__cpo5beginE,(_ZN34_INTERNAL_8a301bac_4_k_cu_0eb6ed186thrust24THRUST_300001_SM_1000_NS6deviceE - _ZN34_INTERNAL_8a301bac_4_k_cu_0eb6ed184cuda3std6ranges3__45__cpo5beginE)
_ZN34_INTERNAL_8a301bac_4_k_cu_0eb6ed184cuda3std6ranges3__45__cpo5beginE:
	.zero		1
	.type		_ZN34_INTERNAL_8a301bac_4_k_cu_0eb6ed186thrust24THRUST_300001_SM_1000_NS6deviceE,@object
	.size		_ZN34_INTERNAL_8a301bac_4_k_cu_0eb6ed186thrust24THRUST_300001_SM_1000_NS6deviceE,(_ZN34_INTERNAL_8a301bac_4_k_cu_0eb6ed184cuda3std3__47nulloptE - _ZN34_INTERNAL_8a301bac_4_k_cu_0eb6ed186thrust24THRUST_300001_SM_1000_NS6deviceE)
_ZN34_INTERNAL_8a301bac_4_k_cu_0eb6ed186thrust24THRUST_300001_SM_1000_NS6deviceE:
	.zero		1
	.type		_ZN34_INTERNAL_8a301bac_4_k_cu_0eb6ed184cuda3std3__47nulloptE,@object
	.size		_ZN34_INTERNAL_8a301bac_4_k_cu_0eb6ed184cuda3std3__47nulloptE,(_ZN34_INTERNAL_8a301bac_4_k_cu_0eb6ed184cuda3std6ranges3__45__cpo8distanceE - _ZN34_INTERNAL_8a301bac_4_k_cu_0eb6ed184cuda3std3__47nulloptE)
_ZN34_INTERNAL_8a301bac_4_k_cu_0eb6ed184cuda3std3__47nulloptE:
	.zero		1
	.type		_ZN34_INTERNAL_8a301bac_4_k_cu_0eb6ed184cuda3std6ranges3__45__cpo8distanceE,@object
	.size		_ZN34_INTERNAL_8a301bac_4_k_cu_0eb6ed184cuda3std6ranges3__45__cpo8distanceE,(_ZN34_INTERNAL_8a301bac_4_k_cu_0eb6ed186thrust24THRUST_300001_SM_1000_NS12placeholders2_4E - _ZN34_INTERNAL_8a301bac_4_k_cu_0eb6ed184cuda3std6ranges3__45__cpo8distanceE)
_ZN34_INTERNAL_8a301bac_4_k_cu_0eb6ed184cuda3std6ranges3__45__cpo8distanceE:
	.zero		1
	.type		_ZN34_INTERNAL_8a301bac_4_k_cu_0eb6ed186thrust24THRUST_300001_SM_1000_NS12placeholders2_4E,@object
	.size		_ZN34_INTERNAL_8a301bac_4_k_cu_0eb6ed186thrust24THRUST_300001_SM_1000_NS12placeholders2_4E,(_ZN34_INTERNAL_8a301bac_4_k_cu_0eb6ed184cuda3std3__45__cpo6rbeginE - _ZN34_INTERNAL_8a301bac_4_k_cu_0eb6ed186thrust24THRUST_300001_SM_1000_NS12placeholders2_4E)
_ZN34_INTERNAL_8a301bac_4_k_cu_0eb6ed186thrust24THRUST_300001_SM_1000_NS12placeholders2_4E:
	.zero		1
	.type		_ZN34_INTERNAL_8a301bac_4_k_cu_0eb6ed184cuda3std3__45__cpo6rbeginE,@object
	.size		_ZN34_INTERNAL_8a301bac_4_k_cu_0eb6ed184cuda3std3__45__cpo6rbeginE,(_ZN34_INTERNAL_8a301bac_4_k_cu_0eb6ed184cuda3std6ranges3__45__cpo7advanceE - _ZN34_INTERNAL_8a301bac_4_k_cu_0eb6ed184cuda3std3__45__cpo6rbeginE)
_ZN34_INTERNAL_8a301bac_4_k_cu_0eb6ed184cuda3std3__45__cpo6rbeginE:
	.zero		1
	.type		_ZN34_INTERNAL_8a301bac_4_k_cu_0eb6ed184cuda3std6ranges3__45__cpo7advanceE,@object
	.size		_ZN34_INTERNAL_8a301bac_4_k_cu_0eb6ed184cuda3std6ranges3__45__cpo7advanceE,(_ZN34_INTERNAL_8a301bac_4_k_cu_0eb6ed186thrust24THRUST_300001_SM_1000_NS12placeholders3_10E - _ZN34_INTERNAL_8a301bac_4_k_cu_0eb6ed184cuda3std6ranges3__45__cpo7advanceE)
_ZN34_INTERNAL_8a301bac_4_k_cu_0eb6ed184cuda3std6ranges3__45__cpo7advanceE:
	.zero		1
	.type		_ZN34_INTERNAL_8a301bac_4_k_cu_0eb6ed186thrust24THRUST_300001_SM_1000_NS12placeholders3_10E,@object
	.size		_ZN34_INTERNAL_8a301bac_4_k_cu_0eb6ed186thrust24THRUST_300001_SM_1000_NS12placeholders3_10E,(_ZN34_INTERNAL_8a301bac_4_k_cu_0eb6ed184cuda3std3__48in_placeE - _ZN34_INTERNAL_8a301bac_4_k_cu_0eb6ed186thrust24THRUST_300001_SM_1000_NS12placeholders3_10E)
_ZN34_INTERNAL_8a301bac_4_k_cu_0eb6ed186thrust24THRUST_300001_SM_1000_NS12placeholders3_10E:
	.zero		1
	.type		_ZN34_INTERNAL_8a301bac_4_k_cu_0eb6ed184cuda3std3__48in_placeE,@object
	.size		_ZN34_INTERNAL_8a301bac_4_k_cu_0eb6ed184cuda3std3__48in_placeE,(_ZN34_INTERNAL_8a301bac_4_k_cu_0eb6ed184cuda3std6ranges3__45__cpo4sizeE - _ZN34_INTERNAL_8a301bac_4_k_cu_0eb6ed184cuda3std3__48in_placeE)
_ZN34_INTERNAL_8a301bac_4_k_cu_0eb6ed184cuda3std3__48in_placeE:
	.zero		1
	.type		_ZN34_INTERNAL_8a301bac_4_k_cu_0eb6ed184cuda3std6ranges3__45__cpo4sizeE,@object
	.size		_ZN34_INTERNAL_8a301bac_4_k_cu_0eb6ed184cuda3std6ranges3__45__cpo4sizeE,(_ZN34_INTERNAL_8a301bac_4_k_cu_0eb6ed186thrust24THRUST_300001_SM_1000_NS12placeholders2_2E - _ZN34_INTERNAL_8a301bac_4_k_cu_0eb6ed184cuda3std6ranges3__45__cpo4sizeE)
_ZN34_INTERNAL_8a301bac_4_k_cu_0eb6ed184cuda3std6ranges3__45__cpo4sizeE:
	.zero		1
	.type		_ZN34_INTERNAL_8a301bac_4_k_cu_0eb6ed186thrust24THRUST_300001_SM_1000_NS12placeholders2_2E,@object
	.size		_ZN34_INTERNAL_8a301bac_4_k_cu_0eb6ed186thrust24THRUST_300001_SM_1000_NS12placeholders2_2E,(_ZN34_INTERNAL_8a301bac_4_k_cu_0eb6ed184cuda3std3__45__cpo6cbeginE - _ZN34_INTERNAL_8a301bac_4_k_cu_0eb6ed186thrust24THRUST_300001_SM_1000_NS12placeholders2_2E)
_ZN34_INTERNAL_8a301bac_4_k_cu_0eb6ed186thrust24THRUST_300001_SM_1000_NS12placeholders2_2E:
	.zero		1
	.type		_ZN34_INTERNAL_8a301bac_4_k_cu_0eb6ed184cuda3std3__45__cpo6cbeginE,@object
	.size		_ZN34_INTERNAL_8a301bac_4_k_cu_0eb6ed184cuda3std3__45__cpo6cbeginE,(_ZN34_INTERNAL_8a301bac_4_k_cu_0eb6ed184cuda3std6ranges3__45__cpo6cbeginE - _ZN34_INTERNAL_8a301bac_4_k_cu_0eb6ed184cuda3std3__45__cpo6cbeginE)
_ZN34_INTERNAL_8a301bac_4_k_cu_0eb6ed184cuda3std3__45__cpo6cbeginE:
	.zero		1
	.type		_ZN34_INTERNAL_8a301bac_4_k_cu_0eb6ed184cuda3std6ranges3__45__cpo6cbeginE,@object
	.size		_ZN34_INTERNAL_8a301bac_4_k_cu_0eb6ed184cuda3std6ranges3__45__cpo6cbeginE,(_ZN34_INTERNAL_8a301bac_4_k_cu_0eb6ed186thrust24THRUST_300001_SM_1000_NS12placeholders2_6E - _ZN34_INTERNAL_8a301bac_4_k_cu_0eb6ed184cuda3std6ranges3__45__cpo6cbeginE)
_ZN34_INTERNAL_8a301bac_4_k_cu_0eb6ed184cuda3std6ranges3__45__cpo6cbeginE:
	.zero		1
	.type		_ZN34_INTERNAL_8a301bac_4_k_cu_0eb6ed186thrust24THRUST_300001_SM_1000_NS12placeholders2_6E,@object
	.size		_ZN34_INTERNAL_8a301bac_4_k_cu_0eb6ed186thrust24THRUST_300001_SM_1000_NS12placeholders2_6E,(_ZN34_INTERNAL_8a301bac_4_k_cu_0eb6ed184cuda3std3__45__cpo7crbeginE - _ZN34_INTERNAL_8a301bac_4_k_cu_0eb6ed186thrust24THRUST_300001_SM_1000_NS12placeholders2_6E)
_ZN34_INTERNAL_8a301bac_4_k_cu_0eb6ed186thrust24THRUST_300001_SM_1000_NS12placeholders2_6E:
	.zero		1
	.type		_ZN34_INTERNAL_8a301bac_4_k_cu_0eb6ed184cuda3std3__45__cpo7crbeginE,@object
	.size		_ZN34_INTERNAL_8a301bac_4_k_cu_0eb6ed184cuda3std3__45__cpo7crbeginE,(_ZN34_INTERNAL_8a301bac_4_k_cu_0eb6ed184cuda3std6ranges3__45__cpo4nextE - _ZN34_INTERNAL_8a301bac_4_k_cu_0eb6ed184cuda3std3__45__cpo7crbeginE)
_ZN34_INTERNAL_8a301bac_4_k_cu_0eb6ed184cuda3std3__45__cpo7crbeginE:
	.zero		1
	.type		_ZN34_INTERNAL_8a301bac_4_k_cu_0eb6ed184cuda3std6ranges3__45__cpo4nextE,@object
	.size		_ZN34_INTERNAL_8a301bac_4_k_cu_0eb6ed184cuda3std6ranges3__45__cpo4nextE,(_ZN34_INTERNAL_8a301bac_4_k_cu_0eb6ed184cuda3std6ranges3__45__cpo4swapE - _ZN34_INTERNAL_8a301bac_4_k_cu_0eb6ed184cuda3std6ranges3__45__cpo4nextE)
_ZN34_INTERNAL_8a301bac_4_k_cu_0eb6ed184cuda3std6ranges3__45__cpo4nextE:
	.zero		1
	.type		_ZN34_INTERNAL_8a301bac_4_k_cu_0eb6ed184cuda3std6ranges3__45__cpo4swapE,@object
	.size		_ZN34_INTERNAL_8a301bac_4_k_cu_0eb6ed184cuda3std6ranges3__45__cpo4swapE,(_ZN34_INTERNAL_8a301bac_4_k_cu_0eb6ed186thrust24THRUST_300001_SM_1000_NS8cuda_cub10par_nosyncE - _ZN34_INTERNAL_8a301bac_4_k_cu_0eb6ed184cuda3std6ranges3__45__cpo4swapE)
_ZN34_INTERNAL_8a301bac_4_k_cu_0eb6ed184cuda3std6ranges3__45__cpo4swapE:
	.zero		1
	.type		_ZN34_INTERNAL_8a301bac_4_k_cu_0eb6ed186thrust24THRUST_300001_SM_1000_NS8cuda_cub10par_nosyncE,@object
	.size		_ZN34_INTERNAL_8a301bac_4_k_cu_0eb6ed186thrust24THRUST_300001_SM_1000_NS8cuda_cub10par_nosyncE,(_ZN34_INTERNAL_8a301bac_4_k_cu_0eb6ed186thrust24THRUST_300001_SM_1000_NS3seqE - _ZN34_INTERNAL_8a301bac_4_k_cu_0eb6ed186thrust24THRUST_300001_SM_1000_NS8cuda_cub10par_nosyncE)
_ZN34_INTERNAL_8a301bac_4_k_cu_0eb6ed186thrust24THRUST_300001_SM_1000_NS8cuda_cub10par_nosyncE:
	.zero		1
	.type		_ZN34_INTERNAL_8a301bac_4_k_cu_0eb6ed186thrust24THRUST_300001_SM_1000_NS3seqE,@object
	.size		_ZN34_INTERNAL_8a301bac_4_k_cu_0eb6ed186thrust24THRUST_300001_SM_1000_NS3seqE,(_ZN34_INTERNAL_8a301bac_4_k_cu_0eb6ed184cuda3std3__420unreachable_sentinelE - _ZN34_INTERNAL_8a301bac_4_k_cu_0eb6ed186thrust24THRUST_300001_SM_1000_NS3seqE)
_ZN34_INTERNAL_8a301bac_4_k_cu_0eb6ed186thrust24THRUST_300001_SM_1000_NS3seqE:
	.zero		1
	.type		_ZN34_INTERNAL_8a301bac_4_k_cu_0eb6ed184cuda3std3__420unreachable_sentinelE,@object
	.size		_ZN34_INTERNAL_8a301bac_4_k_cu_0eb6ed184cuda3std3__420unreachable_sentinelE,(_ZN34_INTERNAL_8a301bac_4_k_cu_0eb6ed184cuda3std6ranges3__45__cpo5ssizeE - _ZN34_INTERNAL_8a301bac_4_k_cu_0eb6ed184cuda3std3__420unreachable_sentinelE)
_ZN34_INTERNAL_8a301bac_4_k_cu_0eb6ed184cuda3std3__420unreachable_sentinelE:
	.zero		1
	.type		_ZN34_INTERNAL_8a301bac_4_k_cu_0eb6ed184cuda3std6ranges3__45__cpo5ssizeE,@object
	.size		_ZN34_INTERNAL_8a301bac_4_k_cu_0eb6ed184cuda3std6ranges3__45__cpo5ssizeE,(_ZN34_INTERNAL_8a301bac_4_k_cu_0eb6ed186thrust24THRUST_300001_SM_1000_NS12placeholders2_3E - _ZN34_INTERNAL_8a301bac_4_k_cu_0eb6ed184cuda3std6ranges3__45__cpo5ssizeE)
_ZN34_INTERNAL_8a301bac_4_k_cu_0eb6ed184cuda3std6ranges3__45__cpo5ssizeE:
	.zero		1
	.type		_ZN34_INTERNAL_8a301bac_4_k_cu_0eb6ed186thrust24THRUST_300001_SM_1000_NS12placeholders2_3E,@object
	.size		_ZN34_INTERNAL_8a301bac_4_k_cu_0eb6ed186thrust24THRUST_300001_SM_1000_NS12placeholders2_3E,(_ZN34_INTERNAL_8a301bac_4_k_cu_0eb6ed184cuda3std3__45__cpo4cendE - _ZN34_INTERNAL_8a301bac_4_k_cu_0eb6ed186thrust24THRUST_300001_SM_1000_NS12placeholders2_3E)
_ZN34_INTERNAL_8a301bac_4_k_cu_0eb6ed186thrust24THRUST_300001_SM_1000_NS12placeholders2_3E:
	.zero		1
	.type		_ZN34_INTERNAL_8a301bac_4_k_cu_0eb6ed184cuda3std3__45__cpo4cendE,@object
	.size		_ZN34_INTERNAL_8a301bac_4_k_cu_0eb6ed184cuda3std3__45__cpo4cendE,(_ZN34_INTERNAL_8a301bac_4_k_cu_0eb6ed184cuda3std6ranges3__45__cpo4cendE - _ZN34_INTERNAL_8a301bac_4_k_cu_0eb6ed184cuda3std3__45__cpo4cendE)
_ZN34_INTERNAL_8a301bac_4_k_cu_0eb6ed184cuda3std3__45__cpo4cendE:
	.zero		1
	.type		_ZN34_INTERNAL_8a301bac_4_k_cu_0eb6ed184cuda3std6ranges3__45__cpo4cendE,@object
	.size		_ZN34_INTERNAL_8a301bac_4_k_cu_0eb6ed184cuda3std6ranges3__45__cpo4cendE,(_ZN34_INTERNAL_8a301bac_4_k_cu_0eb6ed186thrust24THRUST_300001_SM_1000_NS12placeholders2_7E - _ZN34_INTERNAL_8a301bac_4_k_cu_0eb6ed184cuda3std6ranges3__45__cpo4cendE)
_ZN34_INTERNAL_8a301bac_4_k_cu_0eb6ed184cuda3std6ranges3__45__cpo4cendE:
	.zero		1
	.type		_ZN34_INTERNAL_8a301bac_4_k_cu_0eb6ed186thrust24THRUST_300001_SM_1000_NS12placeholders2_7E,@object
	.size		_ZN34_INTERNAL_8a301bac_4_k_cu_0eb6ed186thrust24THRUST_300001_SM_1000_NS12placeholders2_7E,(_ZN34_INTERNAL_8a301bac_4_k_cu_0eb6ed184cuda3std3__45__cpo5crendE - _ZN34_INTERNAL_8a301bac_4_k_cu_0eb6ed186thrust24THRUST_300001_SM_1000_NS12placeholders2_7E)
_ZN34_INTERNAL_8a301bac_4_k_cu_0eb6ed186thrust24THRUST_300001_SM_1000_NS12placeholders2_7E:
	.zero		1
	.type		_ZN34_INTERNAL_8a301bac_4_k_cu_0eb6ed184cuda3std3__45__cpo5crendE,@object
	.size		_ZN34_INTERNAL_8a301bac_4_k_cu_0eb6ed184cuda3std3__45__cpo5crendE,(_ZN34_INTERNAL_8a301bac_4_k_cu_0eb6ed184cuda3std6ranges3__45__cpo4prevE - _ZN34_INTERNAL_8a301bac_4_k_cu_0eb6ed184cuda3std3__45__cpo5crendE)
_ZN34_INTERNAL_8a301bac_4_k_cu_0eb6ed184cuda3std3__45__cpo5crendE:
	.zero		1
	.type		_ZN34_INTERNAL_8a301bac_4_k_cu_0eb6ed184cuda3std6ranges3__45__cpo4prevE,@object
	.size		_ZN34_INTERNAL_8a301bac_4_k_cu_0eb6ed184cuda3std6ranges3__45__cpo4prevE,(_ZN34_INTERNAL_8a301bac_4_k_cu_0eb6ed184cuda3std6ranges3__45__cpo9iter_moveE - _ZN34_INTERNAL_8a301bac_4_k_cu_0eb6ed184cuda3std6ranges3__45__cpo4prevE)
_ZN34_INTERNAL_8a301bac_4_k_cu_0eb6ed184cuda3std6ranges3__45__cpo4prevE:
	.zero		1
	.type		_ZN34_INTERNAL_8a301bac_4_k_cu_0eb6ed184cuda3std6ranges3__45__cpo9iter_moveE,@object
	.size		_ZN34_INTERNAL_8a301bac_4_k_cu_0eb6ed184cuda3std6ranges3__45__cpo9iter_moveE,(_ZN34_INTERNAL_8a301bac_4_k_cu_0eb6ed186thrust24THRUST_300001_SM_1000_NS6system6detail10sequential3seqE - _ZN34_INTERNAL_8a301bac_4_k_cu_0eb6ed184cuda3std6ranges3__45__cpo9iter_moveE)
_ZN34_INTERNAL_8a301bac_4_k_cu_0eb6ed184cuda3std6ranges3__45__cpo9iter_moveE:
	.zero		1
	.type		_ZN34_INTERNAL_8a301bac_4_k_cu_0eb6ed186thrust24THRUST_300001_SM_1000_NS6system6detail10sequential3seqE,@object
	.size		_ZN34_INTERNAL_8a301bac_4_k_cu_0eb6ed186thrust24THRUST_300001_SM_1000_NS6system6detail10sequential3seqE,(_ZN34_INTERNAL_8a301bac_4_k_cu_0eb6ed186thrust24THRUST_300001_SM_1000_NS12placeholders2_9E - _ZN34_INTERNAL_8a301bac_4_k_cu_0eb6ed186thrust24THRUST_300001_SM_1000_NS6system6detail10sequential3seqE)
_ZN34_INTERNAL_8a301bac_4_k_cu_0eb6ed186thrust24THRUST_300001_SM_1000_NS6system6detail10sequential3seqE:
	.zero		1
	.type		_ZN34_INTERNAL_8a301bac_4_k_cu_0eb6ed186thrust24THRUST_300001_SM_1000_NS12placeholders2_9E,@object
	.size		_ZN34_INTERNAL_8a301bac_4_k_cu_0eb6ed186thrust24THRUST_300001_SM_1000_NS12placeholders2_9E,(_ZN34_INTERNAL_8a301bac_4_k_cu_0eb6ed184cuda3std3__419piecewise_constructE - _ZN34_INTERNAL_8a301bac_4_k_cu_0eb6ed186thrust24THRUST_300001_SM_1000_NS12placeholders2_9E)
_ZN34_INTERNAL_8a301bac_4_k_cu_0eb6ed186thrust24THRUST_300001_SM_1000_NS12placeholders2_9E:
	.zero		1
	.type		_ZN34_INTERNAL_8a301bac_4_k_cu_0eb6ed184cuda3std3__419piecewise_constructE,@object
	.size		_ZN34_INTERNAL_8a301bac_4_k_cu_0eb6ed184cuda3std3__419piecewise_constructE,(_ZN34_INTERNAL_8a301bac_4_k_cu_0eb6ed184cuda3std6ranges3__45__cpo5cdataE - _ZN34_INTERNAL_8a301bac_4_k_cu_0eb6ed184cuda3std3__419piecewise_constructE)
_ZN34_INTERNAL_8a301bac_4_k_cu_0eb6ed184cuda3std3__419piecewise_constructE:
	.zero		1
	.type		_ZN34_INTERNAL_8a301bac_4_k_cu_0eb6ed184cuda3std6ranges3__45__cpo5cdataE,@object
	.size		_ZN34_INTERNAL_8a301bac_4_k_cu_0eb6ed184cuda3std6ranges3__45__cpo5cdataE,(_ZN34_INTERNAL_8a301bac_4_k_cu_0eb6ed186thrust24THRUST_300001_SM_1000_NS12placeholders2_1E - _ZN34_INTERNAL_8a301bac_4_k_cu_0eb6ed184cuda3std6ranges3__45__cpo5cdataE)
_ZN34_INTERNAL_8a301bac_4_k_cu_0eb6ed184cuda3std6ranges3__45__cpo5cdataE:
	.zero		1
	.type		_ZN34_INTERNAL_8a301bac_4_k_cu_0eb6ed186thrust24THRUST_300001_SM_1000_NS12placeholders2_1E,@object
	.size		_ZN34_INTERNAL_8a301bac_4_k_cu_0eb6ed186thrust24THRUST_300001_SM_1000_NS12placeholders2_1E,(_ZN34_INTERNAL_8a301bac_4_k_cu_0eb6ed184cuda3std3__45__cpo3endE - _ZN34_INTERNAL_8a301bac_4_k_cu_0eb6ed186thrust24THRUST_300001_SM_1000_NS12placeholders2_1E)
_ZN34_INTERNAL_8a301bac_4_k_cu_0eb6ed186thrust24THRUST_300001_SM_1000_NS12placeholders2_1E:
	.zero		1
	.type		_ZN34_INTERNAL_8a301bac_4_k_cu_0eb6ed184cuda3std3__45__cpo3endE,@object
	.size		_ZN34_INTERNAL_8a301bac_4_k_cu_0eb6ed184cuda3std3__45__cpo3endE,(_ZN34_INTERNAL_8a301bac_4_k_cu_0eb6ed184cuda3std6ranges3__45__cpo3endE - _ZN34_INTERNAL_8a301bac_4_k_cu_0eb6ed184cuda3std3__45__cpo3endE)
_ZN34_INTERNAL_8a301bac_4_k_cu_0eb6ed184cuda3std3__45__cpo3endE:
	.zero		1
	.type		_ZN34_INTERNAL_8a301bac_4_k_cu_0eb6ed184cuda3std6ranges3__45__cpo3endE,@object
	.size		_ZN34_INTERNAL_8a301bac_4_k_cu_0eb6ed184cuda3std6ranges3__45__cpo3endE,(_ZN34_INTERNAL_8a301bac_4_k_cu_0eb6ed186thrust24THRUST_300001_SM_1000_NS12placeholders2_5E - _ZN34_INTERNAL_8a301bac_4_k_cu_0eb6ed184cuda3std6ranges3__45__cpo3endE)
_ZN34_INTERNAL_8a301bac_4_k_cu_0eb6ed184cuda3std6ranges3__45__cpo3endE:
	.zero		1
	.type		_ZN34_INTERNAL_8a301bac_4_k_cu_0eb6ed186thrust24THRUST_300001_SM_1000_NS12placeholders2_5E,@object
	.size		_ZN34_INTERNAL_8a301bac_4_k_cu_0eb6ed186thrust24THRUST_300001_SM_1000_NS12placeholders2_5E,(_ZN34_INTERNAL_8a301bac_4_k_cu_0eb6ed184cuda3std3__45__cpo4rendE - _ZN34_INTERNAL_8a301bac_4_k_cu_0eb6ed186thrust24THRUST_300001_SM_1000_NS12placeholders2_5E)
_ZN34_INTERNAL_8a301bac_4_k_cu_0eb6ed186thrust24THRUST_300001_SM_1000_NS12placeholders2_5E:
	.zero		1
	.type		_ZN34_INTERNAL_8a301bac_4_k_cu_0eb6ed184cuda3std3__45__cpo4rendE,@object
	.size		_ZN34_INTERNAL_8a301bac_4_k_cu_0eb6ed184cuda3std3__45__cpo4rendE,(_ZN34_INTERNAL_8a301bac_4_k_cu_0eb6ed184cuda3std6ranges3__45__cpo9iter_swapE - _ZN34_INTERNAL_8a301bac_4_k_cu_0eb6ed184cuda3std3__45__cpo4rendE)
_ZN34_INTERNAL_8a301bac_4_k_cu_0eb6ed184cuda3std3__45__cpo4rendE:
	.zero		1
	.type		_ZN34_INTERNAL_8a301bac_4_k_cu_0eb6ed184cuda3std6ranges3__45__cpo9iter_swapE,@object
	.size		_ZN34_INTERNAL_8a301bac_4_k_cu_0eb6ed184cuda3std6ranges3__45__cpo9iter_swapE,(_ZN34_INTERNAL_8a301bac_4_k_cu_0eb6ed184cuda3std3__48unexpectE - _ZN34_INTERNAL_8a301bac_4_k_cu_0eb6ed184cuda3std6ranges3__45__cpo9iter_swapE)
_ZN34_INTERNAL_8a301bac_4_k_cu_0eb6ed184cuda3std6ranges3__45__cpo9iter_swapE:
	.zero		1
	.type		_ZN34_INTERNAL_8a301bac_4_k_cu_0eb6ed184cuda3std3__48unexpectE,@object
	.size		_ZN34_INTERNAL_8a301bac_4_k_cu_0eb6ed184cuda3std3__48unexpectE,(_ZN34_INTERNAL_8a301bac_4_k_cu_0eb6ed186thrust24THRUST_300001_SM_1000_NS8cuda_cub3parE - _ZN34_INTERNAL_8a301bac_4_k_cu_0eb6ed184cuda3std3__48unexpectE)
_ZN34_INTERNAL_8a301bac_4_k_cu_0eb6ed184cuda3std3__48unexpectE:
	.zero		1
	.type		_ZN34_INTERNAL_8a301bac_4_k_cu_0eb6ed186thrust24THRUST_300001_SM_1000_NS8cuda_cub3parE,@object
	.size		_ZN34_INTERNAL_8a301bac_4_k_cu_0eb6ed186thrust24THRUST_300001_SM_1000_NS8cuda_cub3parE,(.L_29 - _ZN34_INTERNAL_8a301bac_4_k_cu_0eb6ed186thrust24THRUST_300001_SM_1000_NS8cuda_cub3parE)
_ZN34_INTERNAL_8a301bac_4_k_cu_0eb6ed186thrust24THRUST_300001_SM_1000_NS8cuda_cub3parE:
	.zero		1
.L_29:


//--------------------- .nv.shared._ZN3cub18CUB_300001_SM_10006detail10merge_sort30DeviceMergeSortBlockSortKernelINS2_10policy_hubIPN4cuda3std3__44pairImiEEE9Policy600ESA_PNS0_8NullTypeESA_SE_mNS7_4lessIS9_EES9_SD_EEvbT0_T1_T2_T3_T4_PT6_PT7_T5_NS1_7vsmem_tE --------------------------
	.section	.nv.shared._ZN3cub18CUB_300001_SM_10006detail10merge_sort30DeviceMergeSortBlockSortKernelINS2_10policy_hubIPN4cuda3std3__44pairImiEEE9Policy600ESA_PNS0_8NullTypeESA_SE_mNS7_4lessIS9_EES9_SD_EEvbT0_T1_T2_T3_T4_PT6_PT7_T5_NS1_7vsmem_tE,"aw",@nobits
	.sectionflags	@""
	.align	16
.nv.shared._ZN3cub18CUB_300001_SM_10006detail10merge_sort30DeviceMergeSortBlockSortKernelINS2_10policy_hubIPN4cuda3std3__44pairImiEEE9Policy600ESA_PNS0_8NullTypeESA_SE_mNS7_4lessIS9_EES9_SD_EEvbT0_T1_T2_T3_T4_PT6_PT7_T5_NS1_7vsmem_tE:
	.zero		17424


//--------------------- .nv.shared._ZN3cub18CUB_300001_SM_10006detail10merge_sort26DeviceMergeSortMergeKernelINS2_10policy_hubIPN4cuda3std3__44pairImiEEE9Policy600ESA_PNS0_8NullTypeESA_SE_jNS7_4lessIS9_EES9_SD_EEvbT2_T3_T4_PT6_PT7_T5_PSJ_SJ_NS1_7vsmem_tE --------------------------
	.section	.nv.shared._ZN3cub18CUB_300001_SM_10006detail10merge_sort26DeviceMergeSortMergeKernelINS2_10policy_hubIPN4cuda3std3__44pairImiEEE9Policy600ESA_PNS0_8NullTypeESA_SE_jNS7_4lessIS9_EES9_SD_EEvbT2_T3_T4_PT6_PT7_T5_PSJ_SJ_NS1_7vsmem_tE,"aw",@nobits
	.sectionflags	@""
	.align	16
.nv.shared._ZN3cub18CUB_300001_SM_10006detail10merge_sort26DeviceMergeSortMergeKernelINS2_10policy_hubIPN4cuda3std3__44pairImiEEE9Policy600ESA_PNS0_8NullTypeESA_SE_jNS7_4lessIS9_EES9_SD_EEvbT2_T3_T4_PT6_PT7_T5_PSJ_SJ_NS1_7vsmem_tE:
	.zero		17424


//--------------------- .nv.shared._ZN3cub18CUB_300001_SM_10006detail10merge_sort30DeviceMergeSortBlockSortKernelINS2_10policy_hubIPN4cuda3std3__44pairImiEEE9Policy600ESA_PNS0_8NullTypeESA_SE_jNS7_4lessIS9_EES9_SD_EEvbT0_T1_T2_T3_T4_PT6_PT7_T5_NS1_7vsmem_tE --------------------------
	.section	.nv.shared._ZN3cub18CUB_300001_SM_10006detail10merge_sort30DeviceMergeSortBlockSortKernelINS2_10policy_hubIPN4cuda3std3__44pairImiEEE9Policy600ESA_PNS0_8NullTypeESA_SE_jNS7_4lessIS9_EES9_SD_EEvbT0_T1_T2_T3_T4_PT6_PT7_T5_NS1_7vsmem_tE,"aw",@nobits
	.sectionflags	@""
	.align	16
.nv.shared._ZN3cub18CUB_300001_SM_10006detail10merge_sort30DeviceMergeSortBlockSortKernelINS2_10policy_hubIPN4cuda3std3__44pairImiEEE9Policy600ESA_PNS0_8NullTypeESA_SE_jNS7_4lessIS9_EES9_SD_EEvbT0_T1_T2_T3_T4_PT6_PT7_T5_NS1_7vsmem_tE:
	.zero		17424


//--------------------- .nv.constant0._ZN3cub18CUB_300001_SM_10006detail10merge_sort26DeviceMergeSortMergeKernelINS2_10policy_hubIPN4cuda3std3__44pairImiEEE9Policy600ESA_PNS0_8NullTypeESA_SE_mNS7_4lessIS9_EES9_SD_EEvbT2_T3_T4_PT6_PT7_T5_PSJ_SJ_NS1_7vsmem_tE --------------------------
	.section	.nv.constant0._ZN3cub18CUB_300001_SM_10006detail10merge_sort26DeviceMergeSortMergeKernelINS2_10policy_hubIPN4cuda3std3__44pairImiEEE9Policy600ESA_PNS0_8NullTypeESA_SE_mNS7_4lessIS9_EES9_SD_EEvbT2_T3_T4_PT6_PT7_T5_PSJ_SJ_NS1_7vsmem_tE,"a",@progbits
	.sectionflags	@""
	.align	4
.nv.constant0._ZN3cub18CUB_300001_SM_10006detail10merge_sort26DeviceMergeSortMergeKernelINS2_10policy_hubIPN4cuda3std3__44pairImiEEE9Policy600ESA_PNS0_8NullTypeESA_SE_mNS7_4lessIS9_EES9_SD_EEvbT2_T3_T4_PT6_PT7_T5_PSJ_SJ_NS1_7vsmem_tE:
	.zero		976


//--------------------- .nv.constant0._ZN3cub18CUB_300001_SM_10006detail10merge_sort30DeviceMergeSortPartitionKernelIPN4cuda3std3__44pairImiEEmNS6_4lessIS8_EES8_EEvbT_PT2_T0_SF_PSF_T1_SF_i --------------------------
	.section	.nv.constant0._ZN3cub18CUB_300001_SM_10006detail10merge_sort30DeviceMergeSortPartitionKernelIPN4cuda3std3__44pairImiEEmNS6_4lessIS8_EES8_EEvbT_PT2_T0_SF_PSF_T1_SF_i,"a",@progbits
	.sectionflags	@""
	.align	4
.nv.constant0._ZN3cub18CUB_300001_SM_10006detail10merge_sort30DeviceMergeSortPartitionKernelIPN4cuda3std3__44pairImiEEmNS6_4lessIS8_EES8_EEvbT_PT2_T0_SF_PSF_T1_SF_i:
	.zero		964


//--------------------- .nv.constant0._ZN3cub18CUB_300001_SM_10006detail10merge_sort30DeviceMergeSortBlockSortKernelINS2_10policy_hubIPN4cuda3std3__44pairImiEEE9Policy600ESA_PNS0_8NullTypeESA_SE_mNS7_4lessIS9_EES9_SD_EEvbT0_T1_T2_T3_T4_PT6_PT7_T5_NS1_7vsmem_tE --------------------------
	.section	.nv.constant0._ZN3cub18CUB_300001_SM_10006detail10merge_sort30DeviceMergeSortBlockSortKernelINS2_10policy_hubIPN4cuda3std3__44pairImiEEE9Policy600ESA_PNS0_8NullTypeESA_SE_mNS7_4lessIS9_EES9_SD_EEvbT0_T1_T2_T3_T4_PT6_PT7_T5_NS1_7vsmem_tE,"a",@progbits
	.sectionflags	@""
	.align	4
.nv.constant0._ZN3cub18CUB_300001_SM_10006detail10merge_sort30DeviceMergeSortBlockSortKernelINS2_10policy_hubIPN4cuda3std3__44pairImiEEE9Policy600ESA_PNS0_8NullTypeESA_SE_mNS7_4lessIS9_EES9_SD_EEvbT0_T1_T2_T3_T4_PT6_PT7_T5_NS1_7vsmem_tE:
	.zero		976


//--------------------- .nv.constant0._ZN3cub18CUB_300001_SM_10006detail10merge_sort26DeviceMergeSortMergeKernelINS2_10policy_hubIPN4cuda3std3__44pairImiEEE9Policy600ESA_PNS0_8NullTypeESA_SE_jNS7_4lessIS9_EES9_SD_EEvbT2_T3_T4_PT6_PT7_T5_PSJ_SJ_NS1_7vsmem_tE --------------------------
	.section	.nv.constant0._ZN3cub18CUB_300001_SM_10006detail10merge_sort26DeviceMergeSortMergeKernelINS2_10policy_hubIPN4cuda3std3__44pairImiEEE9Policy600ESA_PNS0_8NullTypeESA_SE_jNS7_4lessIS9_EES9_SD_EEvbT2_T3_T4_PT6_PT7_T5_PSJ_SJ_NS1_7vsmem_tE,"a",@progbits
	.sectionflags	@""
	.align	4
.nv.constant0._ZN3cub18CUB_300001_SM_10006detail10merge_sort26DeviceMergeSortMergeKernelINS2_10policy_hubIPN4cuda3std3__44pairImiEEE9Policy600ESA_PNS0_8NullTypeESA_SE_jNS7_4lessIS9_EES9_SD_EEvbT2_T3_T4_PT6_PT7_T5_PSJ_SJ_NS1_7vsmem_tE:
	.zero		976


//--------------------- .nv.constant0._ZN3cub18CUB_300001_SM_10006detail10merge_sort30DeviceMergeSortPartitionKernelIPN4cuda3std3__44pairImiEEjNS6_4lessIS8_EES8_EEvbT_PT2_T0_SF_PSF_T1_SF_i --------------------------
	.section	.nv.constant0._ZN3cub18CUB_300001_SM_10006detail10merge_sort30DeviceMergeSortPartitionKernelIPN4cuda3std3__44pairImiEEjNS6_4lessIS8_EES8_EEvbT_PT2_T0_SF_PSF_T1_SF_i,"a",@progbits
	.sectionflags	@""
	.align	4
.nv.constant0._ZN3cub18CUB_300001_SM_10006detail10merge_sort30DeviceMergeSortPartitionKernelIPN4cuda3std3__44pairImiEEjNS6_4lessIS8_EES8_EEvbT_PT2_T0_SF_PSF_T1_SF_i:
	.zero		948


//--------------------- .nv.constant0._ZN3cub18CUB_300001_SM_10006detail10merge_sort30DeviceMergeSortBlockSortKernelINS2_10policy_hubIPN4cuda3std3__44pairImiEEE9Policy600ESA_PNS0_8NullTypeESA_SE_jNS7_4lessIS9_EES9_SD_EEvbT0_T1_T2_T3_T4_PT6_PT7_T5_NS1_7vsmem_tE --------------------------
	.section	.nv.constant0._ZN3cub18CUB_300001_SM_10006detail10merge_sort30DeviceMergeSortBlockSortKernelINS2_10policy_hubIPN4cuda3std3__44pairImiEEE9Policy600ESA_PNS0_8NullTypeESA_SE_jNS7_4lessIS9_EES9_SD_EEvbT0_T1_T2_T3_T4_PT6_PT7_T5_NS1_7vsmem_tE,"a",@progbits
	.sectionflags	@""
	.align	4
.nv.constant0._ZN3cub18CUB_300001_SM_10006detail10merge_sort30DeviceMergeSortBlockSortKernelINS2_10policy_hubIPN4cuda3std3__44pairImiEEE9Policy600ESA_PNS0_8NullTypeESA_SE_jNS7_4lessIS9_EES9_SD_EEvbT0_T1_T2_T3_T4_PT6_PT7_T5_NS1_7vsmem_tE:
	.zero		976


//--------------------- .nv.constant0._ZN3cub18CUB_300001_SM_10006detail11EmptyKernelIvEEvv --------------------------
	.section	.nv.constant0._ZN3cub18CUB_300001_SM_10006detail11EmptyKernelIvEEvv,"a",@progbits
	.sectionflags	@""
	.align	4
.nv.constant0._ZN3cub18CUB_300001_SM_10006detail11EmptyKernelIvEEvv:
	.zero		896


//--------------------- .nv.constant0._Z14findHammingOnePKN4cuda3std3__44pairImiEEPKciimm --------------------------
	.section	.nv.constant0._Z14findHammingOnePKN4cuda3std3__44pairImiEEPKciimm,"a",@progbits
	.sectionflags	@""
	.align	4
.nv.constant0._Z14findHammingOnePKN4cuda3std3__44pairImiEEPKciimm:
	.zero		936


//--------------------- .nv.constant0._Z13computeHashesPN4cuda3std3__44pairImiEEPKciimm --------------------------
	.section	.nv.constant0._Z13computeHashesPN4cuda3std3__44pairImiEEPKciimm,"a",@progbits
	.sectionflags	@""
	.align	4
.nv.constant0._Z13computeHashesPN4cuda3std3__44pairImiEEPKciimm:
	.zero		936


//--------------------- SYMBOLS --------------------------

	.type		.nv.reservedSmem.offset0,@object
	.size		.nv.reservedSmem.offset0,0x4
	.type		.nv.reservedSmem.cap,@object
	.size		.nv.reservedSmem.cap,0x4
	.type		vprintf,@function
